//
// Generated by NVIDIA NVVM Compiler
//
// Compiler Build ID: CL-36424714
// Cuda compilation tools, release 13.0, V13.0.88
// Based on NVVM 20.0.0
//

.version 9.0
.target sm_100
.address_size 64

	// .globl	_Z10add_sourcefiiiiiiiiifffiiiiiPfS_i
.func  (.param .align 16 .b8 func_retval0[16]) __internal_trig_reduction_slowpathd
(
	.param .b64 __internal_trig_reduction_slowpathd_param_0
)
;
.func  (.param .b64 func_retval0) __internal_accurate_pow
(
	.param .b64 __internal_accurate_pow_param_0
)
;
.global .align 4 .f32 d0;
.const .align 4 .b8 c[16] = {255, 31, 153, 63, 85, 85, 163, 189, 205, 204, 28, 60, 111, 219, 54, 186};
.global .align 8 .b8 __cudart_i2opi_d[144] = {8, 93, 141, 31, 177, 95, 251, 107, 234, 146, 82, 138, 247, 57, 7, 61, 123, 241, 229, 235, 199, 186, 39, 117, 45, 234, 95, 158, 102, 63, 70, 79, 183, 9, 203, 39, 207, 126, 54, 109, 31, 109, 10, 90, 139, 17, 47, 239, 15, 152, 5, 222, 255, 151, 248, 31, 59, 40, 249, 189, 139, 95, 132, 156, 244, 57, 83, 131, 57, 214, 145, 57, 65, 126, 95, 180, 38, 112, 156, 233, 132, 68, 187, 46, 245, 53, 130, 232, 62, 167, 41, 177, 28, 235, 29, 254, 28, 146, 209, 9, 234, 46, 73, 6, 224, 210, 77, 66, 58, 110, 36, 183, 97, 197, 187, 222, 171, 99, 81, 254, 65, 144, 67, 60, 153, 149, 98, 219, 192, 221, 52, 245, 209, 87, 39, 252, 41, 21, 68, 78, 110, 131, 249, 162};
.global .align 16 .b8 __cudart_sin_cos_coeffs[128] = {70, 210, 176, 44, 241, 229, 90, 190, 146, 227, 172, 105, 227, 29, 199, 62, 161, 98, 219, 25, 160, 1, 42, 191, 24, 8, 17, 17, 17, 17, 129, 63, 84, 85, 85, 85, 85, 85, 197, 191, 0, 0, 0, 0, 0, 0, 0, 0, 0, 0, 0, 0, 0, 0, 0, 0, 100, 129, 253, 32, 131, 255, 168, 189, 40, 133, 239, 193, 167, 238, 33, 62, 217, 230, 6, 142, 79, 126, 146, 190, 233, 188, 221, 25, 160, 1, 250, 62, 71, 93, 193, 22, 108, 193, 86, 191, 81, 85, 85, 85, 85, 85, 165, 63, 0, 0, 0, 0, 0, 0, 224, 191, 0, 0, 0, 0, 0, 0, 240, 63};

.visible .entry _Z10add_sourcefiiiiiiiiifffiiiiiPfS_i(
	.param .f32 _Z10add_sourcefiiiiiiiiifffiiiiiPfS_i_param_0,
	.param .u32 _Z10add_sourcefiiiiiiiiifffiiiiiPfS_i_param_1,
	.param .u32 _Z10add_sourcefiiiiiiiiifffiiiiiPfS_i_param_2,
	.param .u32 _Z10add_sourcefiiiiiiiiifffiiiiiPfS_i_param_3,
	.param .u32 _Z10add_sourcefiiiiiiiiifffiiiiiPfS_i_param_4,
	.param .u32 _Z10add_sourcefiiiiiiiiifffiiiiiPfS_i_param_5,
	.param .u32 _Z10add_sourcefiiiiiiiiifffiiiiiPfS_i_param_6,
	.param .u32 _Z10add_sourcefiiiiiiiiifffiiiiiPfS_i_param_7,
	.param .u32 _Z10add_sourcefiiiiiiiiifffiiiiiPfS_i_param_8,
	.param .u32 _Z10add_sourcefiiiiiiiiifffiiiiiPfS_i_param_9,
	.param .f32 _Z10add_sourcefiiiiiiiiifffiiiiiPfS_i_param_10,
	.param .f32 _Z10add_sourcefiiiiiiiiifffiiiiiPfS_i_param_11,
	.param .f32 _Z10add_sourcefiiiiiiiiifffiiiiiPfS_i_param_12,
	.param .u32 _Z10add_sourcefiiiiiiiiifffiiiiiPfS_i_param_13,
	.param .u32 _Z10add_sourcefiiiiiiiiifffiiiiiPfS_i_param_14,
	.param .u32 _Z10add_sourcefiiiiiiiiifffiiiiiPfS_i_param_15,
	.param .u32 _Z10add_sourcefiiiiiiiiifffiiiiiPfS_i_param_16,
	.param .u32 _Z10add_sourcefiiiiiiiiifffiiiiiPfS_i_param_17,
	.param .u64 .ptr .align 1 _Z10add_sourcefiiiiiiiiifffiiiiiPfS_i_param_18,
	.param .u64 .ptr .align 1 _Z10add_sourcefiiiiiiiiifffiiiiiPfS_i_param_19,
	.param .u32 _Z10add_sourcefiiiiiiiiifffiiiiiPfS_i_param_20
)
{
	.reg .pred 	%p<16>;
	.reg .b32 	%r<98>;
	.reg .b32 	%f<60>;
	.reg .b64 	%rd<8>;
	.reg .b64 	%fd<133>;

	ld.param.f32 	%f8, [_Z10add_sourcefiiiiiiiiifffiiiiiPfS_i_param_0];
	ld.param.u32 	%r31, [_Z10add_sourcefiiiiiiiiifffiiiiiPfS_i_param_1];
	ld.param.u32 	%r32, [_Z10add_sourcefiiiiiiiiifffiiiiiPfS_i_param_2];
	ld.param.u32 	%r26, [_Z10add_sourcefiiiiiiiiifffiiiiiPfS_i_param_3];
	ld.param.u32 	%r27, [_Z10add_sourcefiiiiiiiiifffiiiiiPfS_i_param_7];
	ld.param.u32 	%r28, [_Z10add_sourcefiiiiiiiiifffiiiiiPfS_i_param_9];
	ld.param.f32 	%f9, [_Z10add_sourcefiiiiiiiiifffiiiiiPfS_i_param_11];
	ld.param.f32 	%f10, [_Z10add_sourcefiiiiiiiiifffiiiiiPfS_i_param_12];
	ld.param.u32 	%r29, [_Z10add_sourcefiiiiiiiiifffiiiiiPfS_i_param_13];
	ld.param.u32 	%r30, [_Z10add_sourcefiiiiiiiiifffiiiiiPfS_i_param_14];
	ld.param.u32 	%r33, [_Z10add_sourcefiiiiiiiiifffiiiiiPfS_i_param_15];
	ld.param.u32 	%r34, [_Z10add_sourcefiiiiiiiiifffiiiiiPfS_i_param_16];
	ld.param.u32 	%r35, [_Z10add_sourcefiiiiiiiiifffiiiiiPfS_i_param_17];
	ld.param.u64 	%rd1, [_Z10add_sourcefiiiiiiiiifffiiiiiPfS_i_param_18];
	ld.param.u64 	%rd2, [_Z10add_sourcefiiiiiiiiifffiiiiiPfS_i_param_19];
	ld.param.u32 	%r36, [_Z10add_sourcefiiiiiiiiifffiiiiiPfS_i_param_20];
	rcp.rn.f32 	%f1, %f10;
	sub.f32 	%f2, %f9, %f1;
	div.s32 	%r37, %r33, %r36;
	mul.lo.s32 	%r38, %r37, %r36;
	sub.s32 	%r39, %r33, %r38;
	mad.lo.s32 	%r1, %r39, %r34, %r31;
	mad.lo.s32 	%r2, %r37, %r35, %r32;
	mov.f32 	%f59, 0f00000000;
	setp.eq.s32 	%p1, %r29, 3;
	@%p1 bra 	$L__BB0_15;
	setp.eq.s32 	%p2, %r29, 2;
	@%p2 bra 	$L__BB0_7;
	setp.ne.s32 	%p3, %r29, 1;
	@%p3 bra 	$L__BB0_23;
	mul.f32 	%f44, %f10, %f2;
	mul.f32 	%f45, %f44, %f44;
	cvt.f64.f32 	%fd103, %f45;
	mul.f64 	%fd1, %fd103, 0d4033BD3CC99E70C6;
	mul.f64 	%fd2, %fd103, 0dC023BD3CC99E70C6;
	fma.rn.f64 	%fd104, %fd2, 0d3FF71547652B82FE, 0d4338000000000000;
	{
	.reg .b32 %temp; 
	mov.b64 	{%r3, %temp}, %fd104;
	}
	mov.f64 	%fd105, 0dC338000000000000;
	add.rn.f64 	%fd106, %fd104, %fd105;
	fma.rn.f64 	%fd107, %fd106, 0dBFE62E42FEFA39EF, %fd2;
	fma.rn.f64 	%fd108, %fd106, 0dBC7ABC9E3B39803F, %fd107;
	fma.rn.f64 	%fd109, %fd108, 0d3E5ADE1569CE2BDF, 0d3E928AF3FCA213EA;
	fma.rn.f64 	%fd110, %fd109, %fd108, 0d3EC71DEE62401315;
	fma.rn.f64 	%fd111, %fd110, %fd108, 0d3EFA01997C89EB71;
	fma.rn.f64 	%fd112, %fd111, %fd108, 0d3F2A01A014761F65;
	fma.rn.f64 	%fd113, %fd112, %fd108, 0d3F56C16C1852B7AF;
	fma.rn.f64 	%fd114, %fd113, %fd108, 0d3F81111111122322;
	fma.rn.f64 	%fd115, %fd114, %fd108, 0d3FA55555555502A1;
	fma.rn.f64 	%fd116, %fd115, %fd108, 0d3FC5555555555511;
	fma.rn.f64 	%fd117, %fd116, %fd108, 0d3FE000000000000B;
	fma.rn.f64 	%fd118, %fd117, %fd108, 0d3FF0000000000000;
	fma.rn.f64 	%fd119, %fd118, %fd108, 0d3FF0000000000000;
	{
	.reg .b32 %temp; 
	mov.b64 	{%r4, %temp}, %fd119;
	}
	{
	.reg .b32 %temp; 
	mov.b64 	{%temp, %r5}, %fd119;
	}
	shl.b32 	%r72, %r3, 20;
	add.s32 	%r73, %r72, %r5;
	mov.b64 	%fd126, {%r4, %r73};
	{
	.reg .b32 %temp; 
	mov.b64 	{%temp, %r74}, %fd2;
	}
	mov.b32 	%f46, %r74;
	abs.f32 	%f3, %f46;
	setp.lt.f32 	%p12, %f3, 0f4086232B;
	@%p12 bra 	$L__BB0_6;
	setp.lt.f64 	%p13, %fd2, 0d0000000000000000;
	add.f64 	%fd120, %fd2, 0d7FF0000000000000;
	selp.f64 	%fd126, 0d0000000000000000, %fd120, %p13;
	setp.geu.f32 	%p14, %f3, 0f40874800;
	@%p14 bra 	$L__BB0_6;
	shr.u32 	%r75, %r3, 31;
	add.s32 	%r76, %r3, %r75;
	shr.s32 	%r77, %r76, 1;
	shl.b32 	%r78, %r77, 20;
	add.s32 	%r79, %r5, %r78;
	mov.b64 	%fd121, {%r4, %r79};
	sub.s32 	%r80, %r3, %r77;
	shl.b32 	%r81, %r80, 20;
	add.s32 	%r82, %r81, 1072693248;
	mov.b32 	%r83, 0;
	mov.b64 	%fd122, {%r83, %r82};
	mul.f64 	%fd126, %fd122, %fd121;
$L__BB0_6:
	mov.f64 	%fd123, 0d3FF0000000000000;
	sub.f64 	%fd124, %fd123, %fd1;
	mul.f64 	%fd125, %fd124, %fd126;
	cvt.rn.f32.f64 	%f59, %fd125;
	bra.uni 	$L__BB0_23;
$L__BB0_7:
	mul.f32 	%f27, %f10, 0fC0800000;
	mul.f32 	%f28, %f10, %f27;
	cvt.f64.f32 	%fd62, %f28;
	mul.f64 	%fd7, %fd62, 0d400921FB542FE938;
	mov.f64 	%fd127, 0d3FB999999999999A;
	{
	.reg .b32 %temp; 
	mov.b64 	{%temp, %r90}, %fd127;
	}
	{
	.reg .b32 %temp; 
	mov.b64 	{%r91, %temp}, %fd127;
	}
	setp.gt.s32 	%p8, %r90, 1048575;
	mov.b32 	%r92, -1023;
	@%p8 bra 	$L__BB0_9;
	mov.f64 	%fd127, 0d431999999999999A;
	{
	.reg .b32 %temp; 
	mov.b64 	{%temp, %r90}, %fd127;
	}
	{
	.reg .b32 %temp; 
	mov.b64 	{%r91, %temp}, %fd127;
	}
	mov.b32 	%r92, -1077;
$L__BB0_9:
	add.s32 	%r58, %r90, -1;
	setp.gt.u32 	%p9, %r58, 2146435070;
	@%p9 bra 	$L__BB0_13;
	shr.u32 	%r61, %r90, 20;
	add.s32 	%r93, %r92, %r61;
	and.b32  	%r62, %r90, 1048575;
	or.b32  	%r63, %r62, 1072693248;
	mov.b64 	%fd128, {%r91, %r63};
	setp.lt.u32 	%p11, %r63, 1073127583;
	@%p11 bra 	$L__BB0_12;
	{
	.reg .b32 %temp; 
	mov.b64 	{%r64, %temp}, %fd128;
	}
	{
	.reg .b32 %temp; 
	mov.b64 	{%temp, %r65}, %fd128;
	}
	add.s32 	%r66, %r65, -1048576;
	mov.b64 	%fd128, {%r64, %r66};
	add.s32 	%r93, %r93, 1;
$L__BB0_12:
	add.f64 	%fd65, %fd128, 0dBFF0000000000000;
	add.f64 	%fd66, %fd128, 0d3FF0000000000000;
	rcp.approx.ftz.f64 	%fd67, %fd66;
	neg.f64 	%fd68, %fd66;
	fma.rn.f64 	%fd69, %fd68, %fd67, 0d3FF0000000000000;
	fma.rn.f64 	%fd70, %fd69, %fd69, %fd69;
	fma.rn.f64 	%fd71, %fd70, %fd67, %fd67;
	mul.f64 	%fd72, %fd65, %fd71;
	fma.rn.f64 	%fd73, %fd65, %fd71, %fd72;
	mul.f64 	%fd74, %fd73, %fd73;
	fma.rn.f64 	%fd75, %fd74, 0d3EB1380B3AE80F1E, 0d3ED0EE258B7A8B04;
	fma.rn.f64 	%fd76, %fd75, %fd74, 0d3EF3B2669F02676F;
	fma.rn.f64 	%fd77, %fd76, %fd74, 0d3F1745CBA9AB0956;
	fma.rn.f64 	%fd78, %fd77, %fd74, 0d3F3C71C72D1B5154;
	fma.rn.f64 	%fd79, %fd78, %fd74, 0d3F624924923BE72D;
	fma.rn.f64 	%fd80, %fd79, %fd74, 0d3F8999999999A3C4;
	fma.rn.f64 	%fd81, %fd80, %fd74, 0d3FB5555555555554;
	sub.f64 	%fd82, %fd65, %fd73;
	add.f64 	%fd83, %fd82, %fd82;
	neg.f64 	%fd84, %fd73;
	fma.rn.f64 	%fd85, %fd84, %fd65, %fd83;
	mul.f64 	%fd86, %fd71, %fd85;
	mul.f64 	%fd87, %fd74, %fd81;
	fma.rn.f64 	%fd88, %fd87, %fd73, %fd86;
	xor.b32  	%r67, %r93, -2147483648;
	mov.b32 	%r68, 1127219200;
	mov.b64 	%fd89, {%r67, %r68};
	mov.b32 	%r69, -2147483648;
	mov.b64 	%fd90, {%r69, %r68};
	sub.f64 	%fd91, %fd89, %fd90;
	fma.rn.f64 	%fd92, %fd91, 0d3FE62E42FEFA39EF, %fd73;
	fma.rn.f64 	%fd93, %fd91, 0dBFE62E42FEFA39EF, %fd92;
	sub.f64 	%fd94, %fd93, %fd73;
	sub.f64 	%fd95, %fd88, %fd94;
	fma.rn.f64 	%fd96, %fd91, 0d3C7ABC9E3B39803F, %fd95;
	add.f64 	%fd129, %fd92, %fd96;
	bra.uni 	$L__BB0_14;
$L__BB0_13:
	fma.rn.f64 	%fd64, %fd127, 0d7FF0000000000000, 0d7FF0000000000000;
	{
	.reg .b32 %temp; 
	mov.b64 	{%temp, %r59}, %fd127;
	}
	and.b32  	%r60, %r59, 2147483647;
	setp.eq.s32 	%p10, %r60, 0;
	selp.f64 	%fd129, 0dFFF0000000000000, %fd64, %p10;
$L__BB0_14:
	mul.f64 	%fd97, %fd7, 0dC00921FB542FE938;
	div.rn.f64 	%fd98, %fd97, %fd129;
	cvt.rn.f32.f64 	%f29, %fd98;
	cvt.f64.f32 	%fd99, %f2;
	mul.f64 	%fd100, %fd99, 0dC033BD3CC99E70C6;
	mul.f32 	%f30, %f2, %f29;
	mul.f32 	%f31, %f2, %f30;
	fma.rn.f32 	%f32, %f31, 0f3BBB989D, 0f3F000000;
	cvt.sat.f32.f32 	%f33, %f32;
	mov.f32 	%f34, 0f4B400001;
	mov.f32 	%f35, 0f437C0000;
	fma.rm.f32 	%f36, %f33, %f35, %f34;
	add.f32 	%f37, %f36, 0fCB40007F;
	neg.f32 	%f38, %f37;
	fma.rn.f32 	%f39, %f31, 0f3FB8AA3B, %f38;
	fma.rn.f32 	%f40, %f31, 0f32A57060, %f39;
	mov.b32 	%r70, %f36;
	shl.b32 	%r71, %r70, 23;
	mov.b32 	%f41, %r71;
	ex2.approx.ftz.f32 	%f42, %f40;
	mul.f32 	%f43, %f42, %f41;
	cvt.f64.f32 	%fd101, %f43;
	mul.f64 	%fd102, %fd100, %fd101;
	cvt.rn.f32.f64 	%f59, %fd102;
	bra.uni 	$L__BB0_23;
$L__BB0_15:
	mul.f32 	%f12, %f10, %f10;
	cvt.f64.f32 	%fd24, %f12;
	mul.f64 	%fd15, %fd24, 0dC00921FB542FE938;
	mov.f64 	%fd130, 0d3FB999999999999A;
	{
	.reg .b32 %temp; 
	mov.b64 	{%temp, %r94}, %fd130;
	}
	{
	.reg .b32 %temp; 
	mov.b64 	{%r95, %temp}, %fd130;
	}
	setp.gt.s32 	%p4, %r94, 1048575;
	mov.b32 	%r96, -1023;
	@%p4 bra 	$L__BB0_17;
	mov.f64 	%fd130, 0d431999999999999A;
	{
	.reg .b32 %temp; 
	mov.b64 	{%temp, %r94}, %fd130;
	}
	{
	.reg .b32 %temp; 
	mov.b64 	{%r95, %temp}, %fd130;
	}
	mov.b32 	%r96, -1077;
$L__BB0_17:
	add.s32 	%r42, %r94, -1;
	setp.gt.u32 	%p5, %r42, 2146435070;
	@%p5 bra 	$L__BB0_21;
	shr.u32 	%r45, %r94, 20;
	add.s32 	%r97, %r96, %r45;
	and.b32  	%r46, %r94, 1048575;
	or.b32  	%r47, %r46, 1072693248;
	mov.b64 	%fd131, {%r95, %r47};
	setp.lt.u32 	%p7, %r47, 1073127583;
	@%p7 bra 	$L__BB0_20;
	{
	.reg .b32 %temp; 
	mov.b64 	{%r48, %temp}, %fd131;
	}
	{
	.reg .b32 %temp; 
	mov.b64 	{%temp, %r49}, %fd131;
	}
	add.s32 	%r50, %r49, -1048576;
	mov.b64 	%fd131, {%r48, %r50};
	add.s32 	%r97, %r97, 1;
$L__BB0_20:
	add.f64 	%fd27, %fd131, 0dBFF0000000000000;
	add.f64 	%fd28, %fd131, 0d3FF0000000000000;
	rcp.approx.ftz.f64 	%fd29, %fd28;
	neg.f64 	%fd30, %fd28;
	fma.rn.f64 	%fd31, %fd30, %fd29, 0d3FF0000000000000;
	fma.rn.f64 	%fd32, %fd31, %fd31, %fd31;
	fma.rn.f64 	%fd33, %fd32, %fd29, %fd29;
	mul.f64 	%fd34, %fd27, %fd33;
	fma.rn.f64 	%fd35, %fd27, %fd33, %fd34;
	mul.f64 	%fd36, %fd35, %fd35;
	fma.rn.f64 	%fd37, %fd36, 0d3EB1380B3AE80F1E, 0d3ED0EE258B7A8B04;
	fma.rn.f64 	%fd38, %fd37, %fd36, 0d3EF3B2669F02676F;
	fma.rn.f64 	%fd39, %fd38, %fd36, 0d3F1745CBA9AB0956;
	fma.rn.f64 	%fd40, %fd39, %fd36, 0d3F3C71C72D1B5154;
	fma.rn.f64 	%fd41, %fd40, %fd36, 0d3F624924923BE72D;
	fma.rn.f64 	%fd42, %fd41, %fd36, 0d3F8999999999A3C4;
	fma.rn.f64 	%fd43, %fd42, %fd36, 0d3FB5555555555554;
	sub.f64 	%fd44, %fd27, %fd35;
	add.f64 	%fd45, %fd44, %fd44;
	neg.f64 	%fd46, %fd35;
	fma.rn.f64 	%fd47, %fd46, %fd27, %fd45;
	mul.f64 	%fd48, %fd33, %fd47;
	mul.f64 	%fd49, %fd36, %fd43;
	fma.rn.f64 	%fd50, %fd49, %fd35, %fd48;
	xor.b32  	%r51, %r97, -2147483648;
	mov.b32 	%r52, 1127219200;
	mov.b64 	%fd51, {%r51, %r52};
	mov.b32 	%r53, -2147483648;
	mov.b64 	%fd52, {%r53, %r52};
	sub.f64 	%fd53, %fd51, %fd52;
	fma.rn.f64 	%fd54, %fd53, 0d3FE62E42FEFA39EF, %fd35;
	fma.rn.f64 	%fd55, %fd53, 0dBFE62E42FEFA39EF, %fd54;
	sub.f64 	%fd56, %fd55, %fd35;
	sub.f64 	%fd57, %fd50, %fd56;
	fma.rn.f64 	%fd58, %fd53, 0d3C7ABC9E3B39803F, %fd57;
	add.f64 	%fd132, %fd54, %fd58;
	bra.uni 	$L__BB0_22;
$L__BB0_21:
	fma.rn.f64 	%fd26, %fd130, 0d7FF0000000000000, 0d7FF0000000000000;
	{
	.reg .b32 %temp; 
	mov.b64 	{%temp, %r43}, %fd130;
	}
	and.b32  	%r44, %r43, 2147483647;
	setp.eq.s32 	%p6, %r44, 0;
	selp.f64 	%fd132, 0dFFF0000000000000, %fd26, %p6;
$L__BB0_22:
	mul.f64 	%fd59, %fd15, 0dC00921FB542FE938;
	div.rn.f64 	%fd60, %fd59, %fd132;
	cvt.rn.f32.f64 	%f13, %fd60;
	mul.f32 	%f14, %f2, %f13;
	mul.f32 	%f15, %f2, %f14;
	fma.rn.f32 	%f16, %f15, 0f3BBB989D, 0f3F000000;
	cvt.sat.f32.f32 	%f17, %f16;
	mov.f32 	%f18, 0f4B400001;
	mov.f32 	%f19, 0f437C0000;
	fma.rm.f32 	%f20, %f17, %f19, %f18;
	add.f32 	%f21, %f20, 0fCB40007F;
	neg.f32 	%f22, %f21;
	fma.rn.f32 	%f23, %f15, 0f3FB8AA3B, %f22;
	fma.rn.f32 	%f24, %f15, 0f32A57060, %f23;
	mov.b32 	%r54, %f20;
	shl.b32 	%r55, %r54, 23;
	mov.b32 	%f25, %r55;
	ex2.approx.ftz.f32 	%f26, %f24;
	mul.f32 	%f59, %f26, %f25;
$L__BB0_23:
	add.f32 	%f47, %f1, %f1;
	setp.gtu.f32 	%p15, %f9, %f47;
	@%p15 bra 	$L__BB0_25;
	cvt.rn.f32.s32 	%f48, %r30;
	cvt.rn.f32.s32 	%f49, %r1;
	add.f32 	%f50, %f48, %f49;
	add.f32 	%f51, %f50, 0fBF800000;
	cvt.rzi.s32.f32 	%r84, %f51;
	cvt.rn.f32.s32 	%f52, %r2;
	add.f32 	%f53, %f48, %f52;
	add.f32 	%f54, %f53, 0fBF800000;
	cvt.rzi.s32.f32 	%r85, %f54;
	mad.lo.s32 	%r86, %r85, %r27, %r84;
	add.s32 	%r87, %r26, %r30;
	mad.lo.s32 	%r88, %r86, %r28, %r87;
	add.s32 	%r89, %r88, -1;
	cvta.to.global.u64 	%rd3, %rd1;
	mul.wide.s32 	%rd4, %r89, 4;
	add.s64 	%rd5, %rd3, %rd4;
	ld.global.f32 	%f55, [%rd5];
	fma.rn.f32 	%f56, %f8, %f59, %f55;
	st.global.f32 	[%rd5], %f56;
	cvta.to.global.u64 	%rd6, %rd2;
	add.s64 	%rd7, %rd6, %rd4;
	ld.global.f32 	%f57, [%rd7];
	fma.rn.f32 	%f58, %f8, %f59, %f57;
	st.global.f32 	[%rd7], %f58;
$L__BB0_25:
	ret;

}
	// .globl	_Z10update_veliiiiiiiffffPfS_S_S_S_S_S_S_S_S_S_S_S_S_
.visible .entry _Z10update_veliiiiiiiffffPfS_S_S_S_S_S_S_S_S_S_S_S_S_(
	.param .u32 _Z10update_veliiiiiiiffffPfS_S_S_S_S_S_S_S_S_S_S_S_S__param_0,
	.param .u32 _Z10update_veliiiiiiiffffPfS_S_S_S_S_S_S_S_S_S_S_S_S__param_1,
	.param .u32 _Z10update_veliiiiiiiffffPfS_S_S_S_S_S_S_S_S_S_S_S_S__param_2,
	.param .u32 _Z10update_veliiiiiiiffffPfS_S_S_S_S_S_S_S_S_S_S_S_S__param_3,
	.param .u32 _Z10update_veliiiiiiiffffPfS_S_S_S_S_S_S_S_S_S_S_S_S__param_4,
	.param .u32 _Z10update_veliiiiiiiffffPfS_S_S_S_S_S_S_S_S_S_S_S_S__param_5,
	.param .u32 _Z10update_veliiiiiiiffffPfS_S_S_S_S_S_S_S_S_S_S_S_S__param_6,
	.param .f32 _Z10update_veliiiiiiiffffPfS_S_S_S_S_S_S_S_S_S_S_S_S__param_7,
	.param .f32 _Z10update_veliiiiiiiffffPfS_S_S_S_S_S_S_S_S_S_S_S_S__param_8,
	.param .f32 _Z10update_veliiiiiiiffffPfS_S_S_S_S_S_S_S_S_S_S_S_S__param_9,
	.param .f32 _Z10update_veliiiiiiiffffPfS_S_S_S_S_S_S_S_S_S_S_S_S__param_10,
	.param .u64 .ptr .align 1 _Z10update_veliiiiiiiffffPfS_S_S_S_S_S_S_S_S_S_S_S_S__param_11,
	.param .u64 .ptr .align 1 _Z10update_veliiiiiiiffffPfS_S_S_S_S_S_S_S_S_S_S_S_S__param_12,
	.param .u64 .ptr .align 1 _Z10update_veliiiiiiiffffPfS_S_S_S_S_S_S_S_S_S_S_S_S__param_13,
	.param .u64 .ptr .align 1 _Z10update_veliiiiiiiffffPfS_S_S_S_S_S_S_S_S_S_S_S_S__param_14,
	.param .u64 .ptr .align 1 _Z10update_veliiiiiiiffffPfS_S_S_S_S_S_S_S_S_S_S_S_S__param_15,
	.param .u64 .ptr .align 1 _Z10update_veliiiiiiiffffPfS_S_S_S_S_S_S_S_S_S_S_S_S__param_16,
	.param .u64 .ptr .align 1 _Z10update_veliiiiiiiffffPfS_S_S_S_S_S_S_S_S_S_S_S_S__param_17,
	.param .u64 .ptr .align 1 _Z10update_veliiiiiiiffffPfS_S_S_S_S_S_S_S_S_S_S_S_S__param_18,
	.param .u64 .ptr .align 1 _Z10update_veliiiiiiiffffPfS_S_S_S_S_S_S_S_S_S_S_S_S__param_19,
	.param .u64 .ptr .align 1 _Z10update_veliiiiiiiffffPfS_S_S_S_S_S_S_S_S_S_S_S_S__param_20,
	.param .u64 .ptr .align 1 _Z10update_veliiiiiiiffffPfS_S_S_S_S_S_S_S_S_S_S_S_S__param_21,
	.param .u64 .ptr .align 1 _Z10update_veliiiiiiiffffPfS_S_S_S_S_S_S_S_S_S_S_S_S__param_22,
	.param .u64 .ptr .align 1 _Z10update_veliiiiiiiffffPfS_S_S_S_S_S_S_S_S_S_S_S_S__param_23,
	.param .u64 .ptr .align 1 _Z10update_veliiiiiiiffffPfS_S_S_S_S_S_S_S_S_S_S_S_S__param_24
)
{
	.reg .pred 	%p<18>;
	.reg .b32 	%r<81>;
	.reg .b32 	%f<80>;
	.reg .b64 	%rd<82>;

	ld.param.u32 	%r40, [_Z10update_veliiiiiiiffffPfS_S_S_S_S_S_S_S_S_S_S_S_S__param_3];
	ld.param.u32 	%r41, [_Z10update_veliiiiiiiffffPfS_S_S_S_S_S_S_S_S_S_S_S_S__param_4];
	ld.param.u32 	%r42, [_Z10update_veliiiiiiiffffPfS_S_S_S_S_S_S_S_S_S_S_S_S__param_5];
	ld.param.f32 	%f8, [_Z10update_veliiiiiiiffffPfS_S_S_S_S_S_S_S_S_S_S_S_S__param_7];
	ld.param.f32 	%f9, [_Z10update_veliiiiiiiffffPfS_S_S_S_S_S_S_S_S_S_S_S_S__param_8];
	ld.param.f32 	%f10, [_Z10update_veliiiiiiiffffPfS_S_S_S_S_S_S_S_S_S_S_S_S__param_9];
	ld.param.f32 	%f11, [_Z10update_veliiiiiiiffffPfS_S_S_S_S_S_S_S_S_S_S_S_S__param_10];
	ld.param.u64 	%rd20, [_Z10update_veliiiiiiiffffPfS_S_S_S_S_S_S_S_S_S_S_S_S__param_12];
	ld.param.u64 	%rd21, [_Z10update_veliiiiiiiffffPfS_S_S_S_S_S_S_S_S_S_S_S_S__param_13];
	ld.param.u64 	%rd22, [_Z10update_veliiiiiiiffffPfS_S_S_S_S_S_S_S_S_S_S_S_S__param_14];
	ld.param.u64 	%rd23, [_Z10update_veliiiiiiiffffPfS_S_S_S_S_S_S_S_S_S_S_S_S__param_15];
	ld.param.u64 	%rd24, [_Z10update_veliiiiiiiffffPfS_S_S_S_S_S_S_S_S_S_S_S_S__param_16];
	ld.param.u64 	%rd25, [_Z10update_veliiiiiiiffffPfS_S_S_S_S_S_S_S_S_S_S_S_S__param_17];
	ld.param.u64 	%rd26, [_Z10update_veliiiiiiiffffPfS_S_S_S_S_S_S_S_S_S_S_S_S__param_18];
	ld.param.u64 	%rd27, [_Z10update_veliiiiiiiffffPfS_S_S_S_S_S_S_S_S_S_S_S_S__param_19];
	ld.param.u64 	%rd28, [_Z10update_veliiiiiiiffffPfS_S_S_S_S_S_S_S_S_S_S_S_S__param_20];
	ld.param.u64 	%rd29, [_Z10update_veliiiiiiiffffPfS_S_S_S_S_S_S_S_S_S_S_S_S__param_21];
	ld.param.u64 	%rd30, [_Z10update_veliiiiiiiffffPfS_S_S_S_S_S_S_S_S_S_S_S_S__param_22];
	ld.param.u64 	%rd31, [_Z10update_veliiiiiiiffffPfS_S_S_S_S_S_S_S_S_S_S_S_S__param_23];
	ld.param.u64 	%rd32, [_Z10update_veliiiiiiiffffPfS_S_S_S_S_S_S_S_S_S_S_S_S__param_24];
	mov.u32 	%r43, %ctaid.x;
	mov.u32 	%r44, %ntid.x;
	mov.u32 	%r45, %tid.x;
	mad.lo.s32 	%r1, %r43, %r44, %r45;
	div.rn.f32 	%f1, %f8, %f9;
	div.rn.f32 	%f2, %f8, %f10;
	div.rn.f32 	%f3, %f8, %f11;
	setp.lt.s32 	%p2, %r41, 1;
	@%p2 bra 	$L__BB1_6;
	ld.param.u64 	%rd79, [_Z10update_veliiiiiiiffffPfS_S_S_S_S_S_S_S_S_S_S_S_S__param_11];
	cvta.to.global.u64 	%rd1, %rd26;
	cvta.to.global.u64 	%rd2, %rd25;
	mov.u32 	%r47, %ntid.y;
	mov.u32 	%r48, %ctaid.y;
	mul.lo.s32 	%r49, %r48, %r47;
	mov.u32 	%r50, %tid.y;
	add.s32 	%r51, %r49, %r50;
	cvta.to.global.u64 	%rd33, %rd28;
	cvta.to.global.u64 	%rd34, %rd27;
	cvta.to.global.u64 	%rd35, %rd32;
	cvta.to.global.u64 	%rd36, %rd31;
	mul.lo.s32 	%r53, %r41, %r40;
	mad.lo.s32 	%r2, %r53, %r42, -4;
	setp.gt.u32 	%p3, %r51, 3;
	add.s32 	%r54, %r40, -4;
	setp.lt.s32 	%p4, %r51, %r54;
	and.pred  	%p1, %p3, %p4;
	add.s32 	%r3, %r41, -4;
	add.s32 	%r4, %r42, -4;
	mul.wide.u32 	%rd37, %r51, 4;
	add.s64 	%rd3, %rd33, %rd37;
	add.s64 	%rd4, %rd34, %rd37;
	mul.wide.u32 	%rd38, %r1, 4;
	add.s64 	%rd5, %rd35, %rd38;
	add.s64 	%rd6, %rd36, %rd38;
	ld.const.f32 	%f4, [c];
	mul.lo.s32 	%r5, %r42, %r40;
	ld.const.f32 	%f5, [c+4];
	ld.const.f32 	%f6, [c+8];
	ld.const.f32 	%f7, [c+12];
	shl.b32 	%r6, %r42, 2;
	neg.s32 	%r79, %r41;
	mul.lo.s32 	%r55, %r42, %r51;
	add.s32 	%r56, %r1, %r55;
	add.s32 	%r78, %r56, -1;
	add.s32 	%r57, %r51, -3;
	mad.lo.s32 	%r77, %r42, %r57, %r1;
	mul.lo.s32 	%r58, %r40, 3;
	sub.s32 	%r59, %r51, %r58;
	mad.lo.s32 	%r76, %r42, %r59, %r1;
	add.s32 	%r60, %r51, -2;
	mad.lo.s32 	%r75, %r42, %r60, %r1;
	shl.b32 	%r61, %r40, 1;
	sub.s32 	%r62, %r51, %r61;
	mad.lo.s32 	%r74, %r42, %r62, %r1;
	add.s32 	%r63, %r51, -1;
	mad.lo.s32 	%r73, %r42, %r63, %r1;
	sub.s32 	%r64, %r51, %r40;
	mad.lo.s32 	%r72, %r42, %r64, %r1;
	add.s32 	%r65, %r50, %r40;
	add.s32 	%r66, %r65, %r49;
	mad.lo.s32 	%r71, %r42, %r66, %r1;
	add.s32 	%r67, %r55, %r42;
	add.s32 	%r70, %r1, %r67;
	cvta.to.global.u64 	%rd7, %rd79;
	cvta.to.global.u64 	%rd8, %rd22;
	cvta.to.global.u64 	%rd80, %rd30;
	cvta.to.global.u64 	%rd10, %rd20;
	cvta.to.global.u64 	%rd81, %rd29;
	cvta.to.global.u64 	%rd12, %rd23;
	cvta.to.global.u64 	%rd13, %rd21;
	cvta.to.global.u64 	%rd14, %rd24;
	mov.b32 	%r80, 0;
	not.pred 	%p11, %p1;
$L__BB1_2:
	add.s32 	%r28, %r78, 1;
	setp.lt.s32 	%p5, %r28, 4;
	setp.ge.s32 	%p6, %r28, %r2;
	or.pred  	%p7, %p5, %p6;
	@%p7 bra 	$L__BB1_5;
	setp.ge.s32 	%p8, %r1, %r4;
	setp.lt.s32 	%p9, %r1, 4;
	setp.lt.u32 	%p10, %r80, 4;
	or.pred  	%p12, %p11, %p10;
	setp.ge.s32 	%p13, %r80, %r3;
	or.pred  	%p14, %p12, %p13;
	or.pred  	%p15, %p9, %p14;
	or.pred  	%p16, %p15, %p8;
	@%p16 bra 	$L__BB1_5;
	mul.wide.s32 	%rd39, %r71, 4;
	add.s64 	%rd40, %rd2, %rd39;
	ld.global.f32 	%f12, [%rd40];
	mul.wide.u32 	%rd41, %r28, 4;
	add.s64 	%rd42, %rd2, %rd41;
	ld.global.f32 	%f13, [%rd42];
	sub.f32 	%f14, %f12, %f13;
	fma.rn.f32 	%f15, %f4, %f14, 0f00000000;
	mul.wide.s32 	%rd43, %r70, 4;
	add.s64 	%rd44, %rd2, %rd43;
	ld.global.f32 	%f16, [%rd44];
	sub.f32 	%f17, %f16, %f13;
	fma.rn.f32 	%f18, %f4, %f17, 0f00000000;
	add.s64 	%rd45, %rd1, %rd41;
	ld.global.f32 	%f19, [%rd45+4];
	ld.global.f32 	%f20, [%rd45];
	sub.f32 	%f21, %f19, %f20;
	fma.rn.f32 	%f22, %f4, %f21, 0f00000000;
	mul.wide.s32 	%rd46, %r5, 4;
	add.s64 	%rd47, %rd40, %rd46;
	ld.global.f32 	%f23, [%rd47];
	mul.wide.s32 	%rd48, %r72, 4;
	add.s64 	%rd49, %rd2, %rd48;
	ld.global.f32 	%f24, [%rd49];
	sub.f32 	%f25, %f23, %f24;
	fma.rn.f32 	%f26, %f5, %f25, %f15;
	mul.wide.s32 	%rd50, %r42, 4;
	add.s64 	%rd51, %rd44, %rd50;
	ld.global.f32 	%f27, [%rd51];
	mul.wide.s32 	%rd52, %r73, 4;
	add.s64 	%rd53, %rd2, %rd52;
	ld.global.f32 	%f28, [%rd53];
	sub.f32 	%f29, %f27, %f28;
	fma.rn.f32 	%f30, %f5, %f29, %f18;
	ld.global.f32 	%f31, [%rd45+8];
	add.s32 	%r68, %r78, -2;
	mul.wide.u32 	%rd54, %r78, 4;
	add.s64 	%rd55, %rd1, %rd54;
	ld.global.f32 	%f32, [%rd55];
	sub.f32 	%f33, %f31, %f32;
	fma.rn.f32 	%f34, %f5, %f33, %f22;
	add.s64 	%rd56, %rd47, %rd46;
	ld.global.f32 	%f35, [%rd56];
	mul.wide.s32 	%rd57, %r74, 4;
	add.s64 	%rd58, %rd2, %rd57;
	ld.global.f32 	%f36, [%rd58];
	sub.f32 	%f37, %f35, %f36;
	fma.rn.f32 	%f38, %f6, %f37, %f26;
	mul.wide.s32 	%rd59, %r6, 4;
	add.s64 	%rd60, %rd53, %rd59;
	ld.global.f32 	%f39, [%rd60];
	mul.wide.s32 	%rd61, %r75, 4;
	add.s64 	%rd62, %rd2, %rd61;
	ld.global.f32 	%f40, [%rd62];
	sub.f32 	%f41, %f39, %f40;
	fma.rn.f32 	%f42, %f6, %f41, %f30;
	ld.global.f32 	%f43, [%rd45+12];
	add.s32 	%r69, %r78, -1;
	mul.wide.u32 	%rd63, %r69, 4;
	add.s64 	%rd64, %rd1, %rd63;
	ld.global.f32 	%f44, [%rd64];
	sub.f32 	%f45, %f43, %f44;
	fma.rn.f32 	%f46, %f6, %f45, %f34;
	add.s64 	%rd65, %rd56, %rd46;
	ld.global.f32 	%f47, [%rd65];
	mul.wide.s32 	%rd66, %r76, 4;
	add.s64 	%rd67, %rd2, %rd66;
	ld.global.f32 	%f48, [%rd67];
	sub.f32 	%f49, %f47, %f48;
	fma.rn.f32 	%f50, %f7, %f49, %f38;
	add.s64 	%rd68, %rd60, %rd50;
	ld.global.f32 	%f51, [%rd68];
	mul.wide.s32 	%rd69, %r77, 4;
	add.s64 	%rd70, %rd2, %rd69;
	ld.global.f32 	%f52, [%rd70];
	sub.f32 	%f53, %f51, %f52;
	fma.rn.f32 	%f54, %f7, %f53, %f42;
	ld.global.f32 	%f55, [%rd45+16];
	mul.wide.u32 	%rd71, %r68, 4;
	add.s64 	%rd72, %rd1, %rd71;
	ld.global.f32 	%f56, [%rd72];
	sub.f32 	%f57, %f55, %f56;
	fma.rn.f32 	%f58, %f7, %f57, %f46;
	ld.global.f32 	%f59, [%rd3];
	add.s64 	%rd73, %rd7, %rd41;
	ld.global.f32 	%f60, [%rd73];
	mul.f32 	%f61, %f59, %f60;
	ld.global.f32 	%f62, [%rd4];
	mul.f32 	%f63, %f1, %f62;
	mul.f32 	%f64, %f54, %f63;
	sub.f32 	%f65, %f61, %f64;
	add.s64 	%rd74, %rd8, %rd41;
	st.global.f32 	[%rd74], %f65;
	ld.global.f32 	%f66, [%rd80];
	add.s64 	%rd75, %rd10, %rd41;
	ld.global.f32 	%f67, [%rd75];
	mul.f32 	%f68, %f66, %f67;
	ld.global.f32 	%f69, [%rd81];
	mul.f32 	%f70, %f2, %f69;
	mul.f32 	%f71, %f50, %f70;
	sub.f32 	%f72, %f68, %f71;
	add.s64 	%rd76, %rd12, %rd41;
	st.global.f32 	[%rd76], %f72;
	ld.global.f32 	%f73, [%rd5];
	add.s64 	%rd77, %rd13, %rd41;
	ld.global.f32 	%f74, [%rd77];
	mul.f32 	%f75, %f73, %f74;
	ld.global.f32 	%f76, [%rd6];
	mul.f32 	%f77, %f3, %f76;
	mul.f32 	%f78, %f58, %f77;
	sub.f32 	%f79, %f75, %f78;
	add.s64 	%rd78, %rd14, %rd41;
	st.global.f32 	[%rd78], %f79;
$L__BB1_5:
	add.s32 	%r80, %r80, 1;
	add.s32 	%r79, %r79, 1;
	setp.ne.s32 	%p17, %r79, 0;
	add.s64 	%rd81, %rd81, 4;
	add.s64 	%rd80, %rd80, 4;
	add.s32 	%r78, %r78, %r5;
	add.s32 	%r77, %r77, %r5;
	add.s32 	%r76, %r76, %r5;
	add.s32 	%r75, %r75, %r5;
	add.s32 	%r74, %r74, %r5;
	add.s32 	%r73, %r73, %r5;
	add.s32 	%r72, %r72, %r5;
	add.s32 	%r71, %r71, %r5;
	add.s32 	%r70, %r70, %r5;
	@%p17 bra 	$L__BB1_2;
$L__BB1_6:
	ret;

}
	// .globl	_Z13update_stressiiiiiiffffPfS_S_S_S_S_iS_S_S_S_S_S_S_S_S_S_S_S_S_S_S_S_S_S_S_S_iiiiiiib
.visible .entry _Z13update_stressiiiiiiffffPfS_S_S_S_S_iS_S_S_S_S_S_S_S_S_S_S_S_S_S_S_S_S_S_S_S_iiiiiiib(
	.param .u32 _Z13update_stressiiiiiiffffPfS_S_S_S_S_iS_S_S_S_S_S_S_S_S_S_S_S_S_S_S_S_S_S_S_S_iiiiiiib_param_0,
	.param .u32 _Z13update_stressiiiiiiffffPfS_S_S_S_S_iS_S_S_S_S_S_S_S_S_S_S_S_S_S_S_S_S_S_S_S_iiiiiiib_param_1,
	.param .u32 _Z13update_stressiiiiiiffffPfS_S_S_S_S_iS_S_S_S_S_S_S_S_S_S_S_S_S_S_S_S_S_S_S_S_iiiiiiib_param_2,
	.param .u32 _Z13update_stressiiiiiiffffPfS_S_S_S_S_iS_S_S_S_S_S_S_S_S_S_S_S_S_S_S_S_S_S_S_S_iiiiiiib_param_3,
	.param .u32 _Z13update_stressiiiiiiffffPfS_S_S_S_S_iS_S_S_S_S_S_S_S_S_S_S_S_S_S_S_S_S_S_S_S_iiiiiiib_param_4,
	.param .u32 _Z13update_stressiiiiiiffffPfS_S_S_S_S_iS_S_S_S_S_S_S_S_S_S_S_S_S_S_S_S_S_S_S_S_iiiiiiib_param_5,
	.param .f32 _Z13update_stressiiiiiiffffPfS_S_S_S_S_iS_S_S_S_S_S_S_S_S_S_S_S_S_S_S_S_S_S_S_S_iiiiiiib_param_6,
	.param .f32 _Z13update_stressiiiiiiffffPfS_S_S_S_S_iS_S_S_S_S_S_S_S_S_S_S_S_S_S_S_S_S_S_S_S_iiiiiiib_param_7,
	.param .f32 _Z13update_stressiiiiiiffffPfS_S_S_S_S_iS_S_S_S_S_S_S_S_S_S_S_S_S_S_S_S_S_S_S_S_iiiiiiib_param_8,
	.param .f32 _Z13update_stressiiiiiiffffPfS_S_S_S_S_iS_S_S_S_S_S_S_S_S_S_S_S_S_S_S_S_S_S_S_S_iiiiiiib_param_9,
	.param .u64 .ptr .align 1 _Z13update_stressiiiiiiffffPfS_S_S_S_S_iS_S_S_S_S_S_S_S_S_S_S_S_S_S_S_S_S_S_S_S_iiiiiiib_param_10,
	.param .u64 .ptr .align 1 _Z13update_stressiiiiiiffffPfS_S_S_S_S_iS_S_S_S_S_S_S_S_S_S_S_S_S_S_S_S_S_S_S_S_iiiiiiib_param_11,
	.param .u64 .ptr .align 1 _Z13update_stressiiiiiiffffPfS_S_S_S_S_iS_S_S_S_S_S_S_S_S_S_S_S_S_S_S_S_S_S_S_S_iiiiiiib_param_12,
	.param .u64 .ptr .align 1 _Z13update_stressiiiiiiffffPfS_S_S_S_S_iS_S_S_S_S_S_S_S_S_S_S_S_S_S_S_S_S_S_S_S_iiiiiiib_param_13,
	.param .u64 .ptr .align 1 _Z13update_stressiiiiiiffffPfS_S_S_S_S_iS_S_S_S_S_S_S_S_S_S_S_S_S_S_S_S_S_S_S_S_iiiiiiib_param_14,
	.param .u64 .ptr .align 1 _Z13update_stressiiiiiiffffPfS_S_S_S_S_iS_S_S_S_S_S_S_S_S_S_S_S_S_S_S_S_S_S_S_S_iiiiiiib_param_15,
	.param .u32 _Z13update_stressiiiiiiffffPfS_S_S_S_S_iS_S_S_S_S_S_S_S_S_S_S_S_S_S_S_S_S_S_S_S_iiiiiiib_param_16,
	.param .u64 .ptr .align 1 _Z13update_stressiiiiiiffffPfS_S_S_S_S_iS_S_S_S_S_S_S_S_S_S_S_S_S_S_S_S_S_S_S_S_iiiiiiib_param_17,
	.param .u64 .ptr .align 1 _Z13update_stressiiiiiiffffPfS_S_S_S_S_iS_S_S_S_S_S_S_S_S_S_S_S_S_S_S_S_S_S_S_S_iiiiiiib_param_18,
	.param .u64 .ptr .align 1 _Z13update_stressiiiiiiffffPfS_S_S_S_S_iS_S_S_S_S_S_S_S_S_S_S_S_S_S_S_S_S_S_S_S_iiiiiiib_param_19,
	.param .u64 .ptr .align 1 _Z13update_stressiiiiiiffffPfS_S_S_S_S_iS_S_S_S_S_S_S_S_S_S_S_S_S_S_S_S_S_S_S_S_iiiiiiib_param_20,
	.param .u64 .ptr .align 1 _Z13update_stressiiiiiiffffPfS_S_S_S_S_iS_S_S_S_S_S_S_S_S_S_S_S_S_S_S_S_S_S_S_S_iiiiiiib_param_21,
	.param .u64 .ptr .align 1 _Z13update_stressiiiiiiffffPfS_S_S_S_S_iS_S_S_S_S_S_S_S_S_S_S_S_S_S_S_S_S_S_S_S_iiiiiiib_param_22,
	.param .u64 .ptr .align 1 _Z13update_stressiiiiiiffffPfS_S_S_S_S_iS_S_S_S_S_S_S_S_S_S_S_S_S_S_S_S_S_S_S_S_iiiiiiib_param_23,
	.param .u64 .ptr .align 1 _Z13update_stressiiiiiiffffPfS_S_S_S_S_iS_S_S_S_S_S_S_S_S_S_S_S_S_S_S_S_S_S_S_S_iiiiiiib_param_24,
	.param .u64 .ptr .align 1 _Z13update_stressiiiiiiffffPfS_S_S_S_S_iS_S_S_S_S_S_S_S_S_S_S_S_S_S_S_S_S_S_S_S_iiiiiiib_param_25,
	.param .u64 .ptr .align 1 _Z13update_stressiiiiiiffffPfS_S_S_S_S_iS_S_S_S_S_S_S_S_S_S_S_S_S_S_S_S_S_S_S_S_iiiiiiib_param_26,
	.param .u64 .ptr .align 1 _Z13update_stressiiiiiiffffPfS_S_S_S_S_iS_S_S_S_S_S_S_S_S_S_S_S_S_S_S_S_S_S_S_S_iiiiiiib_param_27,
	.param .u64 .ptr .align 1 _Z13update_stressiiiiiiffffPfS_S_S_S_S_iS_S_S_S_S_S_S_S_S_S_S_S_S_S_S_S_S_S_S_S_iiiiiiib_param_28,
	.param .u64 .ptr .align 1 _Z13update_stressiiiiiiffffPfS_S_S_S_S_iS_S_S_S_S_S_S_S_S_S_S_S_S_S_S_S_S_S_S_S_iiiiiiib_param_29,
	.param .u64 .ptr .align 1 _Z13update_stressiiiiiiffffPfS_S_S_S_S_iS_S_S_S_S_S_S_S_S_S_S_S_S_S_S_S_S_S_S_S_iiiiiiib_param_30,
	.param .u64 .ptr .align 1 _Z13update_stressiiiiiiffffPfS_S_S_S_S_iS_S_S_S_S_S_S_S_S_S_S_S_S_S_S_S_S_S_S_S_iiiiiiib_param_31,
	.param .u64 .ptr .align 1 _Z13update_stressiiiiiiffffPfS_S_S_S_S_iS_S_S_S_S_S_S_S_S_S_S_S_S_S_S_S_S_S_S_S_iiiiiiib_param_32,
	.param .u64 .ptr .align 1 _Z13update_stressiiiiiiffffPfS_S_S_S_S_iS_S_S_S_S_S_S_S_S_S_S_S_S_S_S_S_S_S_S_S_iiiiiiib_param_33,
	.param .u64 .ptr .align 1 _Z13update_stressiiiiiiffffPfS_S_S_S_S_iS_S_S_S_S_S_S_S_S_S_S_S_S_S_S_S_S_S_S_S_iiiiiiib_param_34,
	.param .u64 .ptr .align 1 _Z13update_stressiiiiiiffffPfS_S_S_S_S_iS_S_S_S_S_S_S_S_S_S_S_S_S_S_S_S_S_S_S_S_iiiiiiib_param_35,
	.param .u64 .ptr .align 1 _Z13update_stressiiiiiiffffPfS_S_S_S_S_iS_S_S_S_S_S_S_S_S_S_S_S_S_S_S_S_S_S_S_S_iiiiiiib_param_36,
	.param .u32 _Z13update_stressiiiiiiffffPfS_S_S_S_S_iS_S_S_S_S_S_S_S_S_S_S_S_S_S_S_S_S_S_S_S_iiiiiiib_param_37,
	.param .u32 _Z13update_stressiiiiiiffffPfS_S_S_S_S_iS_S_S_S_S_S_S_S_S_S_S_S_S_S_S_S_S_S_S_S_iiiiiiib_param_38,
	.param .u32 _Z13update_stressiiiiiiffffPfS_S_S_S_S_iS_S_S_S_S_S_S_S_S_S_S_S_S_S_S_S_S_S_S_S_iiiiiiib_param_39,
	.param .u32 _Z13update_stressiiiiiiffffPfS_S_S_S_S_iS_S_S_S_S_S_S_S_S_S_S_S_S_S_S_S_S_S_S_S_iiiiiiib_param_40,
	.param .u32 _Z13update_stressiiiiiiffffPfS_S_S_S_S_iS_S_S_S_S_S_S_S_S_S_S_S_S_S_S_S_S_S_S_S_iiiiiiib_param_41,
	.param .u32 _Z13update_stressiiiiiiffffPfS_S_S_S_S_iS_S_S_S_S_S_S_S_S_S_S_S_S_S_S_S_S_S_S_S_iiiiiiib_param_42,
	.param .u32 _Z13update_stressiiiiiiffffPfS_S_S_S_S_iS_S_S_S_S_S_S_S_S_S_S_S_S_S_S_S_S_S_S_S_iiiiiiib_param_43,
	.param .u8 _Z13update_stressiiiiiiffffPfS_S_S_S_S_iS_S_S_S_S_S_S_S_S_S_S_S_S_S_S_S_S_S_S_S_iiiiiiib_param_44
)
{
	.reg .pred 	%p<37>;
	.reg .b16 	%rs<3>;
	.reg .b32 	%r<172>;
	.reg .b32 	%f<284>;
	.reg .b64 	%rd<230>;
	.reg .b64 	%fd<46>;

	ld.param.u32 	%r63, [_Z13update_stressiiiiiiffffPfS_S_S_S_S_iS_S_S_S_S_S_S_S_S_S_S_S_S_S_S_S_S_S_S_S_iiiiiiib_param_4];
	ld.param.f32 	%f10, [_Z13update_stressiiiiiiffffPfS_S_S_S_S_iS_S_S_S_S_S_S_S_S_S_S_S_S_S_S_S_S_S_S_S_iiiiiiib_param_6];
	ld.param.f32 	%f11, [_Z13update_stressiiiiiiffffPfS_S_S_S_S_iS_S_S_S_S_S_S_S_S_S_S_S_S_S_S_S_S_S_S_S_iiiiiiib_param_7];
	ld.param.f32 	%f12, [_Z13update_stressiiiiiiffffPfS_S_S_S_S_iS_S_S_S_S_S_S_S_S_S_S_S_S_S_S_S_S_S_S_S_iiiiiiib_param_8];
	ld.param.f32 	%f13, [_Z13update_stressiiiiiiffffPfS_S_S_S_S_iS_S_S_S_S_S_S_S_S_S_S_S_S_S_S_S_S_S_S_S_iiiiiiib_param_9];
	ld.param.u64 	%rd43, [_Z13update_stressiiiiiiffffPfS_S_S_S_S_iS_S_S_S_S_S_S_S_S_S_S_S_S_S_S_S_S_S_S_S_iiiiiiib_param_13];
	ld.param.u64 	%rd44, [_Z13update_stressiiiiiiffffPfS_S_S_S_S_iS_S_S_S_S_S_S_S_S_S_S_S_S_S_S_S_S_S_S_S_iiiiiiib_param_14];
	ld.param.u64 	%rd45, [_Z13update_stressiiiiiiffffPfS_S_S_S_S_iS_S_S_S_S_S_S_S_S_S_S_S_S_S_S_S_S_S_S_S_iiiiiiib_param_23];
	ld.param.u64 	%rd46, [_Z13update_stressiiiiiiffffPfS_S_S_S_S_iS_S_S_S_S_S_S_S_S_S_S_S_S_S_S_S_S_S_S_S_iiiiiiib_param_24];
	ld.param.u64 	%rd47, [_Z13update_stressiiiiiiffffPfS_S_S_S_S_iS_S_S_S_S_S_S_S_S_S_S_S_S_S_S_S_S_S_S_S_iiiiiiib_param_26];
	ld.param.u64 	%rd48, [_Z13update_stressiiiiiiffffPfS_S_S_S_S_iS_S_S_S_S_S_S_S_S_S_S_S_S_S_S_S_S_S_S_S_iiiiiiib_param_27];
	ld.param.u64 	%rd49, [_Z13update_stressiiiiiiffffPfS_S_S_S_S_iS_S_S_S_S_S_S_S_S_S_S_S_S_S_S_S_S_S_S_S_iiiiiiib_param_28];
	ld.param.u64 	%rd50, [_Z13update_stressiiiiiiffffPfS_S_S_S_S_iS_S_S_S_S_S_S_S_S_S_S_S_S_S_S_S_S_S_S_S_iiiiiiib_param_35];
	ld.param.u64 	%rd51, [_Z13update_stressiiiiiiffffPfS_S_S_S_S_iS_S_S_S_S_S_S_S_S_S_S_S_S_S_S_S_S_S_S_S_iiiiiiib_param_36];
	cvta.to.global.u64 	%rd1, %rd44;
	cvta.to.global.u64 	%rd2, %rd43;
	cvta.to.global.u64 	%rd3, %rd48;
	cvta.to.global.u64 	%rd4, %rd49;
	cvta.to.global.u64 	%rd5, %rd47;
	cvta.to.global.u64 	%rd6, %rd45;
	cvta.to.global.u64 	%rd7, %rd46;
	cvta.to.global.u64 	%rd8, %rd50;
	cvta.to.global.u64 	%rd9, %rd51;
	mov.u32 	%r73, %ctaid.x;
	mov.u32 	%r74, %ntid.x;
	mov.u32 	%r75, %tid.x;
	mad.lo.s32 	%r1, %r73, %r74, %r75;
	mov.u32 	%r76, %ctaid.y;
	mov.u32 	%r77, %ntid.y;
	mul.lo.s32 	%r2, %r76, %r77;
	mov.u32 	%r3, %tid.y;
	div.rn.f32 	%f1, %f10, %f11;
	div.rn.f32 	%f2, %f10, %f12;
	div.rn.f32 	%f3, %f10, %f13;
	setp.lt.s32 	%p2, %r63, 1;
	@%p2 bra 	$L__BB2_21;
	ld.param.s8 	%rs2, [_Z13update_stressiiiiiiffffPfS_S_S_S_S_iS_S_S_S_S_S_S_S_S_S_S_S_S_S_S_S_S_S_S_S_iiiiiiib_param_44];
	ld.param.u32 	%r153, [_Z13update_stressiiiiiiffffPfS_S_S_S_S_iS_S_S_S_S_S_S_S_S_S_S_S_S_S_S_S_S_S_S_S_iiiiiiib_param_41];
	ld.param.u64 	%rd225, [_Z13update_stressiiiiiiffffPfS_S_S_S_S_iS_S_S_S_S_S_S_S_S_S_S_S_S_S_S_S_S_S_S_S_iiiiiiib_param_34];
	ld.param.u64 	%rd224, [_Z13update_stressiiiiiiffffPfS_S_S_S_S_iS_S_S_S_S_S_S_S_S_S_S_S_S_S_S_S_S_S_S_S_iiiiiiib_param_33];
	ld.param.u64 	%rd219, [_Z13update_stressiiiiiiffffPfS_S_S_S_S_iS_S_S_S_S_S_S_S_S_S_S_S_S_S_S_S_S_S_S_S_iiiiiiib_param_30];
	ld.param.u64 	%rd218, [_Z13update_stressiiiiiiffffPfS_S_S_S_S_iS_S_S_S_S_S_S_S_S_S_S_S_S_S_S_S_S_S_S_S_iiiiiiib_param_29];
	ld.param.u32 	%r147, [_Z13update_stressiiiiiiffffPfS_S_S_S_S_iS_S_S_S_S_S_S_S_S_S_S_S_S_S_S_S_S_S_S_S_iiiiiiib_param_16];
	ld.param.u32 	%r142, [_Z13update_stressiiiiiiffffPfS_S_S_S_S_iS_S_S_S_S_S_S_S_S_S_S_S_S_S_S_S_S_S_S_S_iiiiiiib_param_5];
	ld.param.u32 	%r137, [_Z13update_stressiiiiiiffffPfS_S_S_S_S_iS_S_S_S_S_S_S_S_S_S_S_S_S_S_S_S_S_S_S_S_iiiiiiib_param_3];
	cvta.to.global.u64 	%rd52, %rd219;
	cvta.to.global.u64 	%rd53, %rd218;
	cvta.to.global.u64 	%rd54, %rd225;
	cvta.to.global.u64 	%rd55, %rd224;
	mul.lo.s32 	%r78, %r63, %r137;
	mad.lo.s32 	%r4, %r78, %r142, -4;
	add.s32 	%r79, %r147, %r153;
	sub.s32 	%r80, %r1, %r79;
	add.s32 	%r5, %r80, 1;
	setp.eq.s16 	%p3, %rs2, 0;
	add.s32 	%r82, %r2, %r3;
	setp.gt.u32 	%p4, %r82, 3;
	add.s32 	%r83, %r137, -4;
	setp.lt.s32 	%p5, %r82, %r83;
	and.pred  	%p1, %p4, %p5;
	add.s32 	%r6, %r63, -4;
	add.s32 	%r7, %r142, -4;
	mul.wide.u32 	%rd56, %r82, 4;
	add.s64 	%rd10, %rd52, %rd56;
	add.s64 	%rd11, %rd53, %rd56;
	mul.wide.u32 	%rd57, %r1, 4;
	add.s64 	%rd12, %rd54, %rd57;
	add.s64 	%rd13, %rd55, %rd57;
	@%p3 bra 	$L__BB2_8;
	ld.param.u64 	%rd222, [_Z13update_stressiiiiiiffffPfS_S_S_S_S_iS_S_S_S_S_S_S_S_S_S_S_S_S_S_S_S_S_S_S_S_iiiiiiib_param_32];
	ld.param.u64 	%rd220, [_Z13update_stressiiiiiiffffPfS_S_S_S_S_iS_S_S_S_S_S_S_S_S_S_S_S_S_S_S_S_S_S_S_S_iiiiiiib_param_31];
	ld.param.u32 	%r143, [_Z13update_stressiiiiiiffffPfS_S_S_S_S_iS_S_S_S_S_S_S_S_S_S_S_S_S_S_S_S_S_S_S_S_iiiiiiib_param_5];
	ld.param.u32 	%r138, [_Z13update_stressiiiiiiffffPfS_S_S_S_S_iS_S_S_S_S_S_S_S_S_S_S_S_S_S_S_S_S_S_S_S_iiiiiiib_param_3];
	cvta.to.global.u64 	%rd229, %rd220;
	cvta.to.global.u64 	%rd228, %rd222;
	mul.lo.s32 	%r8, %r143, %r138;
	shl.b32 	%r85, %r143, 1;
	neg.s32 	%r9, %r85;
	neg.s32 	%r168, %r63;
	mad.lo.s32 	%r87, %r143, %r82, %r1;
	add.s32 	%r167, %r87, -2;
	sub.s32 	%r88, %r82, %r138;
	mad.lo.s32 	%r166, %r143, %r88, %r1;
	add.s32 	%r89, %r82, -1;
	mad.lo.s32 	%r165, %r143, %r89, %r1;
	shl.b32 	%r90, %r138, 1;
	sub.s32 	%r91, %r82, %r90;
	mad.lo.s32 	%r164, %r143, %r91, %r1;
	add.s32 	%r92, %r3, %r138;
	add.s32 	%r93, %r92, %r2;
	mad.lo.s32 	%r163, %r143, %r93, %r1;
	mul.lo.s32 	%r16, %r5, %r5;
	add.s32 	%r17, %r82, 1;
	mov.b32 	%r169, 1;
	not.pred 	%p18, %p1;
$L__BB2_3:
	add.s32 	%r48, %r167, 2;
	setp.lt.s32 	%p6, %r48, 4;
	setp.ge.s32 	%p7, %r48, %r4;
	or.pred  	%p8, %p6, %p7;
	@%p8 bra 	$L__BB2_20;
	ld.param.u32 	%r155, [_Z13update_stressiiiiiiffffPfS_S_S_S_S_iS_S_S_S_S_S_S_S_S_S_S_S_S_S_S_S_S_S_S_S_iiiiiiib_param_43];
	ld.param.u32 	%r154, [_Z13update_stressiiiiiiffffPfS_S_S_S_S_iS_S_S_S_S_S_S_S_S_S_S_S_S_S_S_S_S_S_S_S_iiiiiiib_param_42];
	ld.param.u32 	%r152, [_Z13update_stressiiiiiiffffPfS_S_S_S_S_iS_S_S_S_S_S_S_S_S_S_S_S_S_S_S_S_S_S_S_S_iiiiiiib_param_40];
	ld.param.u32 	%r151, [_Z13update_stressiiiiiiffffPfS_S_S_S_S_iS_S_S_S_S_S_S_S_S_S_S_S_S_S_S_S_S_S_S_S_iiiiiiib_param_39];
	ld.param.u32 	%r150, [_Z13update_stressiiiiiiffffPfS_S_S_S_S_iS_S_S_S_S_S_S_S_S_S_S_S_S_S_S_S_S_S_S_S_iiiiiiib_param_38];
	ld.param.u32 	%r149, [_Z13update_stressiiiiiiffffPfS_S_S_S_S_iS_S_S_S_S_S_S_S_S_S_S_S_S_S_S_S_S_S_S_S_iiiiiiib_param_37];
	ld.param.u32 	%r148, [_Z13update_stressiiiiiiffffPfS_S_S_S_S_iS_S_S_S_S_S_S_S_S_S_S_S_S_S_S_S_S_S_S_S_iiiiiiib_param_16];
	div.s32 	%r94, %r154, %r155;
	mul.lo.s32 	%r95, %r94, %r155;
	sub.s32 	%r96, %r154, %r95;
	add.s32 	%r97, %r148, %r149;
	mad.lo.s32 	%r98, %r96, %r150, %r97;
	sub.s32 	%r99, %r17, %r98;
	neg.s32 	%r100, %r152;
	add.s32 	%r101, %r151, %r148;
	sub.s32 	%r102, %r169, %r101;
	mad.lo.s32 	%r103, %r100, %r94, %r102;
	mad.lo.s32 	%r104, %r99, %r99, %r16;
	mad.lo.s32 	%r49, %r103, %r103, %r104;
	setp.gt.u32 	%p9, %r49, 225;
	@%p9 bra 	$L__BB2_17;
	setp.lt.u32 	%p10, %r49, 17;
	mov.f32 	%f282, 0f00000000;
	mov.f32 	%f283, %f282;
	@%p10 bra 	$L__BB2_18;
	cvt.rn.f32.u32 	%f15, %r49;
	sqrt.rn.f32 	%f16, %f15;
	add.f32 	%f17, %f16, 0fC0800000;
	cvt.f64.f32 	%fd8, %f17;
	mul.f64 	%fd9, %fd8, 0d4010000000000000;
	div.rn.f64 	%fd10, %fd9, 0d4046000000000000;
	mul.f64 	%fd1, %fd10, 0d400921FB542FE938;
	abs.f64 	%fd2, %fd1;
	setp.neu.f64 	%p11, %fd2, 0d7FF0000000000000;
	@%p11 bra 	$L__BB2_13;
	mov.f64 	%fd16, 0d0000000000000000;
	mul.rn.f64 	%fd45, %fd1, %fd16;
	mov.b32 	%r171, 1;
	bra.uni 	$L__BB2_16;
$L__BB2_8:
	ld.param.u64 	%rd223, [_Z13update_stressiiiiiiffffPfS_S_S_S_S_iS_S_S_S_S_S_S_S_S_S_S_S_S_S_S_S_S_S_S_S_iiiiiiib_param_32];
	ld.param.u64 	%rd221, [_Z13update_stressiiiiiiffffPfS_S_S_S_S_iS_S_S_S_S_S_S_S_S_S_S_S_S_S_S_S_S_S_S_S_iiiiiiib_param_31];
	ld.param.u32 	%r145, [_Z13update_stressiiiiiiffffPfS_S_S_S_S_iS_S_S_S_S_S_S_S_S_S_S_S_S_S_S_S_S_S_S_S_iiiiiiib_param_5];
	ld.param.u32 	%r140, [_Z13update_stressiiiiiiffffPfS_S_S_S_S_iS_S_S_S_S_S_S_S_S_S_S_S_S_S_S_S_S_S_S_S_iiiiiiib_param_3];
	cvta.to.global.u64 	%rd227, %rd221;
	cvta.to.global.u64 	%rd226, %rd223;
	mul.lo.s32 	%r18, %r145, %r140;
	shl.b32 	%r120, %r145, 1;
	neg.s32 	%r19, %r120;
	neg.s32 	%r161, %r63;
	mad.lo.s32 	%r122, %r145, %r82, %r1;
	add.s32 	%r160, %r122, -2;
	sub.s32 	%r123, %r82, %r140;
	mad.lo.s32 	%r159, %r145, %r123, %r1;
	add.s32 	%r124, %r82, -1;
	mad.lo.s32 	%r158, %r145, %r124, %r1;
	shl.b32 	%r125, %r140, 1;
	sub.s32 	%r126, %r82, %r125;
	mad.lo.s32 	%r157, %r145, %r126, %r1;
	add.s32 	%r127, %r3, %r140;
	add.s32 	%r128, %r127, %r2;
	mad.lo.s32 	%r156, %r145, %r128, %r1;
	mov.b32 	%r162, 0;
$L__BB2_9:
	add.s32 	%r33, %r160, 2;
	setp.lt.s32 	%p25, %r33, 4;
	setp.ge.s32 	%p26, %r33, %r4;
	or.pred  	%p27, %p25, %p26;
	@%p27 bra 	$L__BB2_11;
	setp.lt.s32 	%p28, %r1, %r7;
	setp.gt.s32 	%p29, %r1, 3;
	setp.gt.u32 	%p30, %r162, 3;
	and.pred  	%p31, %p1, %p30;
	setp.lt.s32 	%p32, %r162, %r6;
	and.pred  	%p33, %p31, %p32;
	and.pred  	%p34, %p29, %p33;
	and.pred  	%p35, %p34, %p28;
	@%p35 bra 	$L__BB2_12;
$L__BB2_11:
	add.s32 	%r162, %r162, 1;
	add.s32 	%r161, %r161, 1;
	setp.eq.s32 	%p36, %r161, 0;
	add.s64 	%rd227, %rd227, 4;
	add.s64 	%rd226, %rd226, 4;
	add.s32 	%r160, %r160, %r18;
	add.s32 	%r159, %r159, %r18;
	add.s32 	%r158, %r158, %r18;
	add.s32 	%r157, %r157, %r18;
	add.s32 	%r156, %r156, %r18;
	@%p36 bra 	$L__BB2_21;
	bra.uni 	$L__BB2_9;
$L__BB2_12:
	ld.param.u64 	%rd217, [_Z13update_stressiiiiiiffffPfS_S_S_S_S_iS_S_S_S_S_S_S_S_S_S_S_S_S_S_S_S_S_S_S_S_iiiiiiib_param_25];
	ld.param.u64 	%rd215, [_Z13update_stressiiiiiiffffPfS_S_S_S_S_iS_S_S_S_S_S_S_S_S_S_S_S_S_S_S_S_S_S_S_S_iiiiiiib_param_22];
	ld.param.u64 	%rd213, [_Z13update_stressiiiiiiffffPfS_S_S_S_S_iS_S_S_S_S_S_S_S_S_S_S_S_S_S_S_S_S_S_S_S_iiiiiiib_param_21];
	ld.param.u64 	%rd211, [_Z13update_stressiiiiiiffffPfS_S_S_S_S_iS_S_S_S_S_S_S_S_S_S_S_S_S_S_S_S_S_S_S_S_iiiiiiib_param_20];
	ld.param.u64 	%rd209, [_Z13update_stressiiiiiiffffPfS_S_S_S_S_iS_S_S_S_S_S_S_S_S_S_S_S_S_S_S_S_S_S_S_S_iiiiiiib_param_19];
	ld.param.u64 	%rd207, [_Z13update_stressiiiiiiffffPfS_S_S_S_S_iS_S_S_S_S_S_S_S_S_S_S_S_S_S_S_S_S_S_S_S_iiiiiiib_param_18];
	ld.param.u64 	%rd205, [_Z13update_stressiiiiiiffffPfS_S_S_S_S_iS_S_S_S_S_S_S_S_S_S_S_S_S_S_S_S_S_S_S_S_iiiiiiib_param_17];
	ld.param.u64 	%rd203, [_Z13update_stressiiiiiiffffPfS_S_S_S_S_iS_S_S_S_S_S_S_S_S_S_S_S_S_S_S_S_S_S_S_S_iiiiiiib_param_15];
	ld.param.u64 	%rd201, [_Z13update_stressiiiiiiffffPfS_S_S_S_S_iS_S_S_S_S_S_S_S_S_S_S_S_S_S_S_S_S_S_S_S_iiiiiiib_param_12];
	ld.param.u64 	%rd199, [_Z13update_stressiiiiiiffffPfS_S_S_S_S_iS_S_S_S_S_S_S_S_S_S_S_S_S_S_S_S_S_S_S_S_iiiiiiib_param_11];
	ld.param.u64 	%rd197, [_Z13update_stressiiiiiiffffPfS_S_S_S_S_iS_S_S_S_S_S_S_S_S_S_S_S_S_S_S_S_S_S_S_S_iiiiiiib_param_10];
	ld.param.u32 	%r146, [_Z13update_stressiiiiiiffffPfS_S_S_S_S_iS_S_S_S_S_S_S_S_S_S_S_S_S_S_S_S_S_S_S_S_iiiiiiib_param_5];
	ld.param.u32 	%r141, [_Z13update_stressiiiiiiffffPfS_S_S_S_S_iS_S_S_S_S_S_S_S_S_S_S_S_S_S_S_S_S_S_S_S_iiiiiiib_param_3];
	mul.wide.u32 	%rd131, %r33, 4;
	add.s64 	%rd132, %rd8, %rd131;
	ld.global.f32 	%f150, [%rd132];
	add.s64 	%rd133, %rd9, %rd131;
	ld.global.f32 	%f151, [%rd133];
	cvta.to.global.u64 	%rd134, %rd199;
	add.s64 	%rd135, %rd134, %rd131;
	ld.global.f32 	%f152, [%rd135];
	mul.wide.s32 	%rd136, %r159, 4;
	add.s64 	%rd137, %rd134, %rd136;
	ld.global.f32 	%f153, [%rd137];
	sub.f32 	%f154, %f152, %f153;
	ld.const.f32 	%f155, [c];
	fma.rn.f32 	%f156, %f155, %f154, 0f00000000;
	cvta.to.global.u64 	%rd138, %rd197;
	add.s64 	%rd139, %rd138, %rd131;
	ld.global.f32 	%f157, [%rd139];
	mul.wide.s32 	%rd140, %r158, 4;
	add.s64 	%rd141, %rd138, %rd140;
	ld.global.f32 	%f158, [%rd141];
	sub.f32 	%f159, %f157, %f158;
	fma.rn.f32 	%f160, %f155, %f159, 0f00000000;
	cvta.to.global.u64 	%rd142, %rd201;
	add.s64 	%rd143, %rd142, %rd131;
	ld.global.f32 	%f161, [%rd143];
	add.s32 	%r129, %r160, 1;
	mul.wide.u32 	%rd144, %r129, 4;
	add.s64 	%rd145, %rd142, %rd144;
	ld.global.f32 	%f162, [%rd145];
	sub.f32 	%f163, %f161, %f162;
	fma.rn.f32 	%f164, %f155, %f163, 0f00000000;
	mul.wide.s32 	%rd146, %r156, 4;
	add.s64 	%rd147, %rd134, %rd146;
	ld.global.f32 	%f165, [%rd147];
	mul.wide.s32 	%rd148, %r157, 4;
	add.s64 	%rd149, %rd134, %rd148;
	ld.global.f32 	%f166, [%rd149];
	sub.f32 	%f167, %f165, %f166;
	ld.const.f32 	%f168, [c+4];
	fma.rn.f32 	%f169, %f168, %f167, %f156;
	shl.b32 	%r130, %r146, 1;
	mul.wide.s32 	%rd150, %r130, 4;
	add.s64 	%rd151, %rd141, %rd150;
	ld.global.f32 	%f170, [%rd151];
	mul.lo.s32 	%r131, %r146, -3;
	mul.wide.s32 	%rd152, %r131, 4;
	add.s64 	%rd153, %rd151, %rd152;
	ld.global.f32 	%f171, [%rd153];
	sub.f32 	%f172, %f170, %f171;
	fma.rn.f32 	%f173, %f168, %f172, %f160;
	ld.global.f32 	%f174, [%rd143+4];
	add.s32 	%r132, %r160, -2;
	mul.wide.u32 	%rd154, %r160, 4;
	add.s64 	%rd155, %rd142, %rd154;
	ld.global.f32 	%f175, [%rd155];
	sub.f32 	%f176, %f174, %f175;
	fma.rn.f32 	%f177, %f168, %f176, %f164;
	mul.wide.s32 	%rd156, %r18, 4;
	add.s64 	%rd157, %rd147, %rd156;
	ld.global.f32 	%f178, [%rd157];
	mul.lo.s32 	%r133, %r19, %r141;
	mul.wide.s32 	%rd158, %r133, 4;
	add.s64 	%rd159, %rd137, %rd158;
	ld.global.f32 	%f179, [%rd159];
	sub.f32 	%f180, %f178, %f179;
	ld.const.f32 	%f181, [c+8];
	fma.rn.f32 	%f182, %f181, %f180, %f169;
	mul.wide.s32 	%rd160, %r146, 4;
	add.s64 	%rd161, %rd151, %rd160;
	ld.global.f32 	%f183, [%rd161];
	shl.b32 	%r134, %r146, 2;
	neg.s32 	%r135, %r134;
	mul.wide.s32 	%rd162, %r135, 4;
	add.s64 	%rd163, %rd151, %rd162;
	ld.global.f32 	%f184, [%rd163];
	sub.f32 	%f185, %f183, %f184;
	fma.rn.f32 	%f186, %f181, %f185, %f173;
	ld.global.f32 	%f187, [%rd143+8];
	add.s32 	%r136, %r160, -1;
	mul.wide.u32 	%rd164, %r136, 4;
	add.s64 	%rd165, %rd142, %rd164;
	ld.global.f32 	%f188, [%rd165];
	sub.f32 	%f189, %f187, %f188;
	fma.rn.f32 	%f190, %f181, %f189, %f177;
	add.s64 	%rd166, %rd157, %rd156;
	ld.global.f32 	%f191, [%rd166];
	add.s64 	%rd167, %rd149, %rd158;
	ld.global.f32 	%f192, [%rd167];
	sub.f32 	%f193, %f191, %f192;
	ld.const.f32 	%f194, [c+12];
	fma.rn.f32 	%f195, %f194, %f193, %f182;
	add.s64 	%rd168, %rd161, %rd160;
	ld.global.f32 	%f196, [%rd168];
	mul.wide.s32 	%rd169, %r19, 4;
	add.s64 	%rd170, %rd153, %rd169;
	ld.global.f32 	%f197, [%rd170];
	sub.f32 	%f198, %f196, %f197;
	fma.rn.f32 	%f199, %f194, %f198, %f186;
	ld.global.f32 	%f200, [%rd143+12];
	mul.wide.u32 	%rd171, %r132, 4;
	add.s64 	%rd172, %rd142, %rd171;
	ld.global.f32 	%f201, [%rd172];
	sub.f32 	%f202, %f200, %f201;
	fma.rn.f32 	%f203, %f194, %f202, %f190;
	ld.global.f32 	%f204, [%rd10];
	cvta.to.global.u64 	%rd173, %rd207;
	add.s64 	%rd174, %rd173, %rd131;
	ld.global.f32 	%f205, [%rd174];
	mul.f32 	%f206, %f204, %f205;
	ld.global.f32 	%f207, [%rd11];
	cvta.to.global.u64 	%rd175, %rd203;
	add.s64 	%rd176, %rd175, %rd131;
	ld.global.f32 	%f208, [%rd176];
	mul.f32 	%f209, %f207, %f208;
	mul.f32 	%f210, %f208, %f209;
	fma.rn.f32 	%f211, %f151, 0f40000000, 0f3F800000;
	mul.f32 	%f212, %f211, %f210;
	mul.f32 	%f213, %f1, %f212;
	mul.f32 	%f214, %f199, %f213;
	sub.f32 	%f215, %f206, %f214;
	cvta.to.global.u64 	%rd177, %rd205;
	add.s64 	%rd178, %rd177, %rd131;
	st.global.f32 	[%rd178], %f215;
	ld.global.f32 	%f216, [%rd226];
	cvta.to.global.u64 	%rd179, %rd211;
	add.s64 	%rd180, %rd179, %rd131;
	ld.global.f32 	%f217, [%rd180];
	mul.f32 	%f218, %f216, %f217;
	ld.global.f32 	%f219, [%rd227];
	ld.global.f32 	%f220, [%rd176];
	mul.f32 	%f221, %f219, %f220;
	mul.f32 	%f222, %f220, %f221;
	mul.f32 	%f223, %f211, %f222;
	mul.f32 	%f224, %f2, %f223;
	mul.f32 	%f225, %f195, %f224;
	sub.f32 	%f226, %f218, %f225;
	cvta.to.global.u64 	%rd181, %rd209;
	add.s64 	%rd182, %rd181, %rd131;
	st.global.f32 	[%rd182], %f226;
	ld.global.f32 	%f227, [%rd12];
	cvta.to.global.u64 	%rd183, %rd215;
	add.s64 	%rd184, %rd183, %rd131;
	ld.global.f32 	%f228, [%rd184];
	mul.f32 	%f229, %f227, %f228;
	ld.global.f32 	%f230, [%rd13];
	ld.global.f32 	%f231, [%rd176];
	mul.f32 	%f232, %f230, %f231;
	mul.f32 	%f233, %f231, %f232;
	fma.rn.f32 	%f234, %f150, 0f40000000, 0f3F800000;
	sqrt.rn.f32 	%f235, %f234;
	mul.f32 	%f236, %f235, %f233;
	mul.f32 	%f237, %f3, %f236;
	mul.f32 	%f238, %f203, %f237;
	sub.f32 	%f239, %f229, %f238;
	cvta.to.global.u64 	%rd185, %rd213;
	add.s64 	%rd186, %rd185, %rd131;
	st.global.f32 	[%rd186], %f239;
	ld.global.f32 	%f240, [%rd10];
	add.s64 	%rd187, %rd7, %rd131;
	ld.global.f32 	%f241, [%rd187];
	mul.f32 	%f242, %f240, %f241;
	ld.global.f32 	%f243, [%rd11];
	ld.global.f32 	%f244, [%rd176];
	mul.f32 	%f245, %f243, %f244;
	mul.f32 	%f246, %f244, %f245;
	mul.f32 	%f247, %f235, %f246;
	mul.f32 	%f248, %f1, %f247;
	mul.f32 	%f249, %f199, %f248;
	sub.f32 	%f250, %f242, %f249;
	add.s64 	%rd188, %rd6, %rd131;
	st.global.f32 	[%rd188], %f250;
	ld.global.f32 	%f251, [%rd226];
	add.s64 	%rd189, %rd5, %rd131;
	ld.global.f32 	%f252, [%rd189];
	mul.f32 	%f253, %f251, %f252;
	ld.global.f32 	%f254, [%rd227];
	ld.global.f32 	%f255, [%rd176];
	mul.f32 	%f256, %f254, %f255;
	mul.f32 	%f257, %f255, %f256;
	mul.f32 	%f258, %f235, %f257;
	mul.f32 	%f259, %f2, %f258;
	mul.f32 	%f260, %f195, %f259;
	sub.f32 	%f261, %f253, %f260;
	cvta.to.global.u64 	%rd190, %rd217;
	add.s64 	%rd191, %rd190, %rd131;
	st.global.f32 	[%rd191], %f261;
	ld.global.f32 	%f262, [%rd12];
	add.s64 	%rd192, %rd4, %rd131;
	ld.global.f32 	%f263, [%rd192];
	mul.f32 	%f264, %f262, %f263;
	ld.global.f32 	%f265, [%rd13];
	ld.global.f32 	%f266, [%rd176];
	mul.f32 	%f267, %f265, %f266;
	mul.f32 	%f268, %f266, %f267;
	mul.f32 	%f269, %f3, %f268;
	mul.f32 	%f270, %f203, %f269;
	sub.f32 	%f271, %f264, %f270;
	add.s64 	%rd193, %rd3, %rd131;
	st.global.f32 	[%rd193], %f271;
	ld.global.f32 	%f272, [%rd178];
	ld.global.f32 	%f273, [%rd182];
	add.f32 	%f274, %f272, %f273;
	ld.global.f32 	%f275, [%rd186];
	add.f32 	%f276, %f274, %f275;
	add.s64 	%rd194, %rd2, %rd131;
	st.global.f32 	[%rd194], %f276;
	ld.global.f32 	%f277, [%rd188];
	ld.global.f32 	%f278, [%rd191];
	add.f32 	%f279, %f277, %f278;
	ld.global.f32 	%f280, [%rd193];
	add.f32 	%f281, %f279, %f280;
	add.s64 	%rd195, %rd1, %rd131;
	st.global.f32 	[%rd195], %f281;
	bra.uni 	$L__BB2_11;
$L__BB2_13:
	mul.f64 	%fd11, %fd1, 0d3FE45F306DC9C883;
	cvt.rni.s32.f64 	%r170, %fd11;
	cvt.rn.f64.s32 	%fd12, %r170;
	fma.rn.f64 	%fd13, %fd12, 0dBFF921FB54442D18, %fd1;
	fma.rn.f64 	%fd14, %fd12, 0dBC91A62633145C00, %fd13;
	fma.rn.f64 	%fd45, %fd12, 0dB97B839A252049C0, %fd14;
	setp.ltu.f64 	%p12, %fd2, 0d41E0000000000000;
	@%p12 bra 	$L__BB2_15;
	{ // callseq 0, 0
	.param .b64 param0;
	st.param.f64 	[param0], %fd1;
	.param .align 16 .b8 retval0[16];
	call.uni (retval0), 
	__internal_trig_reduction_slowpathd, 
	(
	param0
	);
	ld.param.f64 	%fd45, [retval0];
	ld.param.b32 	%r170, [retval0+8];
	} // callseq 0
$L__BB2_15:
	add.s32 	%r171, %r170, 1;
$L__BB2_16:
	shl.b32 	%r107, %r171, 6;
	cvt.u64.u32 	%rd61, %r107;
	and.b64  	%rd62, %rd61, 64;
	mov.u64 	%rd63, __cudart_sin_cos_coeffs;
	add.s64 	%rd64, %rd63, %rd62;
	mul.rn.f64 	%fd17, %fd45, %fd45;
	and.b32  	%r108, %r171, 1;
	setp.eq.b32 	%p13, %r108, 1;
	selp.f64 	%fd18, 0dBDA8FF8320FD8164, 0d3DE5DB65F9785EBA, %p13;
	ld.global.nc.v2.f64 	{%fd19, %fd20}, [%rd64];
	fma.rn.f64 	%fd21, %fd18, %fd17, %fd19;
	fma.rn.f64 	%fd22, %fd21, %fd17, %fd20;
	ld.global.nc.v2.f64 	{%fd23, %fd24}, [%rd64+16];
	fma.rn.f64 	%fd25, %fd22, %fd17, %fd23;
	fma.rn.f64 	%fd26, %fd25, %fd17, %fd24;
	ld.global.nc.v2.f64 	{%fd27, %fd28}, [%rd64+32];
	fma.rn.f64 	%fd29, %fd26, %fd17, %fd27;
	fma.rn.f64 	%fd30, %fd29, %fd17, %fd28;
	fma.rn.f64 	%fd31, %fd30, %fd45, %fd45;
	fma.rn.f64 	%fd32, %fd30, %fd17, 0d3FF0000000000000;
	selp.f64 	%fd33, %fd32, %fd31, %p13;
	and.b32  	%r109, %r171, 2;
	setp.eq.s32 	%p14, %r109, 0;
	mov.f64 	%fd34, 0d0000000000000000;
	sub.f64 	%fd35, %fd34, %fd33;
	selp.f64 	%fd36, %fd33, %fd35, %p14;
	mov.f64 	%fd37, 0d3FF0000000000000;
	sub.f64 	%fd38, %fd37, %fd36;
	mul.f64 	%fd39, %fd38, 0d3FE0000000000000;
	mul.wide.u32 	%rd65, %r48, 4;
	add.s64 	%rd66, %rd9, %rd65;
	ld.global.f32 	%f18, [%rd66];
	cvt.f64.f32 	%fd40, %f18;
	mul.f64 	%fd41, %fd39, %fd40;
	cvt.rn.f32.f64 	%f282, %fd41;
	add.s64 	%rd67, %rd8, %rd65;
	ld.global.f32 	%f19, [%rd67];
	cvt.f64.f32 	%fd42, %f19;
	mul.f64 	%fd43, %fd39, %fd42;
	cvt.rn.f32.f64 	%f283, %fd43;
	bra.uni 	$L__BB2_18;
$L__BB2_17:
	mul.wide.u32 	%rd58, %r48, 4;
	add.s64 	%rd59, %rd9, %rd58;
	ld.global.f32 	%f282, [%rd59];
	add.s64 	%rd60, %rd8, %rd58;
	ld.global.f32 	%f283, [%rd60];
$L__BB2_18:
	add.s32 	%r110, %r169, -1;
	setp.ge.s32 	%p15, %r1, %r7;
	setp.lt.s32 	%p16, %r1, 4;
	setp.lt.u32 	%p17, %r110, 4;
	or.pred  	%p19, %p18, %p17;
	setp.ge.s32 	%p20, %r110, %r6;
	or.pred  	%p21, %p19, %p20;
	or.pred  	%p22, %p16, %p21;
	or.pred  	%p23, %p22, %p15;
	@%p23 bra 	$L__BB2_20;
	ld.param.u64 	%rd216, [_Z13update_stressiiiiiiffffPfS_S_S_S_S_iS_S_S_S_S_S_S_S_S_S_S_S_S_S_S_S_S_S_S_S_iiiiiiib_param_25];
	ld.param.u64 	%rd214, [_Z13update_stressiiiiiiffffPfS_S_S_S_S_iS_S_S_S_S_S_S_S_S_S_S_S_S_S_S_S_S_S_S_S_iiiiiiib_param_22];
	ld.param.u64 	%rd212, [_Z13update_stressiiiiiiffffPfS_S_S_S_S_iS_S_S_S_S_S_S_S_S_S_S_S_S_S_S_S_S_S_S_S_iiiiiiib_param_21];
	ld.param.u64 	%rd210, [_Z13update_stressiiiiiiffffPfS_S_S_S_S_iS_S_S_S_S_S_S_S_S_S_S_S_S_S_S_S_S_S_S_S_iiiiiiib_param_20];
	ld.param.u64 	%rd208, [_Z13update_stressiiiiiiffffPfS_S_S_S_S_iS_S_S_S_S_S_S_S_S_S_S_S_S_S_S_S_S_S_S_S_iiiiiiib_param_19];
	ld.param.u64 	%rd206, [_Z13update_stressiiiiiiffffPfS_S_S_S_S_iS_S_S_S_S_S_S_S_S_S_S_S_S_S_S_S_S_S_S_S_iiiiiiib_param_18];
	ld.param.u64 	%rd204, [_Z13update_stressiiiiiiffffPfS_S_S_S_S_iS_S_S_S_S_S_S_S_S_S_S_S_S_S_S_S_S_S_S_S_iiiiiiib_param_17];
	ld.param.u64 	%rd202, [_Z13update_stressiiiiiiffffPfS_S_S_S_S_iS_S_S_S_S_S_S_S_S_S_S_S_S_S_S_S_S_S_S_S_iiiiiiib_param_15];
	ld.param.u64 	%rd200, [_Z13update_stressiiiiiiffffPfS_S_S_S_S_iS_S_S_S_S_S_S_S_S_S_S_S_S_S_S_S_S_S_S_S_iiiiiiib_param_12];
	ld.param.u64 	%rd198, [_Z13update_stressiiiiiiffffPfS_S_S_S_S_iS_S_S_S_S_S_S_S_S_S_S_S_S_S_S_S_S_S_S_S_iiiiiiib_param_11];
	ld.param.u64 	%rd196, [_Z13update_stressiiiiiiffffPfS_S_S_S_S_iS_S_S_S_S_S_S_S_S_S_S_S_S_S_S_S_S_S_S_S_iiiiiiib_param_10];
	ld.param.u32 	%r144, [_Z13update_stressiiiiiiffffPfS_S_S_S_S_iS_S_S_S_S_S_S_S_S_S_S_S_S_S_S_S_S_S_S_S_iiiiiiib_param_5];
	ld.param.u32 	%r139, [_Z13update_stressiiiiiiffffPfS_S_S_S_S_iS_S_S_S_S_S_S_S_S_S_S_S_S_S_S_S_S_S_S_S_iiiiiiib_param_3];
	cvta.to.global.u64 	%rd68, %rd198;
	mul.wide.u32 	%rd69, %r48, 4;
	add.s64 	%rd70, %rd68, %rd69;
	ld.global.f32 	%f20, [%rd70];
	mul.wide.s32 	%rd71, %r166, 4;
	add.s64 	%rd72, %rd68, %rd71;
	ld.global.f32 	%f21, [%rd72];
	sub.f32 	%f22, %f20, %f21;
	ld.const.f32 	%f23, [c];
	fma.rn.f32 	%f24, %f23, %f22, 0f00000000;
	cvta.to.global.u64 	%rd73, %rd196;
	add.s64 	%rd74, %rd73, %rd69;
	ld.global.f32 	%f25, [%rd74];
	mul.wide.s32 	%rd75, %r165, 4;
	add.s64 	%rd76, %rd73, %rd75;
	ld.global.f32 	%f26, [%rd76];
	sub.f32 	%f27, %f25, %f26;
	fma.rn.f32 	%f28, %f23, %f27, 0f00000000;
	cvta.to.global.u64 	%rd77, %rd200;
	add.s64 	%rd78, %rd77, %rd69;
	ld.global.f32 	%f29, [%rd78];
	add.s32 	%r111, %r167, 1;
	mul.wide.u32 	%rd79, %r111, 4;
	add.s64 	%rd80, %rd77, %rd79;
	ld.global.f32 	%f30, [%rd80];
	sub.f32 	%f31, %f29, %f30;
	fma.rn.f32 	%f32, %f23, %f31, 0f00000000;
	mul.wide.s32 	%rd81, %r163, 4;
	add.s64 	%rd82, %rd68, %rd81;
	ld.global.f32 	%f33, [%rd82];
	mul.wide.s32 	%rd83, %r164, 4;
	add.s64 	%rd84, %rd68, %rd83;
	ld.global.f32 	%f34, [%rd84];
	sub.f32 	%f35, %f33, %f34;
	ld.const.f32 	%f36, [c+4];
	fma.rn.f32 	%f37, %f36, %f35, %f24;
	shl.b32 	%r112, %r144, 1;
	mul.wide.s32 	%rd85, %r112, 4;
	add.s64 	%rd86, %rd76, %rd85;
	ld.global.f32 	%f38, [%rd86];
	mul.lo.s32 	%r113, %r144, -3;
	mul.wide.s32 	%rd87, %r113, 4;
	add.s64 	%rd88, %rd86, %rd87;
	ld.global.f32 	%f39, [%rd88];
	sub.f32 	%f40, %f38, %f39;
	fma.rn.f32 	%f41, %f36, %f40, %f28;
	ld.global.f32 	%f42, [%rd78+4];
	add.s32 	%r114, %r167, -2;
	mul.wide.u32 	%rd89, %r167, 4;
	add.s64 	%rd90, %rd77, %rd89;
	ld.global.f32 	%f43, [%rd90];
	sub.f32 	%f44, %f42, %f43;
	fma.rn.f32 	%f45, %f36, %f44, %f32;
	mul.wide.s32 	%rd91, %r8, 4;
	add.s64 	%rd92, %rd82, %rd91;
	ld.global.f32 	%f46, [%rd92];
	mul.lo.s32 	%r115, %r9, %r139;
	mul.wide.s32 	%rd93, %r115, 4;
	add.s64 	%rd94, %rd72, %rd93;
	ld.global.f32 	%f47, [%rd94];
	sub.f32 	%f48, %f46, %f47;
	ld.const.f32 	%f49, [c+8];
	fma.rn.f32 	%f50, %f49, %f48, %f37;
	mul.wide.s32 	%rd95, %r144, 4;
	add.s64 	%rd96, %rd86, %rd95;
	ld.global.f32 	%f51, [%rd96];
	shl.b32 	%r116, %r144, 2;
	neg.s32 	%r117, %r116;
	mul.wide.s32 	%rd97, %r117, 4;
	add.s64 	%rd98, %rd86, %rd97;
	ld.global.f32 	%f52, [%rd98];
	sub.f32 	%f53, %f51, %f52;
	fma.rn.f32 	%f54, %f49, %f53, %f41;
	ld.global.f32 	%f55, [%rd78+8];
	add.s32 	%r118, %r167, -1;
	mul.wide.u32 	%rd99, %r118, 4;
	add.s64 	%rd100, %rd77, %rd99;
	ld.global.f32 	%f56, [%rd100];
	sub.f32 	%f57, %f55, %f56;
	fma.rn.f32 	%f58, %f49, %f57, %f45;
	add.s64 	%rd101, %rd92, %rd91;
	ld.global.f32 	%f59, [%rd101];
	add.s64 	%rd102, %rd84, %rd93;
	ld.global.f32 	%f60, [%rd102];
	sub.f32 	%f61, %f59, %f60;
	ld.const.f32 	%f62, [c+12];
	fma.rn.f32 	%f63, %f62, %f61, %f50;
	add.s64 	%rd103, %rd96, %rd95;
	ld.global.f32 	%f64, [%rd103];
	mul.wide.s32 	%rd104, %r9, 4;
	add.s64 	%rd105, %rd88, %rd104;
	ld.global.f32 	%f65, [%rd105];
	sub.f32 	%f66, %f64, %f65;
	fma.rn.f32 	%f67, %f62, %f66, %f54;
	ld.global.f32 	%f68, [%rd78+12];
	mul.wide.u32 	%rd106, %r114, 4;
	add.s64 	%rd107, %rd77, %rd106;
	ld.global.f32 	%f69, [%rd107];
	sub.f32 	%f70, %f68, %f69;
	fma.rn.f32 	%f71, %f62, %f70, %f58;
	ld.global.f32 	%f72, [%rd10];
	cvta.to.global.u64 	%rd108, %rd206;
	add.s64 	%rd109, %rd108, %rd69;
	ld.global.f32 	%f73, [%rd109];
	mul.f32 	%f74, %f72, %f73;
	ld.global.f32 	%f75, [%rd11];
	cvta.to.global.u64 	%rd110, %rd202;
	add.s64 	%rd111, %rd110, %rd69;
	ld.global.f32 	%f76, [%rd111];
	mul.f32 	%f77, %f75, %f76;
	mul.f32 	%f78, %f76, %f77;
	fma.rn.f32 	%f79, %f282, 0f40000000, 0f3F800000;
	mul.f32 	%f80, %f79, %f78;
	mul.f32 	%f81, %f1, %f80;
	mul.f32 	%f82, %f67, %f81;
	sub.f32 	%f83, %f74, %f82;
	cvta.to.global.u64 	%rd112, %rd204;
	add.s64 	%rd113, %rd112, %rd69;
	st.global.f32 	[%rd113], %f83;
	ld.global.f32 	%f84, [%rd228];
	cvta.to.global.u64 	%rd114, %rd210;
	add.s64 	%rd115, %rd114, %rd69;
	ld.global.f32 	%f85, [%rd115];
	mul.f32 	%f86, %f84, %f85;
	ld.global.f32 	%f87, [%rd229];
	ld.global.f32 	%f88, [%rd111];
	mul.f32 	%f89, %f87, %f88;
	mul.f32 	%f90, %f88, %f89;
	mul.f32 	%f91, %f79, %f90;
	mul.f32 	%f92, %f2, %f91;
	mul.f32 	%f93, %f63, %f92;
	sub.f32 	%f94, %f86, %f93;
	cvta.to.global.u64 	%rd116, %rd208;
	add.s64 	%rd117, %rd116, %rd69;
	st.global.f32 	[%rd117], %f94;
	ld.global.f32 	%f95, [%rd12];
	cvta.to.global.u64 	%rd118, %rd214;
	add.s64 	%rd119, %rd118, %rd69;
	ld.global.f32 	%f96, [%rd119];
	mul.f32 	%f97, %f95, %f96;
	ld.global.f32 	%f98, [%rd13];
	ld.global.f32 	%f99, [%rd111];
	mul.f32 	%f100, %f98, %f99;
	mul.f32 	%f101, %f99, %f100;
	fma.rn.f32 	%f102, %f283, 0f40000000, 0f3F800000;
	sqrt.rn.f32 	%f103, %f102;
	mul.f32 	%f104, %f103, %f101;
	mul.f32 	%f105, %f3, %f104;
	mul.f32 	%f106, %f71, %f105;
	sub.f32 	%f107, %f97, %f106;
	cvta.to.global.u64 	%rd120, %rd212;
	add.s64 	%rd121, %rd120, %rd69;
	st.global.f32 	[%rd121], %f107;
	ld.global.f32 	%f108, [%rd10];
	add.s64 	%rd122, %rd7, %rd69;
	ld.global.f32 	%f109, [%rd122];
	mul.f32 	%f110, %f108, %f109;
	ld.global.f32 	%f111, [%rd11];
	ld.global.f32 	%f112, [%rd111];
	mul.f32 	%f113, %f111, %f112;
	mul.f32 	%f114, %f112, %f113;
	mul.f32 	%f115, %f103, %f114;
	mul.f32 	%f116, %f1, %f115;
	mul.f32 	%f117, %f67, %f116;
	sub.f32 	%f118, %f110, %f117;
	add.s64 	%rd123, %rd6, %rd69;
	st.global.f32 	[%rd123], %f118;
	ld.global.f32 	%f119, [%rd228];
	add.s64 	%rd124, %rd5, %rd69;
	ld.global.f32 	%f120, [%rd124];
	mul.f32 	%f121, %f119, %f120;
	ld.global.f32 	%f122, [%rd229];
	ld.global.f32 	%f123, [%rd111];
	mul.f32 	%f124, %f122, %f123;
	mul.f32 	%f125, %f123, %f124;
	mul.f32 	%f126, %f103, %f125;
	mul.f32 	%f127, %f2, %f126;
	mul.f32 	%f128, %f63, %f127;
	sub.f32 	%f129, %f121, %f128;
	cvta.to.global.u64 	%rd125, %rd216;
	add.s64 	%rd126, %rd125, %rd69;
	st.global.f32 	[%rd126], %f129;
	ld.global.f32 	%f130, [%rd12];
	add.s64 	%rd127, %rd4, %rd69;
	ld.global.f32 	%f131, [%rd127];
	mul.f32 	%f132, %f130, %f131;
	ld.global.f32 	%f133, [%rd13];
	ld.global.f32 	%f134, [%rd111];
	mul.f32 	%f135, %f133, %f134;
	mul.f32 	%f136, %f134, %f135;
	mul.f32 	%f137, %f3, %f136;
	mul.f32 	%f138, %f71, %f137;
	sub.f32 	%f139, %f132, %f138;
	add.s64 	%rd128, %rd3, %rd69;
	st.global.f32 	[%rd128], %f139;
	ld.global.f32 	%f140, [%rd113];
	ld.global.f32 	%f141, [%rd117];
	add.f32 	%f142, %f140, %f141;
	ld.global.f32 	%f143, [%rd121];
	add.f32 	%f144, %f142, %f143;
	add.s64 	%rd129, %rd2, %rd69;
	st.global.f32 	[%rd129], %f144;
	ld.global.f32 	%f145, [%rd123];
	ld.global.f32 	%f146, [%rd126];
	add.f32 	%f147, %f145, %f146;
	ld.global.f32 	%f148, [%rd128];
	add.f32 	%f149, %f147, %f148;
	add.s64 	%rd130, %rd1, %rd69;
	st.global.f32 	[%rd130], %f149;
$L__BB2_20:
	add.s32 	%r169, %r169, 1;
	add.s32 	%r168, %r168, 1;
	setp.ne.s32 	%p24, %r168, 0;
	add.s64 	%rd229, %rd229, 4;
	add.s64 	%rd228, %rd228, 4;
	add.s32 	%r167, %r167, %r8;
	add.s32 	%r166, %r166, %r8;
	add.s32 	%r165, %r165, %r8;
	add.s32 	%r164, %r164, %r8;
	add.s32 	%r163, %r163, %r8;
	@%p24 bra 	$L__BB2_3;
$L__BB2_21:
	ret;

}
	// .globl	_Z6get_d0fffiiiiPf
.visible .entry _Z6get_d0fffiiiiPf(
	.param .f32 _Z6get_d0fffiiiiPf_param_0,
	.param .f32 _Z6get_d0fffiiiiPf_param_1,
	.param .f32 _Z6get_d0fffiiiiPf_param_2,
	.param .u32 _Z6get_d0fffiiiiPf_param_3,
	.param .u32 _Z6get_d0fffiiiiPf_param_4,
	.param .u32 _Z6get_d0fffiiiiPf_param_5,
	.param .u32 _Z6get_d0fffiiiiPf_param_6,
	.param .u64 .ptr .align 1 _Z6get_d0fffiiiiPf_param_7
)
{
	.reg .pred 	%p<5>;
	.reg .b32 	%r<38>;
	.reg .b32 	%f<8>;
	.reg .b64 	%rd<5>;
	.reg .b64 	%fd<55>;

	ld.param.f32 	%f2, [_Z6get_d0fffiiiiPf_param_0];
	ld.param.f32 	%f3, [_Z6get_d0fffiiiiPf_param_1];
	ld.param.f32 	%f4, [_Z6get_d0fffiiiiPf_param_2];
	ld.param.u32 	%r13, [_Z6get_d0fffiiiiPf_param_3];
	ld.param.u32 	%r14, [_Z6get_d0fffiiiiPf_param_4];
	ld.param.u32 	%r15, [_Z6get_d0fffiiiiPf_param_5];
	ld.param.u32 	%r11, [_Z6get_d0fffiiiiPf_param_6];
	ld.param.u64 	%rd1, [_Z6get_d0fffiiiiPf_param_7];
	cvta.to.global.u64 	%rd2, %rd1;
	mul.lo.s32 	%r16, %r14, %r13;
	mul.lo.s32 	%r17, %r16, %r15;
	shr.u32 	%r18, %r17, 31;
	add.s32 	%r19, %r17, %r18;
	shr.s32 	%r20, %r19, 1;
	mul.wide.s32 	%rd3, %r20, 4;
	add.s64 	%rd4, %rd2, %rd3;
	ld.global.f32 	%f1, [%rd4];
	mov.f64 	%fd52, 0d40F86A0000000000;
	{
	.reg .b32 %temp; 
	mov.b64 	{%temp, %r34}, %fd52;
	}
	{
	.reg .b32 %temp; 
	mov.b64 	{%r35, %temp}, %fd52;
	}
	setp.gt.s32 	%p1, %r34, 1048575;
	mov.b32 	%r36, -1023;
	@%p1 bra 	$L__BB3_2;
	mov.f64 	%fd52, 0d44586A0000000000;
	{
	.reg .b32 %temp; 
	mov.b64 	{%temp, %r34}, %fd52;
	}
	{
	.reg .b32 %temp; 
	mov.b64 	{%r35, %temp}, %fd52;
	}
	mov.b32 	%r36, -1077;
$L__BB3_2:
	add.s32 	%r22, %r34, -1;
	setp.gt.u32 	%p2, %r22, 2146435070;
	@%p2 bra 	$L__BB3_6;
	shr.u32 	%r25, %r34, 20;
	add.s32 	%r37, %r36, %r25;
	and.b32  	%r26, %r34, 1048575;
	or.b32  	%r27, %r26, 1072693248;
	mov.b64 	%fd53, {%r35, %r27};
	setp.lt.u32 	%p4, %r27, 1073127583;
	@%p4 bra 	$L__BB3_5;
	{
	.reg .b32 %temp; 
	mov.b64 	{%r28, %temp}, %fd53;
	}
	{
	.reg .b32 %temp; 
	mov.b64 	{%temp, %r29}, %fd53;
	}
	add.s32 	%r30, %r29, -1048576;
	mov.b64 	%fd53, {%r28, %r30};
	add.s32 	%r37, %r37, 1;
$L__BB3_5:
	add.f64 	%fd11, %fd53, 0dBFF0000000000000;
	add.f64 	%fd12, %fd53, 0d3FF0000000000000;
	rcp.approx.ftz.f64 	%fd13, %fd12;
	neg.f64 	%fd14, %fd12;
	fma.rn.f64 	%fd15, %fd14, %fd13, 0d3FF0000000000000;
	fma.rn.f64 	%fd16, %fd15, %fd15, %fd15;
	fma.rn.f64 	%fd17, %fd16, %fd13, %fd13;
	mul.f64 	%fd18, %fd11, %fd17;
	fma.rn.f64 	%fd19, %fd11, %fd17, %fd18;
	mul.f64 	%fd20, %fd19, %fd19;
	fma.rn.f64 	%fd21, %fd20, 0d3EB1380B3AE80F1E, 0d3ED0EE258B7A8B04;
	fma.rn.f64 	%fd22, %fd21, %fd20, 0d3EF3B2669F02676F;
	fma.rn.f64 	%fd23, %fd22, %fd20, 0d3F1745CBA9AB0956;
	fma.rn.f64 	%fd24, %fd23, %fd20, 0d3F3C71C72D1B5154;
	fma.rn.f64 	%fd25, %fd24, %fd20, 0d3F624924923BE72D;
	fma.rn.f64 	%fd26, %fd25, %fd20, 0d3F8999999999A3C4;
	fma.rn.f64 	%fd27, %fd26, %fd20, 0d3FB5555555555554;
	sub.f64 	%fd28, %fd11, %fd19;
	add.f64 	%fd29, %fd28, %fd28;
	neg.f64 	%fd30, %fd19;
	fma.rn.f64 	%fd31, %fd30, %fd11, %fd29;
	mul.f64 	%fd32, %fd17, %fd31;
	mul.f64 	%fd33, %fd20, %fd27;
	fma.rn.f64 	%fd34, %fd33, %fd19, %fd32;
	xor.b32  	%r31, %r37, -2147483648;
	mov.b32 	%r32, 1127219200;
	mov.b64 	%fd35, {%r31, %r32};
	mov.b32 	%r33, -2147483648;
	mov.b64 	%fd36, {%r33, %r32};
	sub.f64 	%fd37, %fd35, %fd36;
	fma.rn.f64 	%fd38, %fd37, 0d3FE62E42FEFA39EF, %fd19;
	fma.rn.f64 	%fd39, %fd37, 0dBFE62E42FEFA39EF, %fd38;
	sub.f64 	%fd40, %fd39, %fd19;
	sub.f64 	%fd41, %fd34, %fd40;
	fma.rn.f64 	%fd42, %fd37, 0d3C7ABC9E3B39803F, %fd41;
	add.f64 	%fd54, %fd38, %fd42;
	bra.uni 	$L__BB3_7;
$L__BB3_6:
	fma.rn.f64 	%fd10, %fd52, 0d7FF0000000000000, 0d7FF0000000000000;
	{
	.reg .b32 %temp; 
	mov.b64 	{%temp, %r23}, %fd52;
	}
	and.b32  	%r24, %r23, 2147483647;
	setp.eq.s32 	%p3, %r24, 0;
	selp.f64 	%fd54, 0dFFF0000000000000, %fd10, %p3;
$L__BB3_7:
	cvt.f64.f32 	%fd43, %f1;
	mul.f64 	%fd44, %fd43, 0d4024000000000000;
	mul.f64 	%fd45, %fd44, %fd54;
	cvt.rn.f64.s32 	%fd46, %r11;
	add.f64 	%fd47, %fd46, %fd46;
	add.f32 	%f5, %f2, %f3;
	add.f32 	%f6, %f5, %f4;
	cvt.f64.f32 	%fd48, %f6;
	div.rn.f64 	%fd49, %fd48, 0d4008000000000000;
	mul.f64 	%fd50, %fd49, %fd47;
	div.rn.f64 	%fd51, %fd45, %fd50;
	cvt.rn.f32.f64 	%f7, %fd51;
	st.global.f32 	[d0], %f7;
	ret;

}
	// .globl	_Z13initial_coffefiPfS_S_S_i
.visible .entry _Z13initial_coffefiPfS_S_S_i(
	.param .f32 _Z13initial_coffefiPfS_S_S_i_param_0,
	.param .u32 _Z13initial_coffefiPfS_S_S_i_param_1,
	.param .u64 .ptr .align 1 _Z13initial_coffefiPfS_S_S_i_param_2,
	.param .u64 .ptr .align 1 _Z13initial_coffefiPfS_S_S_i_param_3,
	.param .u64 .ptr .align 1 _Z13initial_coffefiPfS_S_S_i_param_4,
	.param .u64 .ptr .align 1 _Z13initial_coffefiPfS_S_S_i_param_5,
	.param .u32 _Z13initial_coffefiPfS_S_S_i_param_6
)
{
	.reg .pred 	%p<56>;
	.reg .b32 	%r<81>;
	.reg .b32 	%f<26>;
	.reg .b64 	%rd<26>;
	.reg .b64 	%fd<127>;

	ld.param.f32 	%f5, [_Z13initial_coffefiPfS_S_S_i_param_0];
	ld.param.u32 	%r12, [_Z13initial_coffefiPfS_S_S_i_param_1];
	ld.param.u64 	%rd5, [_Z13initial_coffefiPfS_S_S_i_param_2];
	ld.param.u64 	%rd6, [_Z13initial_coffefiPfS_S_S_i_param_3];
	ld.param.u64 	%rd7, [_Z13initial_coffefiPfS_S_S_i_param_4];
	ld.param.u64 	%rd8, [_Z13initial_coffefiPfS_S_S_i_param_5];
	ld.param.u32 	%r13, [_Z13initial_coffefiPfS_S_S_i_param_6];
	cvta.to.global.u64 	%rd1, %rd8;
	cvta.to.global.u64 	%rd2, %rd7;
	cvta.to.global.u64 	%rd3, %rd6;
	cvta.to.global.u64 	%rd4, %rd5;
	mov.u32 	%r14, %tid.x;
	mov.u32 	%r15, %ntid.x;
	mov.u32 	%r16, %ctaid.x;
	mad.lo.s32 	%r1, %r15, %r16, %r14;
	shl.b32 	%r17, %r13, 1;
	add.s32 	%r2, %r17, %r12;
	setp.ge.s32 	%p1, %r1, %r2;
	@%p1 bra 	$L__BB4_34;
	setp.le.s32 	%p2, %r13, %r1;
	@%p2 bra 	$L__BB4_17;
	ld.global.f32 	%f16, [d0];
	mul.f32 	%f1, %f5, %f16;
	cvt.rn.f64.s32 	%fd1, %r13;
	add.f64 	%fd78, %fd1, 0dBFE0000000000000;
	cvt.rn.f64.s32 	%fd79, %r1;
	sub.f64 	%fd80, %fd78, %fd79;
	div.rn.f64 	%fd2, %fd80, %fd1;
	{
	.reg .b32 %temp; 
	mov.b64 	{%temp, %r3}, %fd2;
	}
	mov.f64 	%fd81, 0d4000000000000000;
	{
	.reg .b32 %temp; 
	mov.b64 	{%temp, %r50}, %fd81;
	}
	and.b32  	%r5, %r50, 2146435072;
	setp.eq.s32 	%p30, %r5, 1062207488;
	abs.f64 	%fd3, %fd2;
	{ // callseq 3, 0
	.param .b64 param0;
	st.param.f64 	[param0], %fd3;
	.param .b64 retval0;
	call.uni (retval0), 
	__internal_accurate_pow, 
	(
	param0
	);
	ld.param.f64 	%fd82, [retval0];
	} // callseq 3
	setp.lt.s32 	%p31, %r3, 0;
	neg.f64 	%fd84, %fd82;
	selp.f64 	%fd85, %fd84, %fd82, %p30;
	selp.f64 	%fd120, %fd85, %fd82, %p31;
	setp.neu.f64 	%p32, %fd2, 0d0000000000000000;
	@%p32 bra 	$L__BB4_4;
	setp.eq.s32 	%p33, %r5, 1062207488;
	selp.b32 	%r51, %r3, 0, %p33;
	setp.lt.s32 	%p34, %r50, 0;
	or.b32  	%r52, %r51, 2146435072;
	selp.b32 	%r53, %r52, %r51, %p34;
	mov.b32 	%r54, 0;
	mov.b64 	%fd120, {%r54, %r53};
$L__BB4_4:
	add.f64 	%fd86, %fd2, 0d4000000000000000;
	{
	.reg .b32 %temp; 
	mov.b64 	{%temp, %r55}, %fd86;
	}
	and.b32  	%r56, %r55, 2146435072;
	setp.ne.s32 	%p35, %r56, 2146435072;
	@%p35 bra 	$L__BB4_9;
	setp.num.f64 	%p36, %fd2, %fd2;
	@%p36 bra 	$L__BB4_7;
	mov.f64 	%fd87, 0d4000000000000000;
	add.rn.f64 	%fd120, %fd2, %fd87;
	bra.uni 	$L__BB4_9;
$L__BB4_7:
	setp.neu.f64 	%p37, %fd3, 0d7FF0000000000000;
	@%p37 bra 	$L__BB4_9;
	setp.lt.s32 	%p38, %r3, 0;
	setp.eq.s32 	%p39, %r5, 1062207488;
	setp.lt.s32 	%p40, %r50, 0;
	selp.b32 	%r58, 0, 2146435072, %p40;
	and.b32  	%r59, %r50, 2147483647;
	setp.ne.s32 	%p41, %r59, 1071644672;
	or.b32  	%r60, %r58, -2147483648;
	selp.b32 	%r61, %r60, %r58, %p41;
	selp.b32 	%r62, %r61, %r58, %p39;
	selp.b32 	%r63, %r62, %r58, %p38;
	mov.b32 	%r64, 0;
	mov.b64 	%fd120, {%r64, %r63};
$L__BB4_9:
	setp.eq.s32 	%p42, %r5, 1062207488;
	setp.eq.f64 	%p43, %fd2, 0d3FF0000000000000;
	selp.f64 	%fd88, 0d3FF0000000000000, %fd120, %p43;
	cvt.f64.f32 	%fd89, %f1;
	mul.f64 	%fd90, %fd88, %fd89;
	fma.rn.f64 	%fd91, %fd90, 0d3FE0000000000000, 0d3FF0000000000000;
	rcp.rn.f64 	%fd92, %fd91;
	cvt.rn.f32.f64 	%f17, %fd92;
	mul.wide.s32 	%rd20, %r1, 4;
	add.s64 	%rd21, %rd4, %rd20;
	st.global.f32 	[%rd21], %f17;
	cvt.f64.f32 	%fd93, %f17;
	ld.global.f32 	%f18, [d0];
	mul.f32 	%f19, %f5, %f18;
	cvt.f64.f32 	%fd94, %f19;
	mul.f64 	%fd95, %fd88, %fd94;
	mul.f64 	%fd96, %fd95, 0d3FE0000000000000;
	mov.f64 	%fd97, 0d3FF0000000000000;
	sub.f64 	%fd98, %fd97, %fd96;
	mul.f64 	%fd99, %fd98, %fd93;
	cvt.rn.f32.f64 	%f20, %fd99;
	add.s64 	%rd22, %rd3, %rd20;
	st.global.f32 	[%rd22], %f20;
	ld.global.f32 	%f21, [d0];
	mul.f32 	%f2, %f5, %f21;
	sub.s32 	%r66, %r13, %r1;
	cvt.rn.f64.s32 	%fd100, %r66;
	div.rn.f64 	%fd10, %fd100, %fd1;
	{
	.reg .b32 %temp; 
	mov.b64 	{%temp, %r6}, %fd10;
	}
	abs.f64 	%fd11, %fd10;
	{ // callseq 4, 0
	.param .b64 param0;
	st.param.f64 	[param0], %fd11;
	.param .b64 retval0;
	call.uni (retval0), 
	__internal_accurate_pow, 
	(
	param0
	);
	ld.param.f64 	%fd101, [retval0];
	} // callseq 4
	setp.lt.s32 	%p44, %r6, 0;
	neg.f64 	%fd103, %fd101;
	selp.f64 	%fd104, %fd103, %fd101, %p42;
	selp.f64 	%fd122, %fd104, %fd101, %p44;
	setp.neu.f64 	%p45, %fd10, 0d0000000000000000;
	@%p45 bra 	$L__BB4_11;
	setp.eq.s32 	%p46, %r5, 1062207488;
	selp.b32 	%r67, %r6, 0, %p46;
	setp.lt.s32 	%p47, %r50, 0;
	or.b32  	%r68, %r67, 2146435072;
	selp.b32 	%r69, %r68, %r67, %p47;
	mov.b32 	%r70, 0;
	mov.b64 	%fd122, {%r70, %r69};
$L__BB4_11:
	add.f64 	%fd105, %fd10, 0d4000000000000000;
	{
	.reg .b32 %temp; 
	mov.b64 	{%temp, %r71}, %fd105;
	}
	and.b32  	%r72, %r71, 2146435072;
	setp.ne.s32 	%p48, %r72, 2146435072;
	@%p48 bra 	$L__BB4_16;
	setp.num.f64 	%p49, %fd10, %fd10;
	@%p49 bra 	$L__BB4_14;
	mov.f64 	%fd106, 0d4000000000000000;
	add.rn.f64 	%fd122, %fd10, %fd106;
	bra.uni 	$L__BB4_16;
$L__BB4_14:
	setp.neu.f64 	%p50, %fd11, 0d7FF0000000000000;
	@%p50 bra 	$L__BB4_16;
	setp.lt.s32 	%p51, %r6, 0;
	setp.eq.s32 	%p52, %r5, 1062207488;
	setp.lt.s32 	%p53, %r50, 0;
	selp.b32 	%r74, 0, 2146435072, %p53;
	and.b32  	%r75, %r50, 2147483647;
	setp.ne.s32 	%p54, %r75, 1071644672;
	or.b32  	%r76, %r74, -2147483648;
	selp.b32 	%r77, %r76, %r74, %p54;
	selp.b32 	%r78, %r77, %r74, %p52;
	selp.b32 	%r79, %r78, %r74, %p51;
	mov.b32 	%r80, 0;
	mov.b64 	%fd122, {%r80, %r79};
$L__BB4_16:
	setp.eq.f64 	%p55, %fd10, 0d3FF0000000000000;
	selp.f64 	%fd107, 0d3FF0000000000000, %fd122, %p55;
	cvt.f64.f32 	%fd108, %f2;
	mul.f64 	%fd109, %fd107, %fd108;
	fma.rn.f64 	%fd110, %fd109, 0d3FE0000000000000, 0d3FF0000000000000;
	rcp.rn.f64 	%fd111, %fd110;
	cvt.rn.f32.f64 	%f22, %fd111;
	add.s64 	%rd24, %rd2, %rd20;
	st.global.f32 	[%rd24], %f22;
	cvt.f64.f32 	%fd112, %f22;
	ld.global.f32 	%f23, [d0];
	mul.f32 	%f24, %f5, %f23;
	cvt.f64.f32 	%fd113, %f24;
	mul.f64 	%fd114, %fd107, %fd113;
	mul.f64 	%fd115, %fd114, 0d3FE0000000000000;
	mov.f64 	%fd116, 0d3FF0000000000000;
	sub.f64 	%fd117, %fd116, %fd115;
	mul.f64 	%fd118, %fd117, %fd112;
	cvt.rn.f32.f64 	%f25, %fd118;
	add.s64 	%rd25, %rd1, %rd20;
	st.global.f32 	[%rd25], %f25;
	bra.uni 	$L__BB4_34;
$L__BB4_17:
	sub.s32 	%r7, %r2, %r13;
	setp.ge.s32 	%p3, %r1, %r7;
	@%p3 bra 	$L__BB4_19;
	mul.wide.s32 	%rd15, %r1, 4;
	add.s64 	%rd16, %rd4, %rd15;
	mov.b32 	%r49, 1065353216;
	st.global.u32 	[%rd16], %r49;
	add.s64 	%rd17, %rd3, %rd15;
	st.global.u32 	[%rd17], %r49;
	add.s64 	%rd18, %rd2, %rd15;
	st.global.u32 	[%rd18], %r49;
	add.s64 	%rd19, %rd1, %rd15;
	st.global.u32 	[%rd19], %r49;
	bra.uni 	$L__BB4_34;
$L__BB4_19:
	ld.global.f32 	%f6, [d0];
	mul.f32 	%f3, %f5, %f6;
	cvt.rn.f64.s32 	%fd35, %r1;
	add.f64 	%fd36, %fd35, 0d3FE0000000000000;
	cvt.rn.f64.s32 	%fd37, %r12;
	sub.f64 	%fd38, %fd36, %fd37;
	cvt.rn.f64.s32 	%fd18, %r13;
	sub.f64 	%fd39, %fd38, %fd18;
	div.rn.f64 	%fd19, %fd39, %fd18;
	{
	.reg .b32 %temp; 
	mov.b64 	{%temp, %r8}, %fd19;
	}
	mov.f64 	%fd40, 0d4000000000000000;
	{
	.reg .b32 %temp; 
	mov.b64 	{%temp, %r18}, %fd40;
	}
	and.b32  	%r10, %r18, 2146435072;
	setp.eq.s32 	%p4, %r10, 1062207488;
	abs.f64 	%fd20, %fd19;
	{ // callseq 1, 0
	.param .b64 param0;
	st.param.f64 	[param0], %fd20;
	.param .b64 retval0;
	call.uni (retval0), 
	__internal_accurate_pow, 
	(
	param0
	);
	ld.param.f64 	%fd41, [retval0];
	} // callseq 1
	setp.lt.s32 	%p5, %r8, 0;
	neg.f64 	%fd43, %fd41;
	selp.f64 	%fd44, %fd43, %fd41, %p4;
	selp.f64 	%fd124, %fd44, %fd41, %p5;
	setp.neu.f64 	%p6, %fd19, 0d0000000000000000;
	@%p6 bra 	$L__BB4_21;
	setp.eq.s32 	%p7, %r10, 1062207488;
	selp.b32 	%r19, %r8, 0, %p7;
	setp.lt.s32 	%p8, %r18, 0;
	or.b32  	%r20, %r19, 2146435072;
	selp.b32 	%r21, %r20, %r19, %p8;
	mov.b32 	%r22, 0;
	mov.b64 	%fd124, {%r22, %r21};
$L__BB4_21:
	add.f64 	%fd45, %fd19, 0d4000000000000000;
	{
	.reg .b32 %temp; 
	mov.b64 	{%temp, %r23}, %fd45;
	}
	and.b32  	%r24, %r23, 2146435072;
	setp.ne.s32 	%p9, %r24, 2146435072;
	@%p9 bra 	$L__BB4_26;
	setp.num.f64 	%p10, %fd19, %fd19;
	@%p10 bra 	$L__BB4_24;
	mov.f64 	%fd46, 0d4000000000000000;
	add.rn.f64 	%fd124, %fd19, %fd46;
	bra.uni 	$L__BB4_26;
$L__BB4_24:
	setp.neu.f64 	%p11, %fd20, 0d7FF0000000000000;
	@%p11 bra 	$L__BB4_26;
	setp.lt.s32 	%p12, %r8, 0;
	setp.eq.s32 	%p13, %r10, 1062207488;
	setp.lt.s32 	%p14, %r18, 0;
	selp.b32 	%r26, 0, 2146435072, %p14;
	and.b32  	%r27, %r18, 2147483647;
	setp.ne.s32 	%p15, %r27, 1071644672;
	or.b32  	%r28, %r26, -2147483648;
	selp.b32 	%r29, %r28, %r26, %p15;
	selp.b32 	%r30, %r29, %r26, %p13;
	selp.b32 	%r31, %r30, %r26, %p12;
	mov.b32 	%r32, 0;
	mov.b64 	%fd124, {%r32, %r31};
$L__BB4_26:
	setp.eq.s32 	%p16, %r10, 1062207488;
	setp.eq.f64 	%p17, %fd19, 0d3FF0000000000000;
	selp.f64 	%fd47, 0d3FF0000000000000, %fd124, %p17;
	cvt.f64.f32 	%fd48, %f3;
	mul.f64 	%fd49, %fd47, %fd48;
	fma.rn.f64 	%fd50, %fd49, 0d3FE0000000000000, 0d3FF0000000000000;
	rcp.rn.f64 	%fd51, %fd50;
	cvt.rn.f32.f64 	%f7, %fd51;
	mul.wide.s32 	%rd9, %r1, 4;
	add.s64 	%rd10, %rd4, %rd9;
	st.global.f32 	[%rd10], %f7;
	cvt.f64.f32 	%fd52, %f7;
	ld.global.f32 	%f8, [d0];
	mul.f32 	%f9, %f5, %f8;
	cvt.f64.f32 	%fd53, %f9;
	mul.f64 	%fd54, %fd47, %fd53;
	mul.f64 	%fd55, %fd54, 0d3FE0000000000000;
	mov.f64 	%fd56, 0d3FF0000000000000;
	sub.f64 	%fd57, %fd56, %fd55;
	mul.f64 	%fd58, %fd57, %fd52;
	cvt.rn.f32.f64 	%f10, %fd58;
	add.s64 	%rd11, %rd3, %rd9;
	st.global.f32 	[%rd11], %f10;
	ld.global.f32 	%f11, [d0];
	mul.f32 	%f4, %f5, %f11;
	sub.s32 	%r34, %r1, %r7;
	cvt.rn.f64.s32 	%fd59, %r34;
	div.rn.f64 	%fd27, %fd59, %fd18;
	{
	.reg .b32 %temp; 
	mov.b64 	{%temp, %r11}, %fd27;
	}
	abs.f64 	%fd28, %fd27;
	{ // callseq 2, 0
	.param .b64 param0;
	st.param.f64 	[param0], %fd28;
	.param .b64 retval0;
	call.uni (retval0), 
	__internal_accurate_pow, 
	(
	param0
	);
	ld.param.f64 	%fd60, [retval0];
	} // callseq 2
	setp.lt.s32 	%p18, %r11, 0;
	neg.f64 	%fd62, %fd60;
	selp.f64 	%fd63, %fd62, %fd60, %p16;
	selp.f64 	%fd126, %fd63, %fd60, %p18;
	setp.neu.f64 	%p19, %fd27, 0d0000000000000000;
	@%p19 bra 	$L__BB4_28;
	setp.eq.s32 	%p20, %r10, 1062207488;
	selp.b32 	%r35, %r11, 0, %p20;
	setp.lt.s32 	%p21, %r18, 0;
	or.b32  	%r36, %r35, 2146435072;
	selp.b32 	%r37, %r36, %r35, %p21;
	mov.b32 	%r38, 0;
	mov.b64 	%fd126, {%r38, %r37};
$L__BB4_28:
	add.f64 	%fd64, %fd27, 0d4000000000000000;
	{
	.reg .b32 %temp; 
	mov.b64 	{%temp, %r39}, %fd64;
	}
	and.b32  	%r40, %r39, 2146435072;
	setp.ne.s32 	%p22, %r40, 2146435072;
	@%p22 bra 	$L__BB4_33;
	setp.num.f64 	%p23, %fd27, %fd27;
	@%p23 bra 	$L__BB4_31;
	mov.f64 	%fd65, 0d4000000000000000;
	add.rn.f64 	%fd126, %fd27, %fd65;
	bra.uni 	$L__BB4_33;
$L__BB4_31:
	setp.neu.f64 	%p24, %fd28, 0d7FF0000000000000;
	@%p24 bra 	$L__BB4_33;
	setp.lt.s32 	%p25, %r11, 0;
	setp.eq.s32 	%p26, %r10, 1062207488;
	setp.lt.s32 	%p27, %r18, 0;
	selp.b32 	%r42, 0, 2146435072, %p27;
	and.b32  	%r43, %r18, 2147483647;
	setp.ne.s32 	%p28, %r43, 1071644672;
	or.b32  	%r44, %r42, -2147483648;
	selp.b32 	%r45, %r44, %r42, %p28;
	selp.b32 	%r46, %r45, %r42, %p26;
	selp.b32 	%r47, %r46, %r42, %p25;
	mov.b32 	%r48, 0;
	mov.b64 	%fd126, {%r48, %r47};
$L__BB4_33:
	setp.eq.f64 	%p29, %fd27, 0d3FF0000000000000;
	selp.f64 	%fd66, 0d3FF0000000000000, %fd126, %p29;
	cvt.f64.f32 	%fd67, %f4;
	mul.f64 	%fd68, %fd66, %fd67;
	fma.rn.f64 	%fd69, %fd68, 0d3FE0000000000000, 0d3FF0000000000000;
	rcp.rn.f64 	%fd70, %fd69;
	cvt.rn.f32.f64 	%f12, %fd70;
	add.s64 	%rd13, %rd2, %rd9;
	st.global.f32 	[%rd13], %f12;
	cvt.f64.f32 	%fd71, %f12;
	ld.global.f32 	%f13, [d0];
	mul.f32 	%f14, %f5, %f13;
	cvt.f64.f32 	%fd72, %f14;
	mul.f64 	%fd73, %fd66, %fd72;
	mul.f64 	%fd74, %fd73, 0d3FE0000000000000;
	mov.f64 	%fd75, 0d3FF0000000000000;
	sub.f64 	%fd76, %fd75, %fd74;
	mul.f64 	%fd77, %fd76, %fd71;
	cvt.rn.f32.f64 	%f15, %fd77;
	add.s64 	%rd14, %rd1, %rd9;
	st.global.f32 	[%rd14], %f15;
$L__BB4_34:
	ret;

}
	// .globl	_Z11shot_recordiiiiiiiiiPfS_
.visible .entry _Z11shot_recordiiiiiiiiiPfS_(
	.param .u32 _Z11shot_recordiiiiiiiiiPfS__param_0,
	.param .u32 _Z11shot_recordiiiiiiiiiPfS__param_1,
	.param .u32 _Z11shot_recordiiiiiiiiiPfS__param_2,
	.param .u32 _Z11shot_recordiiiiiiiiiPfS__param_3,
	.param .u32 _Z11shot_recordiiiiiiiiiPfS__param_4,
	.param .u32 _Z11shot_recordiiiiiiiiiPfS__param_5,
	.param .u32 _Z11shot_recordiiiiiiiiiPfS__param_6,
	.param .u32 _Z11shot_recordiiiiiiiiiPfS__param_7,
	.param .u32 _Z11shot_recordiiiiiiiiiPfS__param_8,
	.param .u64 .ptr .align 1 _Z11shot_recordiiiiiiiiiPfS__param_9,
	.param .u64 .ptr .align 1 _Z11shot_recordiiiiiiiiiPfS__param_10
)
{
	.reg .pred 	%p<2>;
	.reg .b32 	%r<21>;
	.reg .b32 	%f<2>;
	.reg .b64 	%rd<9>;

	ld.param.u32 	%r2, [_Z11shot_recordiiiiiiiiiPfS__param_0];
	ld.param.u32 	%r3, [_Z11shot_recordiiiiiiiiiPfS__param_2];
	ld.param.u32 	%r4, [_Z11shot_recordiiiiiiiiiPfS__param_3];
	ld.param.u32 	%r8, [_Z11shot_recordiiiiiiiiiPfS__param_4];
	ld.param.u32 	%r5, [_Z11shot_recordiiiiiiiiiPfS__param_6];
	ld.param.u32 	%r6, [_Z11shot_recordiiiiiiiiiPfS__param_7];
	ld.param.u32 	%r7, [_Z11shot_recordiiiiiiiiiPfS__param_8];
	ld.param.u64 	%rd1, [_Z11shot_recordiiiiiiiiiPfS__param_9];
	ld.param.u64 	%rd2, [_Z11shot_recordiiiiiiiiiPfS__param_10];
	mov.u32 	%r9, %tid.x;
	mov.u32 	%r10, %ntid.x;
	mov.u32 	%r11, %ctaid.x;
	mad.lo.s32 	%r1, %r10, %r11, %r9;
	mul.lo.s32 	%r12, %r8, %r4;
	setp.ge.s32 	%p1, %r1, %r12;
	@%p1 bra 	$L__BB5_2;
	div.s32 	%r13, %r1, %r4;
	mul.lo.s32 	%r14, %r13, %r4;
	sub.s32 	%r15, %r1, %r14;
	cvta.to.global.u64 	%rd3, %rd1;
	cvta.to.global.u64 	%rd4, %rd2;
	add.s32 	%r16, %r15, %r5;
	add.s32 	%r17, %r13, %r5;
	mad.lo.s32 	%r18, %r17, %r2, %r16;
	mad.lo.s32 	%r19, %r18, %r3, %r5;
	mul.wide.s32 	%rd5, %r19, 4;
	add.s64 	%rd6, %rd3, %rd5;
	ld.global.f32 	%f1, [%rd6];
	mad.lo.s32 	%r20, %r1, %r7, %r6;
	mul.wide.s32 	%rd7, %r20, 4;
	add.s64 	%rd8, %rd4, %rd7;
	st.global.f32 	[%rd8], %f1;
$L__BB5_2:
	ret;

}
	// .globl	_Z15mute_directwaveiiifffffiiiiiiPfS_S_ii
.visible .entry _Z15mute_directwaveiiifffffiiiiiiPfS_S_ii(
	.param .u32 _Z15mute_directwaveiiifffffiiiiiiPfS_S_ii_param_0,
	.param .u32 _Z15mute_directwaveiiifffffiiiiiiPfS_S_ii_param_1,
	.param .u32 _Z15mute_directwaveiiifffffiiiiiiPfS_S_ii_param_2,
	.param .f32 _Z15mute_directwaveiiifffffiiiiiiPfS_S_ii_param_3,
	.param .f32 _Z15mute_directwaveiiifffffiiiiiiPfS_S_ii_param_4,
	.param .f32 _Z15mute_directwaveiiifffffiiiiiiPfS_S_ii_param_5,
	.param .f32 _Z15mute_directwaveiiifffffiiiiiiPfS_S_ii_param_6,
	.param .f32 _Z15mute_directwaveiiifffffiiiiiiPfS_S_ii_param_7,
	.param .u32 _Z15mute_directwaveiiifffffiiiiiiPfS_S_ii_param_8,
	.param .u32 _Z15mute_directwaveiiifffffiiiiiiPfS_S_ii_param_9,
	.param .u32 _Z15mute_directwaveiiifffffiiiiiiPfS_S_ii_param_10,
	.param .u32 _Z15mute_directwaveiiifffffiiiiiiPfS_S_ii_param_11,
	.param .u32 _Z15mute_directwaveiiifffffiiiiiiPfS_S_ii_param_12,
	.param .u32 _Z15mute_directwaveiiifffffiiiiiiPfS_S_ii_param_13,
	.param .u64 .ptr .align 1 _Z15mute_directwaveiiifffffiiiiiiPfS_S_ii_param_14,
	.param .u64 .ptr .align 1 _Z15mute_directwaveiiifffffiiiiiiPfS_S_ii_param_15,
	.param .u64 .ptr .align 1 _Z15mute_directwaveiiifffffiiiiiiPfS_S_ii_param_16,
	.param .u32 _Z15mute_directwaveiiifffffiiiiiiPfS_S_ii_param_17,
	.param .u32 _Z15mute_directwaveiiifffffiiiiiiPfS_S_ii_param_18
)
{
	.reg .pred 	%p<42>;
	.reg .b32 	%r<84>;
	.reg .b32 	%f<22>;
	.reg .b64 	%rd<9>;
	.reg .b64 	%fd<55>;

	ld.param.u32 	%r21, [_Z15mute_directwaveiiifffffiiiiiiPfS_S_ii_param_2];
	ld.param.f32 	%f4, [_Z15mute_directwaveiiifffffiiiiiiPfS_S_ii_param_3];
	ld.param.f32 	%f5, [_Z15mute_directwaveiiifffffiiiiiiPfS_S_ii_param_4];
	ld.param.f32 	%f6, [_Z15mute_directwaveiiifffffiiiiiiPfS_S_ii_param_5];
	ld.param.f32 	%f7, [_Z15mute_directwaveiiifffffiiiiiiPfS_S_ii_param_6];
	ld.param.f32 	%f8, [_Z15mute_directwaveiiifffffiiiiiiPfS_S_ii_param_7];
	ld.param.u32 	%r22, [_Z15mute_directwaveiiifffffiiiiiiPfS_S_ii_param_8];
	ld.param.u32 	%r23, [_Z15mute_directwaveiiifffffiiiiiiPfS_S_ii_param_9];
	ld.param.u32 	%r24, [_Z15mute_directwaveiiifffffiiiiiiPfS_S_ii_param_10];
	ld.param.u32 	%r25, [_Z15mute_directwaveiiifffffiiiiiiPfS_S_ii_param_11];
	ld.param.u32 	%r26, [_Z15mute_directwaveiiifffffiiiiiiPfS_S_ii_param_12];
	ld.param.u32 	%r27, [_Z15mute_directwaveiiifffffiiiiiiPfS_S_ii_param_13];
	ld.param.u64 	%rd4, [_Z15mute_directwaveiiifffffiiiiiiPfS_S_ii_param_14];
	ld.param.u64 	%rd5, [_Z15mute_directwaveiiifffffiiiiiiPfS_S_ii_param_15];
	ld.param.u64 	%rd6, [_Z15mute_directwaveiiifffffiiiiiiPfS_S_ii_param_16];
	ld.param.u32 	%r28, [_Z15mute_directwaveiiifffffiiiiiiPfS_S_ii_param_17];
	ld.param.u32 	%r29, [_Z15mute_directwaveiiifffffiiiiiiPfS_S_ii_param_18];
	mov.u32 	%r30, %ctaid.x;
	mov.u32 	%r31, %ntid.x;
	mov.u32 	%r32, %tid.x;
	mad.lo.s32 	%r1, %r30, %r31, %r32;
	mov.u32 	%r33, %ctaid.y;
	mov.u32 	%r34, %ntid.y;
	mov.u32 	%r35, %tid.y;
	mad.lo.s32 	%r2, %r33, %r34, %r35;
	setp.lt.s32 	%p3, %r21, 1;
	@%p3 bra 	$L__BB6_16;
	ld.param.u32 	%r78, [_Z15mute_directwaveiiifffffiiiiiiPfS_S_ii_param_0];
	cvta.to.global.u64 	%rd1, %rd4;
	cvta.to.global.u64 	%rd2, %rd5;
	mad.lo.s32 	%r37, %r2, %r78, %r1;
	mul.lo.s32 	%r81, %r37, %r21;
	cvt.rn.f32.s32 	%f9, %r26;
	mul.f32 	%f1, %f8, %f9;
	mov.f64 	%fd17, 0d4000000000000000;
	{
	.reg .b32 %temp; 
	mov.b64 	{%temp, %r4}, %fd17;
	}
	and.b32  	%r5, %r4, 2146435072;
	setp.eq.s32 	%p4, %r5, 1062207488;
	setp.lt.s32 	%p6, %r4, 0;
	selp.b32 	%r6, 0, 2146435072, %p6;
	and.b32  	%r38, %r4, 2147483647;
	setp.ne.s32 	%p7, %r38, 1071644672;
	and.pred  	%p8, %p4, %p7;
	or.b32  	%r7, %r6, -2147483648;
	cvt.f64.f32 	%fd18, %f1;
	{
	.reg .b32 %temp; 
	mov.b64 	{%temp, %r39}, %fd18;
	}
	abs.f64 	%fd1, %fd18;
	setp.lt.s32 	%p10, %r39, 0;
	and.pred  	%p1, %p10, %p4;
	selp.b32 	%r40, %r39, 0, %p4;
	or.b32  	%r41, %r40, 2146435072;
	selp.b32 	%r42, %r41, %r40, %p6;
	mov.b32 	%r83, 0;
	mov.b64 	%fd2, {%r83, %r42};
	add.f64 	%fd19, %fd18, 0d4000000000000000;
	{
	.reg .b32 %temp; 
	mov.b64 	{%temp, %r43}, %fd19;
	}
	and.b32  	%r8, %r43, 2146435072;
	selp.b32 	%r44, %r7, %r6, %p8;
	selp.b32 	%r45, %r44, %r6, %p10;
	mov.b64 	%fd3, {%r83, %r45};
	mul.f32 	%f10, %f4, %f5;
	cvt.f64.f32 	%fd20, %f10;
	div.rn.f64 	%fd21, %fd17, %fd20;
	cvt.rzi.s32.f64 	%r46, %fd21;
	add.s32 	%r9, %r28, %r46;
	neg.s32 	%r82, %r21;
	cvta.to.global.u64 	%rd3, %rd6;
$L__BB6_2:
	ld.param.u32 	%r80, [_Z15mute_directwaveiiifffffiiiiiiPfS_S_ii_param_1];
	ld.param.u32 	%r79, [_Z15mute_directwaveiiifffffiiiiiiPfS_S_ii_param_0];
	setp.ge.s32 	%p11, %r1, %r79;
	setp.ge.s32 	%p12, %r2, %r80;
	or.pred  	%p13, %p11, %p12;
	@%p13 bra 	$L__BB6_15;
	setp.eq.s32 	%p14, %r5, 1062207488;
	and.b32  	%r47, %r4, 2147483647;
	setp.ne.s32 	%p16, %r47, 1071644672;
	and.pred  	%p2, %p14, %p16;
	setp.lt.s32 	%p17, %r4, 0;
	div.s32 	%r48, %r27, %r29;
	mul.lo.s32 	%r49, %r48, %r29;
	sub.s32 	%r50, %r27, %r49;
	mad.lo.s32 	%r51, %r50, %r24, %r22;
	sub.s32 	%r52, %r1, %r51;
	abs.s32 	%r53, %r52;
	cvt.rn.f32.s32 	%f11, %r53;
	mul.f32 	%f2, %f6, %f11;
	mad.lo.s32 	%r54, %r48, %r25, %r23;
	sub.s32 	%r55, %r2, %r54;
	abs.s32 	%r56, %r55;
	cvt.rn.f32.s32 	%f12, %r56;
	mul.f32 	%f3, %f7, %f12;
	cvt.f64.f32 	%fd4, %f2;
	{
	.reg .b32 %temp; 
	mov.b64 	{%temp, %r14}, %fd4;
	}
	abs.f64 	%fd5, %fd4;
	{ // callseq 5, 0
	.param .b64 param0;
	st.param.f64 	[param0], %fd5;
	.param .b64 retval0;
	call.uni (retval0), 
	__internal_accurate_pow, 
	(
	param0
	);
	ld.param.f64 	%fd22, [retval0];
	} // callseq 5
	setp.lt.s32 	%p18, %r14, 0;
	neg.f64 	%fd24, %fd22;
	selp.f64 	%fd25, %fd24, %fd22, %p14;
	selp.f64 	%fd26, %fd25, %fd22, %p18;
	setp.eq.f32 	%p19, %f2, 0f00000000;
	selp.b32 	%r57, %r14, 0, %p14;
	or.b32  	%r58, %r57, 2146435072;
	selp.b32 	%r59, %r58, %r57, %p17;
	mov.b32 	%r60, 0;
	mov.b64 	%fd27, {%r60, %r59};
	selp.f64 	%fd53, %fd27, %fd26, %p19;
	add.f64 	%fd28, %fd4, 0d4000000000000000;
	{
	.reg .b32 %temp; 
	mov.b64 	{%temp, %r61}, %fd28;
	}
	and.b32  	%r62, %r61, 2146435072;
	setp.ne.s32 	%p20, %r62, 2146435072;
	@%p20 bra 	$L__BB6_8;
	setp.num.f32 	%p21, %f2, %f2;
	@%p21 bra 	$L__BB6_6;
	mov.f64 	%fd29, 0d4000000000000000;
	add.rn.f64 	%fd53, %fd4, %fd29;
	bra.uni 	$L__BB6_8;
$L__BB6_6:
	setp.neu.f64 	%p22, %fd5, 0d7FF0000000000000;
	@%p22 bra 	$L__BB6_8;
	selp.b32 	%r63, %r7, %r6, %p2;
	selp.b32 	%r64, %r63, %r6, %p18;
	mov.b32 	%r65, 0;
	mov.b64 	%fd53, {%r65, %r64};
$L__BB6_8:
	setp.eq.f32 	%p27, %f2, 0f3F800000;
	selp.f64 	%fd10, 0d3FF0000000000000, %fd53, %p27;
	cvt.f64.f32 	%fd11, %f3;
	{
	.reg .b32 %temp; 
	mov.b64 	{%temp, %r15}, %fd11;
	}
	abs.f64 	%fd12, %fd11;
	{ // callseq 6, 0
	.param .b64 param0;
	st.param.f64 	[param0], %fd12;
	.param .b64 retval0;
	call.uni (retval0), 
	__internal_accurate_pow, 
	(
	param0
	);
	ld.param.f64 	%fd30, [retval0];
	} // callseq 6
	setp.lt.s32 	%p28, %r15, 0;
	neg.f64 	%fd32, %fd30;
	selp.f64 	%fd33, %fd32, %fd30, %p14;
	selp.f64 	%fd34, %fd33, %fd30, %p28;
	setp.eq.f32 	%p29, %f3, 0f00000000;
	selp.b32 	%r66, %r15, 0, %p14;
	or.b32  	%r67, %r66, 2146435072;
	selp.b32 	%r68, %r67, %r66, %p17;
	mov.b32 	%r69, 0;
	mov.b64 	%fd35, {%r69, %r68};
	selp.f64 	%fd54, %fd35, %fd34, %p29;
	add.f64 	%fd36, %fd11, 0d4000000000000000;
	{
	.reg .b32 %temp; 
	mov.b64 	{%temp, %r70}, %fd36;
	}
	and.b32  	%r71, %r70, 2146435072;
	setp.ne.s32 	%p30, %r71, 2146435072;
	@%p30 bra 	$L__BB6_13;
	setp.num.f32 	%p31, %f3, %f3;
	@%p31 bra 	$L__BB6_11;
	mov.f64 	%fd37, 0d4000000000000000;
	add.rn.f64 	%fd54, %fd11, %fd37;
	bra.uni 	$L__BB6_13;
$L__BB6_11:
	setp.neu.f64 	%p32, %fd12, 0d7FF0000000000000;
	@%p32 bra 	$L__BB6_13;
	selp.b32 	%r72, %r7, %r6, %p2;
	selp.b32 	%r73, %r72, %r6, %p28;
	mov.b32 	%r74, 0;
	mov.b64 	%fd54, {%r74, %r73};
$L__BB6_13:
	setp.eq.f32 	%p34, %f1, 0f3F800000;
	setp.neu.f64 	%p35, %fd1, 0d7FF0000000000000;
	setp.nan.f32 	%p36, %f1, %f1;
	setp.eq.s32 	%p37, %r8, 2146435072;
	setp.eq.f32 	%p38, %f1, 0f00000000;
	setp.eq.f32 	%p39, %f3, 0f3F800000;
	selp.f64 	%fd38, 0d3FF0000000000000, %fd54, %p39;
	add.f64 	%fd39, %fd10, %fd38;
	{ // callseq 7, 0
	.param .b64 param0;
	st.param.f64 	[param0], %fd1;
	.param .b64 retval0;
	call.uni (retval0), 
	__internal_accurate_pow, 
	(
	param0
	);
	ld.param.f64 	%fd40, [retval0];
	} // callseq 7
	neg.f64 	%fd42, %fd40;
	selp.f64 	%fd43, %fd42, %fd40, %p1;
	selp.f64 	%fd44, %fd2, %fd43, %p38;
	selp.f64 	%fd45, %fd44, %fd3, %p35;
	cvt.f64.f32 	%fd46, %f1;
	mov.f64 	%fd47, 0d4000000000000000;
	add.rn.f64 	%fd48, %fd46, %fd47;
	selp.f64 	%fd49, %fd48, %fd45, %p36;
	selp.f64 	%fd50, %fd49, %fd44, %p37;
	selp.f64 	%fd51, 0d3FF0000000000000, %fd50, %p34;
	add.f64 	%fd52, %fd39, %fd51;
	cvt.rn.f32.f64 	%f13, %fd52;
	sqrt.rn.f32 	%f14, %f13;
	ld.global.f32 	%f15, [%rd1+4];
	ld.global.f32 	%f16, [%rd2+4];
	fma.rn.f32 	%f17, %f16, 0f40000000, 0f3F800000;
	sqrt.rn.f32 	%f18, %f17;
	mul.f32 	%f19, %f15, %f18;
	div.rn.f32 	%f20, %f14, %f19;
	div.rn.f32 	%f21, %f20, %f4;
	cvt.rzi.s32.f32 	%r75, %f21;
	add.s32 	%r76, %r9, %r75;
	setp.ge.s32 	%p40, %r83, %r76;
	@%p40 bra 	$L__BB6_15;
	mul.wide.s32 	%rd7, %r81, 4;
	add.s64 	%rd8, %rd3, %rd7;
	mov.b32 	%r77, 0;
	st.global.u32 	[%rd8], %r77;
$L__BB6_15:
	add.s32 	%r83, %r83, 1;
	add.s32 	%r82, %r82, 1;
	setp.ne.s32 	%p41, %r82, 0;
	add.s32 	%r81, %r81, 1;
	@%p41 bra 	$L__BB6_2;
$L__BB6_16:
	ret;

}
.func  (.param .align 16 .b8 func_retval0[16]) __internal_trig_reduction_slowpathd(
	.param .b64 __internal_trig_reduction_slowpathd_param_0
)
{
	.local .align 8 .b8 	__local_depot7[40];
	.reg .b64 	%SP;
	.reg .b64 	%SPL;
	.reg .pred 	%p<10>;
	.reg .b32 	%r<47>;
	.reg .b64 	%rd<74>;
	.reg .b64 	%fd<5>;

	mov.u64 	%SPL, __local_depot7;
	ld.param.f64 	%fd4, [__internal_trig_reduction_slowpathd_param_0];
	add.u64 	%rd1, %SPL, 0;
	{
	.reg .b32 %temp; 
	mov.b64 	{%temp, %r1}, %fd4;
	}
	shr.u32 	%r2, %r1, 20;
	and.b32  	%r3, %r2, 2047;
	setp.eq.s32 	%p1, %r3, 2047;
	mov.b32 	%r46, 0;
	@%p1 bra 	$L__BB7_9;
	add.s32 	%r20, %r3, -1024;
	mov.b64 	%rd20, %fd4;
	shl.b64 	%rd2, %rd20, 11;
	shr.u32 	%r4, %r20, 6;
	sub.s32 	%r45, 15, %r4;
	sub.s32 	%r21, 19, %r4;
	setp.lt.u32 	%p2, %r20, 128;
	selp.b32 	%r6, 18, %r21, %p2;
	setp.ge.s32 	%p3, %r45, %r6;
	mov.b64 	%rd70, 0;
	@%p3 bra 	$L__BB7_4;
	add.s32 	%r23, %r6, %r4;
	neg.s32 	%r43, %r23;
	or.b64  	%rd3, %rd2, -9223372036854775808;
	mov.b64 	%rd70, 0;
	mov.b32 	%r42, 0;
	mov.u64 	%rd25, __cudart_i2opi_d;
	mov.u32 	%r44, %r45;
$L__BB7_3:
	.pragma "nounroll";
	mul.wide.s32 	%rd22, %r42, 8;
	add.s64 	%rd23, %rd1, %rd22;
	mul.wide.s32 	%rd24, %r44, 8;
	add.s64 	%rd26, %rd25, %rd24;
	ld.global.nc.u64 	%rd27, [%rd26];
	{
	.reg .u32 %r0, %r1, %r2, %r3, %alo, %ahi, %blo, %bhi, %clo, %chi;
	mov.b64 	{%alo,%ahi}, %rd27;
	mov.b64 	{%blo,%bhi}, %rd3;
	mov.b64 	{%clo,%chi}, %rd70;
	mad.lo.cc.u32 	%r0, %alo, %blo, %clo;
	madc.hi.cc.u32 	%r1, %alo, %blo, %chi;
	madc.hi.u32 	%r2, %alo, %bhi, 0;
	mad.lo.cc.u32 	%r1, %alo, %bhi, %r1;
	madc.hi.cc.u32 	%r2, %ahi, %blo, %r2;
	madc.hi.u32 	%r3, %ahi, %bhi, 0;
	mad.lo.cc.u32 	%r1, %ahi, %blo, %r1;
	madc.lo.cc.u32 	%r2, %ahi, %bhi, %r2;
	addc.u32 	%r3, %r3, 0;
	mov.b64 	%rd28, {%r0,%r1};
	mov.b64 	%rd70, {%r2,%r3};
	}
	st.local.u64 	[%rd23], %rd28;
	add.s32 	%r44, %r44, 1;
	add.s32 	%r43, %r43, 1;
	add.s32 	%r42, %r42, 1;
	setp.ne.s32 	%p4, %r43, -15;
	mov.u32 	%r45, %r6;
	@%p4 bra 	$L__BB7_3;
$L__BB7_4:
	cvt.s64.s32 	%rd29, %r45;
	cvt.u64.u32 	%rd30, %r4;
	add.s64 	%rd31, %rd30, %rd29;
	shl.b64 	%rd32, %rd31, 3;
	add.s64 	%rd33, %rd1, %rd32;
	st.local.u64 	[%rd33+-120], %rd70;
	and.b32  	%r15, %r2, 63;
	ld.local.u64 	%rd72, [%rd1+16];
	ld.local.u64 	%rd71, [%rd1+24];
	setp.eq.s32 	%p5, %r15, 0;
	@%p5 bra 	$L__BB7_6;
	shl.b64 	%rd34, %rd71, %r15;
	shr.u64 	%rd35, %rd72, 1;
	xor.b32  	%r24, %r15, 63;
	shr.u64 	%rd36, %rd35, %r24;
	or.b64  	%rd71, %rd34, %rd36;
	ld.local.u64 	%rd37, [%rd1+8];
	shl.b64 	%rd38, %rd72, %r15;
	shr.u64 	%rd39, %rd37, 1;
	shr.u64 	%rd40, %rd39, %r24;
	or.b64  	%rd72, %rd38, %rd40;
$L__BB7_6:
	and.b32  	%r25, %r1, -2147483648;
	shr.u64 	%rd41, %rd71, 62;
	cvt.u32.u64 	%r26, %rd41;
	mov.b64 	{%r27, %r28}, %rd71;
	mov.b64 	{%r29, %r30}, %rd72;
	shf.l.wrap.b32 	%r31, %r30, %r27, 2;
	shf.l.wrap.b32 	%r32, %r27, %r28, 2;
	mov.b64 	%rd42, {%r31, %r32};
	shl.b64 	%rd43, %rd72, 2;
	shr.u64 	%rd44, %rd42, 63;
	cvt.u32.u64 	%r33, %rd44;
	add.s32 	%r34, %r33, %r26;
	setp.eq.s32 	%p6, %r25, 0;
	neg.s32 	%r35, %r34;
	selp.b32 	%r46, %r34, %r35, %p6;
	setp.gt.s64 	%p7, %rd42, -1;
	mov.b64 	%rd45, 0;
	{
	.reg .u32 %r0, %r1, %r2, %r3, %a0, %a1, %a2, %a3, %b0, %b1, %b2, %b3;
	mov.b64 	{%a0,%a1}, %rd45;
	mov.b64 	{%a2,%a3}, %rd45;
	mov.b64 	{%b0,%b1}, %rd43;
	mov.b64 	{%b2,%b3}, %rd42;
	sub.cc.u32 	%r0, %a0, %b0;
	subc.cc.u32 	%r1, %a1, %b1;
	subc.cc.u32 	%r2, %a2, %b2;
	subc.u32 	%r3, %a3, %b3;
	mov.b64 	%rd46, {%r0,%r1};
	mov.b64 	%rd47, {%r2,%r3};
	}
	xor.b32  	%r36, %r25, -2147483648;
	selp.b64 	%rd73, %rd42, %rd47, %p7;
	selp.b64 	%rd14, %rd43, %rd46, %p7;
	selp.b32 	%r17, %r25, %r36, %p7;
	clz.b64 	%r37, %rd73;
	cvt.u64.u32 	%rd15, %r37;
	setp.eq.s32 	%p8, %r37, 0;
	@%p8 bra 	$L__BB7_8;
	cvt.u32.u64 	%r38, %rd15;
	and.b32  	%r39, %r38, 63;
	shl.b64 	%rd48, %rd73, %r39;
	shr.u64 	%rd49, %rd14, 1;
	not.b32 	%r40, %r38;
	and.b32  	%r41, %r40, 63;
	shr.u64 	%rd50, %rd49, %r41;
	or.b64  	%rd73, %rd48, %rd50;
$L__BB7_8:
	mov.b64 	%rd51, -3958705157555305931;
	{
	.reg .u32 %r0, %r1, %r2, %r3, %alo, %ahi, %blo, %bhi;
	mov.b64 	{%alo,%ahi}, %rd73;
	mov.b64 	{%blo,%bhi}, %rd51;
	mul.lo.u32 	%r0, %alo, %blo;
	mul.hi.u32 	%r1, %alo, %blo;
	mad.lo.cc.u32 	%r1, %alo, %bhi, %r1;
	madc.hi.u32 	%r2, %alo, %bhi, 0;
	mad.lo.cc.u32 	%r1, %ahi, %blo, %r1;
	madc.hi.cc.u32 	%r2, %ahi, %blo, %r2;
	madc.hi.u32 	%r3, %ahi, %bhi, 0;
	mad.lo.cc.u32 	%r2, %ahi, %bhi, %r2;
	addc.u32 	%r3, %r3, 0;
	mov.b64 	%rd52, {%r0,%r1};
	mov.b64 	%rd53, {%r2,%r3};
	}
	setp.gt.s64 	%p9, %rd53, 0;
	{
	.reg .u32 %r0, %r1, %r2, %r3, %a0, %a1, %a2, %a3, %b0, %b1, %b2, %b3;
	mov.b64 	{%a0,%a1}, %rd52;
	mov.b64 	{%a2,%a3}, %rd53;
	mov.b64 	{%b0,%b1}, %rd52;
	mov.b64 	{%b2,%b3}, %rd53;
	add.cc.u32 	%r0, %a0, %b0;
	addc.cc.u32 	%r1, %a1, %b1;
	addc.cc.u32 	%r2, %a2, %b2;
	addc.u32 	%r3, %a3, %b3;
	mov.b64 	%rd54, {%r0,%r1};
	mov.b64 	%rd55, {%r2,%r3};
	}
	selp.b64 	%rd56, %rd55, %rd53, %p9;
	selp.s64 	%rd57, -1, 0, %p9;
	sub.s64 	%rd58, %rd57, %rd15;
	cvt.u64.u32 	%rd59, %r17;
	shl.b64 	%rd60, %rd59, 32;
	add.s64 	%rd61, %rd56, 1;
	shr.u64 	%rd62, %rd61, 10;
	add.s64 	%rd63, %rd62, 1;
	shr.u64 	%rd64, %rd63, 1;
	shl.b64 	%rd65, %rd58, 52;
	add.s64 	%rd66, %rd65, %rd64;
	add.s64 	%rd67, %rd66, 4602678819172646912;
	or.b64  	%rd68, %rd67, %rd60;
	mov.b64 	%fd4, %rd68;
$L__BB7_9:
	st.param.f64 	[func_retval0], %fd4;
	st.param.b32 	[func_retval0+8], %r46;
	ret;

}
.func  (.param .b64 func_retval0) __internal_accurate_pow(
	.param .b64 __internal_accurate_pow_param_0
)
{
	.reg .pred 	%p<8>;
	.reg .b32 	%r<49>;
	.reg .b32 	%f<3>;
	.reg .b64 	%fd<109>;

	ld.param.f64 	%fd10, [__internal_accurate_pow_param_0];
	{
	.reg .b32 %temp; 
	mov.b64 	{%temp, %r46}, %fd10;
	}
	{
	.reg .b32 %temp; 
	mov.b64 	{%r45, %temp}, %fd10;
	}
	shr.u32 	%r47, %r46, 20;
	setp.gt.u32 	%p1, %r46, 1048575;
	@%p1 bra 	$L__BB8_2;
	mul.f64 	%fd11, %fd10, 0d4350000000000000;
	{
	.reg .b32 %temp; 
	mov.b64 	{%temp, %r46}, %fd11;
	}
	{
	.reg .b32 %temp; 
	mov.b64 	{%r45, %temp}, %fd11;
	}
	shr.u32 	%r16, %r46, 20;
	add.s32 	%r47, %r16, -54;
$L__BB8_2:
	add.s32 	%r48, %r47, -1023;
	and.b32  	%r17, %r46, -2146435073;
	or.b32  	%r18, %r17, 1072693248;
	mov.b64 	%fd107, {%r45, %r18};
	setp.lt.u32 	%p2, %r18, 1073127583;
	@%p2 bra 	$L__BB8_4;
	{
	.reg .b32 %temp; 
	mov.b64 	{%r19, %temp}, %fd107;
	}
	{
	.reg .b32 %temp; 
	mov.b64 	{%temp, %r20}, %fd107;
	}
	add.s32 	%r21, %r20, -1048576;
	mov.b64 	%fd107, {%r19, %r21};
	add.s32 	%r48, %r47, -1022;
$L__BB8_4:
	add.f64 	%fd12, %fd107, 0dBFF0000000000000;
	add.f64 	%fd13, %fd107, 0d3FF0000000000000;
	rcp.approx.ftz.f64 	%fd14, %fd13;
	neg.f64 	%fd15, %fd13;
	fma.rn.f64 	%fd16, %fd15, %fd14, 0d3FF0000000000000;
	fma.rn.f64 	%fd17, %fd16, %fd16, %fd16;
	fma.rn.f64 	%fd18, %fd17, %fd14, %fd14;
	mul.f64 	%fd19, %fd12, %fd18;
	fma.rn.f64 	%fd20, %fd12, %fd18, %fd19;
	mul.f64 	%fd21, %fd20, %fd20;
	fma.rn.f64 	%fd22, %fd21, 0d3EB0F5FF7D2CAFE2, 0d3ED0F5D241AD3B5A;
	fma.rn.f64 	%fd23, %fd22, %fd21, 0d3EF3B20A75488A3F;
	fma.rn.f64 	%fd24, %fd23, %fd21, 0d3F1745CDE4FAECD5;
	fma.rn.f64 	%fd25, %fd24, %fd21, 0d3F3C71C7258A578B;
	fma.rn.f64 	%fd26, %fd25, %fd21, 0d3F6249249242B910;
	fma.rn.f64 	%fd27, %fd26, %fd21, 0d3F89999999999DFB;
	sub.f64 	%fd28, %fd12, %fd20;
	add.f64 	%fd29, %fd28, %fd28;
	neg.f64 	%fd30, %fd20;
	fma.rn.f64 	%fd31, %fd30, %fd12, %fd29;
	mul.f64 	%fd32, %fd18, %fd31;
	fma.rn.f64 	%fd33, %fd21, %fd27, 0d3FB5555555555555;
	mov.f64 	%fd34, 0d3FB5555555555555;
	sub.f64 	%fd35, %fd34, %fd33;
	fma.rn.f64 	%fd36, %fd21, %fd27, %fd35;
	add.f64 	%fd37, %fd36, 0dBC46A4CB00B9E7B0;
	add.f64 	%fd38, %fd33, %fd37;
	sub.f64 	%fd39, %fd33, %fd38;
	add.f64 	%fd40, %fd37, %fd39;
	mul.rn.f64 	%fd41, %fd20, %fd20;
	neg.f64 	%fd42, %fd41;
	fma.rn.f64 	%fd43, %fd20, %fd20, %fd42;
	{
	.reg .b32 %temp; 
	mov.b64 	{%r22, %temp}, %fd32;
	}
	{
	.reg .b32 %temp; 
	mov.b64 	{%temp, %r23}, %fd32;
	}
	add.s32 	%r24, %r23, 1048576;
	mov.b64 	%fd44, {%r22, %r24};
	fma.rn.f64 	%fd45, %fd20, %fd44, %fd43;
	mul.rn.f64 	%fd46, %fd41, %fd20;
	neg.f64 	%fd47, %fd46;
	fma.rn.f64 	%fd48, %fd41, %fd20, %fd47;
	fma.rn.f64 	%fd49, %fd41, %fd32, %fd48;
	fma.rn.f64 	%fd50, %fd45, %fd20, %fd49;
	mul.rn.f64 	%fd51, %fd38, %fd46;
	neg.f64 	%fd52, %fd51;
	fma.rn.f64 	%fd53, %fd38, %fd46, %fd52;
	fma.rn.f64 	%fd54, %fd38, %fd50, %fd53;
	fma.rn.f64 	%fd55, %fd40, %fd46, %fd54;
	add.f64 	%fd56, %fd51, %fd55;
	sub.f64 	%fd57, %fd51, %fd56;
	add.f64 	%fd58, %fd55, %fd57;
	add.f64 	%fd59, %fd20, %fd56;
	sub.f64 	%fd60, %fd20, %fd59;
	add.f64 	%fd61, %fd56, %fd60;
	add.f64 	%fd62, %fd58, %fd61;
	add.f64 	%fd63, %fd32, %fd62;
	add.f64 	%fd64, %fd59, %fd63;
	sub.f64 	%fd65, %fd59, %fd64;
	add.f64 	%fd66, %fd63, %fd65;
	xor.b32  	%r25, %r48, -2147483648;
	mov.b32 	%r26, 1127219200;
	mov.b64 	%fd67, {%r25, %r26};
	mov.b32 	%r27, -2147483648;
	mov.b64 	%fd68, {%r27, %r26};
	sub.f64 	%fd69, %fd67, %fd68;
	fma.rn.f64 	%fd70, %fd69, 0d3FE62E42FEFA39EF, %fd64;
	fma.rn.f64 	%fd71, %fd69, 0dBFE62E42FEFA39EF, %fd70;
	sub.f64 	%fd72, %fd71, %fd64;
	sub.f64 	%fd73, %fd66, %fd72;
	fma.rn.f64 	%fd74, %fd69, 0d3C7ABC9E3B39803F, %fd73;
	add.f64 	%fd75, %fd70, %fd74;
	sub.f64 	%fd76, %fd70, %fd75;
	add.f64 	%fd77, %fd74, %fd76;
	mov.f64 	%fd78, 0d4000000000000000;
	{
	.reg .b32 %temp; 
	mov.b64 	{%temp, %r28}, %fd78;
	}
	{
	.reg .b32 %temp; 
	mov.b64 	{%r29, %temp}, %fd78;
	}
	shl.b32 	%r30, %r28, 1;
	setp.gt.u32 	%p3, %r30, -33554433;
	and.b32  	%r31, %r28, -15728641;
	selp.b32 	%r32, %r31, %r28, %p3;
	mov.b64 	%fd79, {%r29, %r32};
	mul.rn.f64 	%fd80, %fd75, %fd79;
	neg.f64 	%fd81, %fd80;
	fma.rn.f64 	%fd82, %fd75, %fd79, %fd81;
	fma.rn.f64 	%fd83, %fd77, %fd79, %fd82;
	add.f64 	%fd4, %fd80, %fd83;
	sub.f64 	%fd84, %fd80, %fd4;
	add.f64 	%fd5, %fd83, %fd84;
	fma.rn.f64 	%fd85, %fd4, 0d3FF71547652B82FE, 0d4338000000000000;
	{
	.reg .b32 %temp; 
	mov.b64 	{%r13, %temp}, %fd85;
	}
	mov.f64 	%fd86, 0dC338000000000000;
	add.rn.f64 	%fd87, %fd85, %fd86;
	fma.rn.f64 	%fd88, %fd87, 0dBFE62E42FEFA39EF, %fd4;
	fma.rn.f64 	%fd89, %fd87, 0dBC7ABC9E3B39803F, %fd88;
	fma.rn.f64 	%fd90, %fd89, 0d3E5ADE1569CE2BDF, 0d3E928AF3FCA213EA;
	fma.rn.f64 	%fd91, %fd90, %fd89, 0d3EC71DEE62401315;
	fma.rn.f64 	%fd92, %fd91, %fd89, 0d3EFA01997C89EB71;
	fma.rn.f64 	%fd93, %fd92, %fd89, 0d3F2A01A014761F65;
	fma.rn.f64 	%fd94, %fd93, %fd89, 0d3F56C16C1852B7AF;
	fma.rn.f64 	%fd95, %fd94, %fd89, 0d3F81111111122322;
	fma.rn.f64 	%fd96, %fd95, %fd89, 0d3FA55555555502A1;
	fma.rn.f64 	%fd97, %fd96, %fd89, 0d3FC5555555555511;
	fma.rn.f64 	%fd98, %fd97, %fd89, 0d3FE000000000000B;
	fma.rn.f64 	%fd99, %fd98, %fd89, 0d3FF0000000000000;
	fma.rn.f64 	%fd100, %fd99, %fd89, 0d3FF0000000000000;
	{
	.reg .b32 %temp; 
	mov.b64 	{%r14, %temp}, %fd100;
	}
	{
	.reg .b32 %temp; 
	mov.b64 	{%temp, %r15}, %fd100;
	}
	shl.b32 	%r33, %r13, 20;
	add.s32 	%r34, %r33, %r15;
	mov.b64 	%fd108, {%r14, %r34};
	{
	.reg .b32 %temp; 
	mov.b64 	{%temp, %r35}, %fd4;
	}
	mov.b32 	%f2, %r35;
	abs.f32 	%f1, %f2;
	setp.lt.f32 	%p4, %f1, 0f4086232B;
	@%p4 bra 	$L__BB8_7;
	setp.lt.f64 	%p5, %fd4, 0d0000000000000000;
	add.f64 	%fd101, %fd4, 0d7FF0000000000000;
	selp.f64 	%fd108, 0d0000000000000000, %fd101, %p5;
	setp.geu.f32 	%p6, %f1, 0f40874800;
	@%p6 bra 	$L__BB8_7;
	shr.u32 	%r36, %r13, 31;
	add.s32 	%r37, %r13, %r36;
	shr.s32 	%r38, %r37, 1;
	shl.b32 	%r39, %r38, 20;
	add.s32 	%r40, %r15, %r39;
	mov.b64 	%fd102, {%r14, %r40};
	sub.s32 	%r41, %r13, %r38;
	shl.b32 	%r42, %r41, 20;
	add.s32 	%r43, %r42, 1072693248;
	mov.b32 	%r44, 0;
	mov.b64 	%fd103, {%r44, %r43};
	mul.f64 	%fd108, %fd103, %fd102;
$L__BB8_7:
	abs.f64 	%fd104, %fd108;
	setp.eq.f64 	%p7, %fd104, 0d7FF0000000000000;
	fma.rn.f64 	%fd105, %fd108, %fd5, %fd108;
	selp.f64 	%fd106, %fd108, %fd105, %p7;
	st.param.f64 	[func_retval0], %fd106;
	ret;

}


// ===== COMPILED SASS (sm_100) =====

	.target	sm_100

	.elftype	@"ET_EXEC"


//--------------------- .note.nv.tkinfo           --------------------------
	.section	.note.nv.tkinfo,"",@"SHT_NOTE"
	.sectionflags	@"SHF_NOTE_NV_TKINFO"
	.tkinfo
        /*0018*/ 	.word	0x00000002
        /*0030*/ 	.string	""
        /*0030*/ 	.string	"ptxas"
        /*0030*/ 	.string	"Cuda compilation tools, release 13.0, V13.0.88"
        /*0030*/ 	.string	"Build cuda_13.0.r13.0/compiler.36424714_0"
        /*0030*/ 	.string	"-arch sm_100 -m 64 "



//--------------------- .note.nv.cuinfo           --------------------------
	.section	.note.nv.cuinfo,"",@"SHT_NOTE"
	.sectionflags	@"SHF_NOTE_NV_CUINFO"
        /*0018*/ 	.short	0x0002
        /*001a*/ 	.short	0x0064
        /*001c*/ 	.short	0x0082
	.zero		2


//--------------------- .nv.info                  --------------------------
	.section	.nv.info,"",@"SHT_CUDA_INFO"
	.align	4


	//----- nvinfo : EIATTR_REGCOUNT
	.align		4
        /*0000*/ 	.byte	0x04, 0x2f
        /*0002*/ 	.short	(.L_5 - .L_4)
	.align		4
.L_4:
        /*0004*/ 	.word	index@(_Z10add_sourcefiiiiiiiiifffiiiiiPfS_i)
        /*0008*/ 	.word	0x0000001c


	//----- nvinfo : EIATTR_FRAME_SIZE
	.align		4
.L_5:
        /*000c*/ 	.byte	0x04, 0x11
        /*000e*/ 	.short	(.L_7 - .L_6)
	.align		4
.L_6:
        /*0010*/ 	.word	index@($__internal_11_$__cuda_sm20_rcp_rn_f32_slowpath)
        /*0014*/ 	.word	0x00000000


	//----- nvinfo : EIATTR_FRAME_SIZE
	.align		4
.L_7:
        /*0018*/ 	.byte	0x04, 0x11
        /*001a*/ 	.short	(.L_9 - .L_8)
	.align		4
.L_8:
        /*001c*/ 	.word	index@($__internal_10_$__cuda_sm20_div_rn_f64_full)
        /*0020*/ 	.word	0x00000000


	//----- nvinfo : EIATTR_FRAME_SIZE
	.align		4
.L_9:
        /*0024*/ 	.byte	0x04, 0x11
        /*0026*/ 	.short	(.L_11 - .L_10)
	.align		4
.L_10:
        /*0028*/ 	.word	index@(_Z10add_sourcefiiiiiiiiifffiiiiiPfS_i)
        /*002c*/ 	.word	0x00000000


	//----- nvinfo : EIATTR_REGCOUNT
	.align		4
.L_11:
        /*0030*/ 	.byte	0x04, 0x2f
        /*0032*/ 	.short	(.L_13 - .L_12)
	.align		4
.L_12:
        /*0034*/ 	.word	index@(_Z10update_veliiiiiiiffffPfS_S_S_S_S_S_S_S_S_S_S_S_S_)
        /*0038*/ 	.word	0x00000028


	//----- nvinfo : EIATTR_FRAME_SIZE
	.align		4
.L_13:
        /*003c*/ 	.byte	0x04, 0x11
        /*003e*/ 	.short	(.L_15 - .L_14)
	.align		4
.L_14:
        /*0040*/ 	.word	index@($__internal_9_$__cuda_sm3x_div_rn_noftz_f32_slowpath)
        /*0044*/ 	.word	0x00000000


	//----- nvinfo : EIATTR_FRAME_SIZE
	.align		4
.L_15:
        /*0048*/ 	.byte	0x04, 0x11
        /*004a*/ 	.short	(.L_17 - .L_16)
	.align		4
.L_16:
        /*004c*/ 	.word	index@(_Z10update_veliiiiiiiffffPfS_S_S_S_S_S_S_S_S_S_S_S_S_)
        /*0050*/ 	.word	0x00000000


	//----- nvinfo : EIATTR_REGCOUNT
	.align		4
.L_17:
        /*0054*/ 	.byte	0x04, 0x2f
        /*0056*/ 	.short	(.L_19 - .L_18)
	.align		4
.L_18:
        /*0058*/ 	.word	index@(_Z13update_stressiiiiiiffffPfS_S_S_S_S_iS_S_S_S_S_S_S_S_S_S_S_S_S_S_S_S_S_S_S_S_iiiiiiib)
        /*005c*/ 	.word	0x00000028


	//----- nvinfo : EIATTR_FRAME_SIZE
	.align		4
.L_19:
        /*0060*/ 	.byte	0x04, 0x11
        /*0062*/ 	.short	(.L_21 - .L_20)
	.align		4
.L_20:
        /*0064*/ 	.word	index@($_Z13update_stressiiiiiiffffPfS_S_S_S_S_iS_S_S_S_S_S_S_S_S_S_S_S_S_S_S_S_S_S_S_S_iiiiiiib$__internal_trig_reduction_slowpathd)
        /*0068*/ 	.word	0x00000028


	//----- nvinfo : EIATTR_FRAME_SIZE
	.align		4
.L_21:
        /*006c*/ 	.byte	0x04, 0x11
        /*006e*/ 	.short	(.L_23 - .L_22)
	.align		4
.L_22:
        /*0070*/ 	.word	index@($__internal_8_$__cuda_sm3x_div_rn_noftz_f32_slowpath)
        /*0074*/ 	.word	0x00000028


	//----- nvinfo : EIATTR_FRAME_SIZE
	.align		4
.L_23:
        /*0078*/ 	.byte	0x04, 0x11
        /*007a*/ 	.short	(.L_25 - .L_24)
	.align		4
.L_24:
        /*007c*/ 	.word	index@($__internal_7_$__cuda_sm20_sqrt_rn_f32_slowpath)
        /*0080*/ 	.word	0x00000028


	//----- nvinfo : EIATTR_FRAME_SIZE
	.align		4
.L_25:
        /*0084*/ 	.byte	0x04, 0x11
        /*0086*/ 	.short	(.L_27 - .L_26)
	.align		4
.L_26:
        /*0088*/ 	.word	index@($__internal_6_$__cuda_sm20_div_rn_f64_full)
        /*008c*/ 	.word	0x00000028


	//----- nvinfo : EIATTR_FRAME_SIZE
	.align		4
.L_27:
        /*0090*/ 	.byte	0x04, 0x11
        /*0092*/ 	.short	(.L_29 - .L_28)
	.align		4
.L_28:
        /*0094*/ 	.word	index@(_Z13update_stressiiiiiiffffPfS_S_S_S_S_iS_S_S_S_S_S_S_S_S_S_S_S_S_S_S_S_S_S_S_S_iiiiiiib)
        /*0098*/ 	.word	0x00000028


	//----- nvinfo : EIATTR_REGCOUNT
	.align		4
.L_29:
        /*009c*/ 	.byte	0x04, 0x2f
        /*009e*/ 	.short	(.L_31 - .L_30)
	.align		4
.L_30:
        /*00a0*/ 	.word	index@(_Z6get_d0fffiiiiPf)
        /*00a4*/ 	.word	0x0000001c


	//----- nvinfo : EIATTR_FRAME_SIZE
	.align		4
.L_31:
        /*00a8*/ 	.byte	0x04, 0x11
        /*00aa*/ 	.short	(.L_33 - .L_32)
	.align		4
.L_32:
        /*00ac*/ 	.word	index@($__internal_5_$__cuda_sm20_div_rn_f64_full)
        /*00b0*/ 	.word	0x00000000


	//----- nvinfo : EIATTR_FRAME_SIZE
	.align		4
.L_33:
        /*00b4*/ 	.byte	0x04, 0x11
        /*00b6*/ 	.short	(.L_35 - .L_34)
	.align		4
.L_34:
        /*00b8*/ 	.word	index@(_Z6get_d0fffiiiiPf)
        /*00bc*/ 	.word	0x00000000


	//----- nvinfo : EIATTR_REGCOUNT
	.align		4
.L_35:
        /*00c0*/ 	.byte	0x04, 0x2f
        /*00c2*/ 	.short	(.L_37 - .L_36)
	.align		4
.L_36:
        /*00c4*/ 	.word	index@(_Z13initial_coffefiPfS_S_S_i)
        /*00c8*/ 	.word	0x00000020


	//----- nvinfo : EIATTR_FRAME_SIZE
	.align		4
.L_37:
        /*00cc*/ 	.byte	0x04, 0x11
        /*00ce*/ 	.short	(.L_39 - .L_38)
	.align		4
.L_38:
        /*00d0*/ 	.word	index@($_Z13initial_coffefiPfS_S_S_i$__internal_accurate_pow)
        /*00d4*/ 	.word	0x00000000


	//----- nvinfo : EIATTR_FRAME_SIZE
	.align		4
.L_39:
        /*00d8*/ 	.byte	0x04, 0x11
        /*00da*/ 	.short	(.L_41 - .L_40)
	.align		4
.L_40:
        /*00dc*/ 	.word	index@($__internal_4_$__cuda_sm20_div_rn_f64_full)
        /*00e0*/ 	.word	0x00000000


	//----- nvinfo : EIATTR_FRAME_SIZE
	.align		4
.L_41:
        /*00e4*/ 	.byte	0x04, 0x11
        /*00e6*/ 	.short	(.L_43 - .L_42)
	.align		4
.L_42:
        /*00e8*/ 	.word	index@($__internal_3_$__cuda_sm20_dblrcp_rn_slowpath_v3)
        /*00ec*/ 	.word	0x00000000


	//----- nvinfo : EIATTR_FRAME_SIZE
	.align		4
.L_43:
        /*00f0*/ 	.byte	0x04, 0x11
        /*00f2*/ 	.short	(.L_45 - .L_44)
	.align		4
.L_44:
        /*00f4*/ 	.word	index@(_Z13initial_coffefiPfS_S_S_i)
        /*00f8*/ 	.word	0x00000000


	//----- nvinfo : EIATTR_REGCOUNT
	.align		4
.L_45:
        /*00fc*/ 	.byte	0x04, 0x2f
        /*00fe*/ 	.short	(.L_47 - .L_46)
	.align		4
.L_46:
        /*0100*/ 	.word	index@(_Z11shot_recordiiiiiiiiiPfS_)
        /*0104*/ 	.word	0x0000000c


	//----- nvinfo : EIATTR_FRAME_SIZE
	.align		4
.L_47:
        /*0108*/ 	.byte	0x04, 0x11
        /*010a*/ 	.short	(.L_49 - .L_48)
	.align		4
.L_48:
        /*010c*/ 	.word	index@(_Z11shot_recordiiiiiiiiiPfS_)
        /*0110*/ 	.word	0x00000000


	//----- nvinfo : EIATTR_REGCOUNT
	.align		4
.L_49:
        /*0114*/ 	.byte	0x04, 0x2f
        /*0116*/ 	.short	(.L_51 - .L_50)
	.align		4
.L_50:
        /*0118*/ 	.word	index@(_Z15mute_directwaveiiifffffiiiiiiPfS_S_ii)
        /*011c*/ 	.word	0x00000028


	//----- nvinfo : EIATTR_FRAME_SIZE
	.align		4
.L_51:
        /*0120*/ 	.byte	0x04, 0x11
        /*0122*/ 	.short	(.L_53 - .L_52)
	.align		4
.L_52:
        /*0124*/ 	.word	index@($_Z15mute_directwaveiiifffffiiiiiiPfS_S_ii$__internal_accurate_pow)
        /*0128*/ 	.word	0x00000000


	//----- nvinfo : EIATTR_FRAME_SIZE
	.align		4
.L_53:
        /*012c*/ 	.byte	0x04, 0x11
        /*012e*/ 	.short	(.L_55 - .L_54)
	.align		4
.L_54:
        /*0130*/ 	.word	index@($__internal_2_$__cuda_sm3x_div_rn_noftz_f32_slowpath)
        /*0134*/ 	.word	0x00000000


	//----- nvinfo : EIATTR_FRAME_SIZE
	.align		4
.L_55:
        /*0138*/ 	.byte	0x04, 0x11
        /*013a*/ 	.short	(.L_57 - .L_56)
	.align		4
.L_56:
        /*013c*/ 	.word	index@($__internal_1_$__cuda_sm20_sqrt_rn_f32_slowpath)
        /*0140*/ 	.word	0x00000000


	//----- nvinfo : EIATTR_FRAME_SIZE
	.align		4
.L_57:
        /*0144*/ 	.byte	0x04, 0x11
        /*0146*/ 	.short	(.L_59 - .L_58)
	.align		4
.L_58:
        /*0148*/ 	.word	index@($__internal_0_$__cuda_sm20_div_rn_f64_full)
        /*014c*/ 	.word	0x00000000


	//----- nvinfo : EIATTR_FRAME_SIZE
	.align		4
.L_59:
        /*0150*/ 	.byte	0x04, 0x11
        /*0152*/ 	.short	(.L_61 - .L_60)
	.align		4
.L_60:
        /*0154*/ 	.word	index@(_Z15mute_directwaveiiifffffiiiiiiPfS_S_ii)
        /*0158*/ 	.word	0x00000000


	//----- nvinfo : EIATTR_MIN_STACK_SIZE
	.align		4
.L_61:
        /*015c*/ 	.byte	0x04, 0x12
        /*015e*/ 	.short	(.L_63 - .L_62)
	.align		4
.L_62:
        /*0160*/ 	.word	index@(_Z15mute_directwaveiiifffffiiiiiiPfS_S_ii)
        /*0164*/ 	.word	0x00000000


	//----- nvinfo : EIATTR_MIN_STACK_SIZE
	.align		4
.L_63:
        /*0168*/ 	.byte	0x04, 0x12
        /*016a*/ 	.short	(.L_65 - .L_64)
	.align		4
.L_64:
        /*016c*/ 	.word	index@(_Z11shot_recordiiiiiiiiiPfS_)
        /*0170*/ 	.word	0x00000000


	//----- nvinfo : EIATTR_MIN_STACK_SIZE
	.align		4
.L_65:
        /*0174*/ 	.byte	0x04, 0x12
        /*0176*/ 	.short	(.L_67 - .L_66)
	.align		4
.L_66:
        /*0178*/ 	.word	index@(_Z13initial_coffefiPfS_S_S_i)
        /*017c*/ 	.word	0x00000000


	//----- nvinfo : EIATTR_MIN_STACK_SIZE
	.align		4
.L_67:
        /*0180*/ 	.byte	0x04, 0x12
        /*0182*/ 	.short	(.L_69 - .L_68)
	.align		4
.L_68:
        /*0184*/ 	.word	index@(_Z6get_d0fffiiiiPf)
        /*0188*/ 	.word	0x00000000


	//----- nvinfo : EIATTR_MIN_STACK_SIZE
	.align		4
.L_69:
        /*018c*/ 	.byte	0x04, 0x12
        /*018e*/ 	.short	(.L_71 - .L_70)
	.align		4
.L_70:
        /*0190*/ 	.word	index@(_Z13update_stressiiiiiiffffPfS_S_S_S_S_iS_S_S_S_S_S_S_S_S_S_S_S_S_S_S_S_S_S_S_S_iiiiiiib)
        /*0194*/ 	.word	0x00000028


	//----- nvinfo : EIATTR_MIN_STACK_SIZE
	.align		4
.L_71:
        /*0198*/ 	.byte	0x04, 0x12
        /*019a*/ 	.short	(.L_73 - .L_72)
	.align		4
.L_72:
        /*019c*/ 	.word	index@(_Z10update_veliiiiiiiffffPfS_S_S_S_S_S_S_S_S_S_S_S_S_)
        /*01a0*/ 	.word	0x00000000


	//----- nvinfo : EIATTR_MIN_STACK_SIZE
	.align		4
.L_73:
        /*01a4*/ 	.byte	0x04, 0x12
        /*01a6*/ 	.short	(.L_75 - .L_74)
	.align		4
.L_74:
        /*01a8*/ 	.word	index@(_Z10add_sourcefiiiiiiiiifffiiiiiPfS_i)
        /*01ac*/ 	.word	0x00000000
.L_75:


//--------------------- .nv.compat                --------------------------
	.section	.nv.compat,"",@"SHT_CUDA_COMPAT_INFO"
	.align	4
        /*0000*/ 	.byte	0x02, 0x09, 0x00, 0x00, 0x02, 0x02, 0x01, 0x00, 0x02, 0x05, 0x05, 0x00, 0x03, 0x07, 0x01, 0x01
        /*0010*/ 	.byte	0x02, 0x03, 0x00, 0x00, 0x02, 0x06, 0x01, 0x00, 0x04, 0x0b, 0x08, 0x00, 0x01, 0x00, 0x00, 0x00
        /*0020*/ 	.byte	0x00, 0x00, 0x00, 0x00


//--------------------- .nv.info._Z15mute_directwaveiiifffffiiiiiiPfS_S_ii --------------------------
	.section	.nv.info._Z15mute_directwaveiiifffffiiiiiiPfS_S_ii,"",@"SHT_CUDA_INFO"
	.sectionflags	@""
	.align	4


	//----- nvinfo : EIATTR_CUDA_API_VERSION
	.align		4
        /*0000*/ 	.byte	0x04, 0x37
        /*0002*/ 	.short	(.L_77 - .L_76)
.L_76:
        /*0004*/ 	.word	0x00000082


	//----- nvinfo : EIATTR_KPARAM_INFO
	.align		4
.L_77:
        /*0008*/ 	.byte	0x04, 0x17
        /*000a*/ 	.short	(.L_79 - .L_78)
.L_78:
        /*000c*/ 	.word	0x00000000
        /*0010*/ 	.short	0x0012
        /*0012*/ 	.short	0x0054
        /*0014*/ 	.byte	0x00, 0xf0, 0x11, 0x00


	//----- nvinfo : EIATTR_KPARAM_INFO
	.align		4
.L_79:
        /*0018*/ 	.byte	0x04, 0x17
        /*001a*/ 	.short	(.L_81 - .L_80)
.L_80:
        /*001c*/ 	.word	0x00000000
        /*0020*/ 	.short	0x0011
        /*0022*/ 	.short	0x0050
        /*0024*/ 	.byte	0x00, 0xf0, 0x11, 0x00


	//----- nvinfo : EIATTR_KPARAM_INFO
	.align		4
.L_81:
        /*0028*/ 	.byte	0x04, 0x17
        /*002a*/ 	.short	(.L_83 - .L_82)
.L_82:
        /*002c*/ 	.word	0x00000000
        /*0030*/ 	.short	0x0010
        /*0032*/ 	.short	0x0048
        /*0034*/ 	.byte	0x00, 0xf5, 0x21, 0x00


	//----- nvinfo : EIATTR_KPARAM_INFO
	.align		4
.L_83:
        /*0038*/ 	.byte	0x04, 0x17
        /*003a*/ 	.short	(.L_85 - .L_84)
.L_84:
        /*003c*/ 	.word	0x00000000
        /*0040*/ 	.short	0x000f
        /*0042*/ 	.short	0x0040
        /*0044*/ 	.byte	0x00, 0xf5, 0x21, 0x00


	//----- nvinfo : EIATTR_KPARAM_INFO
	.align		4
.L_85:
        /*0048*/ 	.byte	0x04, 0x17
        /*004a*/ 	.short	(.L_87 - .L_86)
.L_86:
        /*004c*/ 	.word	0x00000000
        /*0050*/ 	.short	0x000e
        /*0052*/ 	.short	0x0038
        /*0054*/ 	.byte	0x00, 0xf5, 0x21, 0x00


	//----- nvinfo : EIATTR_KPARAM_INFO
	.align		4
.L_87:
        /*0058*/ 	.byte	0x04, 0x17
        /*005a*/ 	.short	(.L_89 - .L_88)
.L_88:
        /*005c*/ 	.word	0x00000000
        /*0060*/ 	.short	0x000d
        /*0062*/ 	.short	0x0034
        /*0064*/ 	.byte	0x00, 0xf0, 0x11, 0x00


	//----- nvinfo : EIATTR_KPARAM_INFO
	.align		4
.L_89:
        /*0068*/ 	.byte	0x04, 0x17
        /*006a*/ 	.short	(.L_91 - .L_90)
.L_90:
        /*006c*/ 	.word	0x00000000
        /*0070*/ 	.short	0x000c
        /*0072*/ 	.short	0x0030
        /*0074*/ 	.byte	0x00, 0xf0, 0x11, 0x00


	//----- nvinfo : EIATTR_KPARAM_INFO
	.align		4
.L_91:
        /*0078*/ 	.byte	0x04, 0x17
        /*007a*/ 	.short	(.L_93 - .L_92)
.L_92:
        /*007c*/ 	.word	0x00000000
        /*0080*/ 	.short	0x000b
        /*0082*/ 	.short	0x002c
        /*0084*/ 	.byte	0x00, 0xf0, 0x11, 0x00


	//----- nvinfo : EIATTR_KPARAM_INFO
	.align		4
.L_93:
        /*0088*/ 	.byte	0x04, 0x17
        /*008a*/ 	.short	(.L_95 - .L_94)
.L_94:
        /*008c*/ 	.word	0x00000000
        /*0090*/ 	.short	0x000a
        /*0092*/ 	.short	0x0028
        /*0094*/ 	.byte	0x00, 0xf0, 0x11, 0x00


	//----- nvinfo : EIATTR_KPARAM_INFO
	.align		4
.L_95:
        /*0098*/ 	.byte	0x04, 0x17
        /*009a*/ 	.short	(.L_97 - .L_96)
.L_96:
        /*009c*/ 	.word	0x00000000
        /*00a0*/ 	.short	0x0009
        /*00a2*/ 	.short	0x0024
        /*00a4*/ 	.byte	0x00, 0xf0, 0x11, 0x00


	//----- nvinfo : EIATTR_KPARAM_INFO
	.align		4
.L_97:
        /*00a8*/ 	.byte	0x04, 0x17
        /*00aa*/ 	.short	(.L_99 - .L_98)
.L_98:
        /*00ac*/ 	.word	0x00000000
        /*00b0*/ 	.short	0x0008
        /*00b2*/ 	.short	0x0020
        /*00b4*/ 	.byte	0x00, 0xf0, 0x11, 0x00


	//----- nvinfo : EIATTR_KPARAM_INFO
	.align		4
.L_99:
        /*00b8*/ 	.byte	0x04, 0x17
        /*00ba*/ 	.short	(.L_101 - .L_100)
.L_100:
        /*00bc*/ 	.word	0x00000000
        /*00c0*/ 	.short	0x0007
        /*00c2*/ 	.short	0x001c
        /*00c4*/ 	.byte	0x00, 0xf0, 0x11, 0x00


	//----- nvinfo : EIATTR_KPARAM_INFO
	.align		4
.L_101:
        /*00c8*/ 	.byte	0x04, 0x17
        /*00ca*/ 	.short	(.L_103 - .L_102)
.L_102:
        /*00cc*/ 	.word	0x00000000
        /*00d0*/ 	.short	0x0006
        /*00d2*/ 	.short	0x0018
        /*00d4*/ 	.byte	0x00, 0xf0, 0x11, 0x00


	//----- nvinfo : EIATTR_KPARAM_INFO
	.align		4
.L_103:
        /*00d8*/ 	.byte	0x04, 0x17
        /*00da*/ 	.short	(.L_105 - .L_104)
.L_104:
        /*00dc*/ 	.word	0x00000000
        /*00e0*/ 	.short	0x0005
        /*00e2*/ 	.short	0x0014
        /*00e4*/ 	.byte	0x00, 0xf0, 0x11, 0x00


	//----- nvinfo : EIATTR_KPARAM_INFO
	.align		4
.L_105:
        /*00e8*/ 	.byte	0x04, 0x17
        /*00ea*/ 	.short	(.L_107 - .L_106)
.L_106:
        /*00ec*/ 	.word	0x00000000
        /*00f0*/ 	.short	0x0004
        /*00f2*/ 	.short	0x0010
        /*00f4*/ 	.byte	0x00, 0xf0, 0x11, 0x00


	//----- nvinfo : EIATTR_KPARAM_INFO
	.align		4
.L_107:
        /*00f8*/ 	.byte	0x04, 0x17
        /*00fa*/ 	.short	(.L_109 - .L_108)
.L_108:
        /*00fc*/ 	.word	0x00000000
        /*0100*/ 	.short	0x0003
        /*0102*/ 	.short	0x000c
        /*0104*/ 	.byte	0x00, 0xf0, 0x11, 0x00


	//----- nvinfo : EIATTR_KPARAM_INFO
	.align		4
.L_109:
        /*0108*/ 	.byte	0x04, 0x17
        /*010a*/ 	.short	(.L_111 - .L_110)
.L_110:
        /*010c*/ 	.word	0x00000000
        /*0110*/ 	.short	0x0002
        /*0112*/ 	.short	0x0008
        /*0114*/ 	.byte	0x00, 0xf0, 0x11, 0x00


	//----- nvinfo : EIATTR_KPARAM_INFO
	.align		4
.L_111:
        /*0118*/ 	.byte	0x04, 0x17
        /*011a*/ 	.short	(.L_113 - .L_112)
.L_112:
        /*011c*/ 	.word	0x00000000
        /*0120*/ 	.short	0x0001
        /*0122*/ 	.short	0x0004
        /*0124*/ 	.byte	0x00, 0xf0, 0x11, 0x00


	//----- nvinfo : EIATTR_KPARAM_INFO
	.align		4
.L_113:
        /*0128*/ 	.byte	0x04, 0x17
        /*012a*/ 	.short	(.L_115 - .L_114)
.L_114:
        /*012c*/ 	.word	0x00000000
        /*0130*/ 	.short	0x0000
        /*0132*/ 	.short	0x0000
        /*0134*/ 	.byte	0x00, 0xf0, 0x11, 0x00


	//----- nvinfo : EIATTR_SPARSE_MMA_MASK
	.align		4
.L_115:
        /*0138*/ 	.byte	0x03, 0x50
        /*013a*/ 	.short	0x0000


	//----- nvinfo : EIATTR_MAXREG_COUNT
	.align		4
        /*013c*/ 	.byte	0x03, 0x1b
        /*013e*/ 	.short	0x00ff


	//----- nvinfo : EIATTR_MERCURY_ISA_VERSION
	.align		4
        /*0140*/ 	.byte	0x03, 0x5f
        /*0142*/ 	.short	0x0101


	//----- nvinfo : EIATTR_VRC_CTA_INIT_COUNT
	.align		4
        /*0144*/ 	.byte	0x02, 0x4a
	.zero		1
	.zero		1


	//----- nvinfo : EIATTR_EXIT_INSTR_OFFSETS
	.align		4
        /*0148*/ 	.byte	0x04, 0x1c
        /*014a*/ 	.short	(.L_117 - .L_116)


	//   ....[0]....
.L_116:
        /*014c*/ 	.word	0x00000050


	//   ....[1]....
        /*0150*/ 	.word	0x00000f40


	//----- nvinfo : EIATTR_CRS_STACK_SIZE
	.align		4
.L_117:
        /*0154*/ 	.byte	0x04, 0x1e
        /*0156*/ 	.short	(.L_119 - .L_118)
.L_118:
        /*0158*/ 	.word	0x00000000


	//----- nvinfo : EIATTR_CBANK_PARAM_SIZE
	.align		4
.L_119:
        /*015c*/ 	.byte	0x03, 0x19
        /*015e*/ 	.short	0x0058


	//----- nvinfo : EIATTR_PARAM_CBANK
	.align		4
        /*0160*/ 	.byte	0x04, 0x0a
        /*0162*/ 	.short	(.L_121 - .L_120)
	.align		4
.L_120:
        /*0164*/ 	.word	index@(.nv.constant0._Z15mute_directwaveiiifffffiiiiiiPfS_S_ii)
        /*0168*/ 	.short	0x0380
        /*016a*/ 	.short	0x0058


	//----- nvinfo : EIATTR_SW_WAR
	.align		4
.L_121:
        /*016c*/ 	.byte	0x04, 0x36
        /*016e*/ 	.short	(.L_123 - .L_122)
.L_122:
        /*0170*/ 	.word	0x00000008
.L_123:


//--------------------- .nv.info._Z11shot_recordiiiiiiiiiPfS_ --------------------------
	.section	.nv.info._Z11shot_recordiiiiiiiiiPfS_,"",@"SHT_CUDA_INFO"
	.sectionflags	@""
	.align	4


	//----- nvinfo : EIATTR_CUDA_API_VERSION
	.align		4
        /*0000*/ 	.byte	0x04, 0x37
        /*0002*/ 	.short	(.L_125 - .L_124)
.L_124:
        /*0004*/ 	.word	0x00000082


	//----- nvinfo : EIATTR_KPARAM_INFO
	.align		4
.L_125:
        /*0008*/ 	.byte	0x04, 0x17
        /*000a*/ 	.short	(.L_127 - .L_126)
.L_126:
        /*000c*/ 	.word	0x00000000
        /*0010*/ 	.short	0x000a
        /*0012*/ 	.short	0x0030
        /*0014*/ 	.byte	0x00, 0xf5, 0x21, 0x00


	//----- nvinfo : EIATTR_KPARAM_INFO
	.align		4
.L_127:
        /*0018*/ 	.byte	0x04, 0x17
        /*001a*/ 	.short	(.L_129 - .L_128)
.L_128:
        /*001c*/ 	.word	0x00000000
        /*0020*/ 	.short	0x0009
        /*0022*/ 	.short	0x0028
        /*0024*/ 	.byte	0x00, 0xf5, 0x21, 0x00


	//----- nvinfo : EIATTR_KPARAM_INFO
	.align		4
.L_129:
        /*0028*/ 	.byte	0x04, 0x17
        /*002a*/ 	.short	(.L_131 - .L_130)
.L_130:
        /*002c*/ 	.word	0x00000000
        /*0030*/ 	.short	0x0008
        /*0032*/ 	.short	0x0020
        /*0034*/ 	.byte	0x00, 0xf0, 0x11, 0x00


	//----- nvinfo : EIATTR_KPARAM_INFO
	.align		4
.L_131:
        /*0038*/ 	.byte	0x04, 0x17
        /*003a*/ 	.short	(.L_133 - .L_132)
.L_132:
        /*003c*/ 	.word	0x00000000
        /*0040*/ 	.short	0x0007
        /*0042*/ 	.short	0x001c
        /*0044*/ 	.byte	0x00, 0xf0, 0x11, 0x00


	//----- nvinfo : EIATTR_KPARAM_INFO
	.align		4
.L_133:
        /*0048*/ 	.byte	0x04, 0x17
        /*004a*/ 	.short	(.L_135 - .L_134)
.L_134:
        /*004c*/ 	.word	0x00000000
        /*0050*/ 	.short	0x0006
        /*0052*/ 	.short	0x0018
        /*0054*/ 	.byte	0x00, 0xf0, 0x11, 0x00


	//----- nvinfo : EIATTR_KPARAM_INFO
	.align		4
.L_135:
        /*0058*/ 	.byte	0x04, 0x17
        /*005a*/ 	.short	(.L_137 - .L_136)
.L_136:
        /*005c*/ 	.word	0x00000000
        /*0060*/ 	.short	0x0005
        /*0062*/ 	.short	0x0014
        /*0064*/ 	.byte	0x00, 0xf0, 0x11, 0x00


	//----- nvinfo : EIATTR_KPARAM_INFO
	.align		4
.L_137:
        /*0068*/ 	.byte	0x04, 0x17
        /*006a*/ 	.short	(.L_139 - .L_138)
.L_138:
        /*006c*/ 	.word	0x00000000
        /*0070*/ 	.short	0x0004
        /*0072*/ 	.short	0x0010
        /*0074*/ 	.byte	0x00, 0xf0, 0x11, 0x00


	//----- nvinfo : EIATTR_KPARAM_INFO
	.align		4
.L_139:
        /*0078*/ 	.byte	0x04, 0x17
        /*007a*/ 	.short	(.L_141 - .L_140)
.L_140:
        /*007c*/ 	.word	0x00000000
        /*0080*/ 	.short	0x0003
        /*0082*/ 	.short	0x000c
        /*0084*/ 	.byte	0x00, 0xf0, 0x11, 0x00


	//----- nvinfo : EIATTR_KPARAM_INFO
	.align		4
.L_141:
        /*0088*/ 	.byte	0x04, 0x17
        /*008a*/ 	.short	(.L_143 - .L_142)
.L_142:
        /*008c*/ 	.word	0x00000000
        /*0090*/ 	.short	0x0002
        /*0092*/ 	.short	0x0008
        /*0094*/ 	.byte	0x00, 0xf0, 0x11, 0x00


	//----- nvinfo : EIATTR_KPARAM_INFO
	.align		4
.L_143:
        /*0098*/ 	.byte	0x04, 0x17
        /*009a*/ 	.short	(.L_145 - .L_144)
.L_144:
        /*009c*/ 	.word	0x00000000
        /*00a0*/ 	.short	0x0001
        /*00a2*/ 	.short	0x0004
        /*00a4*/ 	.byte	0x00, 0xf0, 0x11, 0x00


	//----- nvinfo : EIATTR_KPARAM_INFO
	.align		4
.L_145:
        /*00a8*/ 	.byte	0x04, 0x17
        /*00aa*/ 	.short	(.L_147 - .L_146)
.L_146:
        /*00ac*/ 	.word	0x00000000
        /*00b0*/ 	.short	0x0000
        /*00b2*/ 	.short	0x0000
        /*00b4*/ 	.byte	0x00, 0xf0, 0x11, 0x00


	//----- nvinfo : EIATTR_SPARSE_MMA_MASK
	.align		4
.L_147:
        /*00b8*/ 	.byte	0x03, 0x50
        /*00ba*/ 	.short	0x0000


	//----- nvinfo : EIATTR_MAXREG_COUNT
	.align		4
        /*00bc*/ 	.byte	0x03, 0x1b
        /*00be*/ 	.short	0x00ff


	//----- nvinfo : EIATTR_MERCURY_ISA_VERSION
	.align		4
        /*00c0*/ 	.byte	0x03, 0x5f
        /*00c2*/ 	.short	0x0101


	//----- nvinfo : EIATTR_VRC_CTA_INIT_COUNT
	.align		4
        /*00c4*/ 	.byte	0x02, 0x4a
	.zero		1
	.zero		1


	//----- nvinfo : EIATTR_EXIT_INSTR_OFFSETS
	.align		4
        /*00c8*/ 	.byte	0x04, 0x1c
        /*00ca*/ 	.short	(.L_149 - .L_148)


	//   ....[0]....
.L_148:
        /*00cc*/ 	.word	0x00000090


	//   ....[1]....
        /*00d0*/ 	.word	0x00000340


	//----- nvinfo : EIATTR_CBANK_PARAM_SIZE
	.align		4
.L_149:
        /*00d4*/ 	.byte	0x03, 0x19
        /*00d6*/ 	.short	0x0038


	//----- nvinfo : EIATTR_PARAM_CBANK
	.align		4
        /*00d8*/ 	.byte	0x04, 0x0a
        /*00da*/ 	.short	(.L_151 - .L_150)
	.align		4
.L_150:
        /*00dc*/ 	.word	index@(.nv.constant0._Z11shot_recordiiiiiiiiiPfS_)
        /*00e0*/ 	.short	0x0380
        /*00e2*/ 	.short	0x0038


	//----- nvinfo : EIATTR_SW_WAR
	.align		4
.L_151:
        /*00e4*/ 	.byte	0x04, 0x36
        /*00e6*/ 	.short	(.L_153 - .L_152)
.L_152:
        /*00e8*/ 	.word	0x00000008
.L_153:


//--------------------- .nv.info._Z13initial_coffefiPfS_S_S_i --------------------------
	.section	.nv.info._Z13initial_coffefiPfS_S_S_i,"",@"SHT_CUDA_INFO"
	.sectionflags	@""
	.align	4


	//----- nvinfo : EIATTR_CUDA_API_VERSION
	.align		4
        /*0000*/ 	.byte	0x04, 0x37
        /*0002*/ 	.short	(.L_155 - .L_154)
.L_154:
        /*0004*/ 	.word	0x00000082


	//----- nvinfo : EIATTR_KPARAM_INFO
	.align		4
.L_155:
        /*0008*/ 	.byte	0x04, 0x17
        /*000a*/ 	.short	(.L_157 - .L_156)
.L_156:
        /*000c*/ 	.word	0x00000000
        /*0010*/ 	.short	0x0006
        /*0012*/ 	.short	0x0028
        /*0014*/ 	.byte	0x00, 0xf0, 0x11, 0x00


	//----- nvinfo : EIATTR_KPARAM_INFO
	.align		4
.L_157:
        /*0018*/ 	.byte	0x04, 0x17
        /*001a*/ 	.short	(.L_159 - .L_158)
.L_158:
        /*001c*/ 	.word	0x00000000
        /*0020*/ 	.short	0x0005
        /*0022*/ 	.short	0x0020
        /*0024*/ 	.byte	0x00, 0xf5, 0x21, 0x00


	//----- nvinfo : EIATTR_KPARAM_INFO
	.align		4
.L_159:
        /*0028*/ 	.byte	0x04, 0x17
        /*002a*/ 	.short	(.L_161 - .L_160)
.L_160:
        /*002c*/ 	.word	0x00000000
        /*0030*/ 	.short	0x0004
        /*0032*/ 	.short	0x0018
        /*0034*/ 	.byte	0x00, 0xf5, 0x21, 0x00


	//----- nvinfo : EIATTR_KPARAM_INFO
	.align		4
.L_161:
        /*0038*/ 	.byte	0x04, 0x17
        /*003a*/ 	.short	(.L_163 - .L_162)
.L_162:
        /*003c*/ 	.word	0x00000000
        /*0040*/ 	.short	0x0003
        /*0042*/ 	.short	0x0010
        /*0044*/ 	.byte	0x00, 0xf5, 0x21, 0x00


	//----- nvinfo : EIATTR_KPARAM_INFO
	.align		4
.L_163:
        /*0048*/ 	.byte	0x04, 0x17
        /*004a*/ 	.short	(.L_165 - .L_164)
.L_164:
        /*004c*/ 	.word	0x00000000
        /*0050*/ 	.short	0x0002
        /*0052*/ 	.short	0x0008
        /*0054*/ 	.byte	0x00, 0xf5, 0x21, 0x00


	//----- nvinfo : EIATTR_KPARAM_INFO
	.align		4
.L_165:
        /*0058*/ 	.byte	0x04, 0x17
        /*005a*/ 	.short	(.L_167 - .L_166)
.L_166:
        /*005c*/ 	.word	0x00000000
        /*0060*/ 	.short	0x0001
        /*0062*/ 	.short	0x0004
        /*0064*/ 	.byte	0x00, 0xf0, 0x11, 0x00


	//----- nvinfo : EIATTR_KPARAM_INFO
	.align		4
.L_167:
        /*0068*/ 	.byte	0x04, 0x17
        /*006a*/ 	.short	(.L_169 - .L_168)
.L_168:
        /*006c*/ 	.word	0x00000000
        /*0070*/ 	.short	0x0000
        /*0072*/ 	.short	0x0000
        /*0074*/ 	.byte	0x00, 0xf0, 0x11, 0x00


	//----- nvinfo : EIATTR_SPARSE_MMA_MASK
	.align		4
.L_169:
        /*0078*/ 	.byte	0x03, 0x50
        /*007a*/ 	.short	0x0000


	//----- nvinfo : EIATTR_MAXREG_COUNT
	.align		4
        /*007c*/ 	.byte	0x03, 0x1b
        /*007e*/ 	.short	0x00ff


	//----- nvinfo : EIATTR_MERCURY_ISA_VERSION
	.align		4
        /*0080*/ 	.byte	0x03, 0x5f
        /*0082*/ 	.short	0x0101


	//----- nvinfo : EIATTR_VRC_CTA_INIT_COUNT
	.align		4
        /*0084*/ 	.byte	0x02, 0x4a
	.zero		1
	.zero		1


	//----- nvinfo : EIATTR_EXIT_INSTR_OFFSETS
	.align		4
        /*0088*/ 	.byte	0x04, 0x1c
        /*008a*/ 	.short	(.L_171 - .L_170)


	//   ....[0]....
.L_170:
        /*008c*/ 	.word	0x00000090


	//   ....[1]....
        /*0090*/ 	.word	0x00000c50


	//   ....[2]....
        /*0094*/ 	.word	0x00000d60


	//   ....[3]....
        /*0098*/ 	.word	0x00001900


	//----- nvinfo : EIATTR_CRS_STACK_SIZE
	.align		4
.L_171:
        /*009c*/ 	.byte	0x04, 0x1e
        /*009e*/ 	.short	(.L_173 - .L_172)
.L_172:
        /*00a0*/ 	.word	0x00000000


	//----- nvinfo : EIATTR_CBANK_PARAM_SIZE
	.align		4
.L_173:
        /*00a4*/ 	.byte	0x03, 0x19
        /*00a6*/ 	.short	0x002c


	//----- nvinfo : EIATTR_PARAM_CBANK
	.align		4
        /*00a8*/ 	.byte	0x04, 0x0a
        /*00aa*/ 	.short	(.L_175 - .L_174)
	.align		4
.L_174:
        /*00ac*/ 	.word	index@(.nv.constant0._Z13initial_coffefiPfS_S_S_i)
        /*00b0*/ 	.short	0x0380
        /*00b2*/ 	.short	0x002c


	//----- nvinfo : EIATTR_SW_WAR
	.align		4
.L_175:
        /*00b4*/ 	.byte	0x04, 0x36
        /*00b6*/ 	.short	(.L_177 - .L_176)
.L_176:
        /*00b8*/ 	.word	0x00000008
.L_177:


//--------------------- .nv.info._Z6get_d0fffiiiiPf --------------------------
	.section	.nv.info._Z6get_d0fffiiiiPf,"",@"SHT_CUDA_INFO"
	.sectionflags	@""
	.align	4


	//----- nvinfo : EIATTR_CUDA_API_VERSION
	.align		4
        /*0000*/ 	.byte	0x04, 0x37
        /*0002*/ 	.short	(.L_179 - .L_178)
.L_178:
        /*0004*/ 	.word	0x00000082


	//----- nvinfo : EIATTR_KPARAM_INFO
	.align		4
.L_179:
        /*0008*/ 	.byte	0x04, 0x17
        /*000a*/ 	.short	(.L_181 - .L_180)
.L_180:
        /*000c*/ 	.word	0x00000000
        /*0010*/ 	.short	0x0007
        /*0012*/ 	.short	0x0020
        /*0014*/ 	.byte	0x00, 0xf5, 0x21, 0x00


	//----- nvinfo : EIATTR_KPARAM_INFO
	.align		4
.L_181:
        /*0018*/ 	.byte	0x04, 0x17
        /*001a*/ 	.short	(.L_183 - .L_182)
.L_182:
        /*001c*/ 	.word	0x00000000
        /*0020*/ 	.short	0x0006
        /*0022*/ 	.short	0x0018
        /*0024*/ 	.byte	0x00, 0xf0, 0x11, 0x00


	//----- nvinfo : EIATTR_KPARAM_INFO
	.align		4
.L_183:
        /*0028*/ 	.byte	0x04, 0x17
        /*002a*/ 	.short	(.L_185 - .L_184)
.L_184:
        /*002c*/ 	.word	0x00000000
        /*0030*/ 	.short	0x0005
        /*0032*/ 	.short	0x0014
        /*0034*/ 	.byte	0x00, 0xf0, 0x11, 0x00


	//----- nvinfo : EIATTR_KPARAM_INFO
	.align		4
.L_185:
        /*0038*/ 	.byte	0x04, 0x17
        /*003a*/ 	.short	(.L_187 - .L_186)
.L_186:
        /*003c*/ 	.word	0x00000000
        /*0040*/ 	.short	0x0004
        /*0042*/ 	.short	0x0010
        /*0044*/ 	.byte	0x00, 0xf0, 0x11, 0x00


	//----- nvinfo : EIATTR_KPARAM_INFO
	.align		4
.L_187:
        /*0048*/ 	.byte	0x04, 0x17
        /*004a*/ 	.short	(.L_189 - .L_188)
.L_188:
        /*004c*/ 	.word	0x00000000
        /*0050*/ 	.short	0x0003
        /*0052*/ 	.short	0x000c
        /*0054*/ 	.byte	0x00, 0xf0, 0x11, 0x00


	//----- nvinfo : EIATTR_KPARAM_INFO
	.align		4
.L_189:
        /*0058*/ 	.byte	0x04, 0x17
        /*005a*/ 	.short	(.L_191 - .L_190)
.L_190:
        /*005c*/ 	.word	0x00000000
        /*0060*/ 	.short	0x0002
        /*0062*/ 	.short	0x0008
        /*0064*/ 	.byte	0x00, 0xf0, 0x11, 0x00


	//----- nvinfo : EIATTR_KPARAM_INFO
	.align		4
.L_191:
        /*0068*/ 	.byte	0x04, 0x17
        /*006a*/ 	.short	(.L_193 - .L_192)
.L_192:
        /*006c*/ 	.word	0x00000000
        /*0070*/ 	.short	0x0001
        /*0072*/ 	.short	0x0004
        /*0074*/ 	.byte	0x00, 0xf0, 0x11, 0x00


	//----- nvinfo : EIATTR_KPARAM_INFO
	.align		4
.L_193:
        /*0078*/ 	.byte	0x04, 0x17
        /*007a*/ 	.short	(.L_195 - .L_194)
.L_194:
        /*007c*/ 	.word	0x00000000
        /*0080*/ 	.short	0x0000
        /*0082*/ 	.short	0x0000
        /*0084*/ 	.byte	0x00, 0xf0, 0x11, 0x00


	//----- nvinfo : EIATTR_SPARSE_MMA_MASK
	.align		4
.L_195:
        /*0088*/ 	.byte	0x03, 0x50
        /*008a*/ 	.short	0x0000


	//----- nvinfo : EIATTR_MAXREG_COUNT
	.align		4
        /*008c*/ 	.byte	0x03, 0x1b
        /*008e*/ 	.short	0x00ff


	//----- nvinfo : EIATTR_MERCURY_ISA_VERSION
	.align		4
        /*0090*/ 	.byte	0x03, 0x5f
        /*0092*/ 	.short	0x0101


	//----- nvinfo : EIATTR_VRC_CTA_INIT_COUNT
	.align		4
        /*0094*/ 	.byte	0x02, 0x4a
	.zero		1
	.zero		1


	//----- nvinfo : EIATTR_EXIT_INSTR_OFFSETS
	.align		4
        /*0098*/ 	.byte	0x04, 0x1c
        /*009a*/ 	.short	(.L_197 - .L_196)


	//   ....[0]....
.L_196:
        /*009c*/ 	.word	0x000007a0


	//----- nvinfo : EIATTR_CRS_STACK_SIZE
	.align		4
.L_197:
        /*00a0*/ 	.byte	0x04, 0x1e
        /*00a2*/ 	.short	(.L_199 - .L_198)
.L_198:
        /*00a4*/ 	.word	0x00000000


	//----- nvinfo : EIATTR_CBANK_PARAM_SIZE
	.align		4
.L_199:
        /*00a8*/ 	.byte	0x03, 0x19
        /*00aa*/ 	.short	0x0028


	//----- nvinfo : EIATTR_PARAM_CBANK
	.align		4
        /*00ac*/ 	.byte	0x04, 0x0a
        /*00ae*/ 	.short	(.L_201 - .L_200)
	.align		4
.L_200:
        /*00b0*/ 	.word	index@(.nv.constant0._Z6get_d0fffiiiiPf)
        /*00b4*/ 	.short	0x0380
        /*00b6*/ 	.short	0x0028


	//----- nvinfo : EIATTR_SW_WAR
	.align		4
.L_201:
        /*00b8*/ 	.byte	0x04, 0x36
        /*00ba*/ 	.short	(.L_203 - .L_202)
.L_202:
        /*00bc*/ 	.word	0x00000008
.L_203:


//--------------------- .nv.info._Z13update_stressiiiiiiffffPfS_S_S_S_S_iS_S_S_S_S_S_S_S_S_S_S_S_S_S_S_S_S_S_S_S_iiiiiiib --------------------------
	.section	.nv.info._Z13update_stressiiiiiiffffPfS_S_S_S_S_iS_S_S_S_S_S_S_S_S_S_S_S_S_S_S_S_S_S_S_S_iiiiiiib,"",@"SHT_CUDA_INFO"
	.sectionflags	@""
	.align	4


	//----- nvinfo : EIATTR_CUDA_API_VERSION
	.align		4
        /*0000*/ 	.byte	0x04, 0x37
        /*0002*/ 	.short	(.L_205 - .L_204)
.L_204:
        /*0004*/ 	.word	0x00000082


	//----- nvinfo : EIATTR_KPARAM_INFO
	.align		4
.L_205:
        /*0008*/ 	.byte	0x04, 0x17
        /*000a*/ 	.short	(.L_207 - .L_206)
.L_206:
        /*000c*/ 	.word	0x00000000
        /*0010*/ 	.short	0x002c
        /*0012*/ 	.short	0x011c
        /*0014*/ 	.byte	0x00, 0xf0, 0x05, 0x00


	//----- nvinfo : EIATTR_KPARAM_INFO
	.align		4
.L_207:
        /*0018*/ 	.byte	0x04, 0x17
        /*001a*/ 	.short	(.L_209 - .L_208)
.L_208:
        /*001c*/ 	.word	0x00000000
        /*0020*/ 	.short	0x002b
        /*0022*/ 	.short	0x0118
        /*0024*/ 	.byte	0x00, 0xf0, 0x11, 0x00


	//----- nvinfo : EIATTR_KPARAM_INFO
	.align		4
.L_209:
        /*0028*/ 	.byte	0x04, 0x17
        /*002a*/ 	.short	(.L_211 - .L_210)
.L_210:
        /*002c*/ 	.word	0x00000000
        /*0030*/ 	.short	0x002a
        /*0032*/ 	.short	0x0114
        /*0034*/ 	.byte	0x00, 0xf0, 0x11, 0x00


	//----- nvinfo : EIATTR_KPARAM_INFO
	.align		4
.L_211:
        /*0038*/ 	.byte	0x04, 0x17
        /*003a*/ 	.short	(.L_213 - .L_212)
.L_212:
        /*003c*/ 	.word	0x00000000
        /*0040*/ 	.short	0x0029
        /*0042*/ 	.short	0x0110
        /*0044*/ 	.byte	0x00, 0xf0, 0x11, 0x00


	//----- nvinfo : EIATTR_KPARAM_INFO
	.align		4
.L_213:
        /*0048*/ 	.byte	0x04, 0x17
        /*004a*/ 	.short	(.L_215 - .L_214)
.L_214:
        /*004c*/ 	.word	0x00000000
        /*0050*/ 	.short	0x0028
        /*0052*/ 	.short	0x010c
        /*0054*/ 	.byte	0x00, 0xf0, 0x11, 0x00


	//----- nvinfo : EIATTR_KPARAM_INFO
	.align		4
.L_215:
        /*0058*/ 	.byte	0x04, 0x17
        /*005a*/ 	.short	(.L_217 - .L_216)
.L_216:
        /*005c*/ 	.word	0x00000000
        /*0060*/ 	.short	0x0027
        /*0062*/ 	.short	0x0108
        /*0064*/ 	.byte	0x00, 0xf0, 0x11, 0x00


	//----- nvinfo : EIATTR_KPARAM_INFO
	.align		4
.L_217:
        /*0068*/ 	.byte	0x04, 0x17
        /*006a*/ 	.short	(.L_219 - .L_218)
.L_218:
        /*006c*/ 	.word	0x00000000
        /*0070*/ 	.short	0x0026
        /*0072*/ 	.short	0x0104
        /*0074*/ 	.byte	0x00, 0xf0, 0x11, 0x00


	//----- nvinfo : EIATTR_KPARAM_INFO
	.align		4
.L_219:
        /*0078*/ 	.byte	0x04, 0x17
        /*007a*/ 	.short	(.L_221 - .L_220)
.L_220:
        /*007c*/ 	.word	0x00000000
        /*0080*/ 	.short	0x0025
        /*0082*/ 	.short	0x0100
        /*0084*/ 	.byte	0x00, 0xf0, 0x11, 0x00


	//----- nvinfo : EIATTR_KPARAM_INFO
	.align		4
.L_221:
        /*0088*/ 	.byte	0x04, 0x17
        /*008a*/ 	.short	(.L_223 - .L_222)
.L_222:
        /*008c*/ 	.word	0x00000000
        /*0090*/ 	.short	0x0024
        /*0092*/ 	.short	0x00f8
        /*0094*/ 	.byte	0x00, 0xf5, 0x21, 0x00


	//----- nvinfo : EIATTR_KPARAM_INFO
	.align		4
.L_223:
        /*0098*/ 	.byte	0x04, 0x17
        /*009a*/ 	.short	(.L_225 - .L_224)
.L_224:
        /*009c*/ 	.word	0x00000000
        /*00a0*/ 	.short	0x0023
        /*00a2*/ 	.short	0x00f0
        /*00a4*/ 	.byte	0x00, 0xf5, 0x21, 0x00


	//----- nvinfo : EIATTR_KPARAM_INFO
	.align		4
.L_225:
        /*00a8*/ 	.byte	0x04, 0x17
        /*00aa*/ 	.short	(.L_227 - .L_226)
.L_226:
        /*00ac*/ 	.word	0x00000000
        /*00b0*/ 	.short	0x0022
        /*00b2*/ 	.short	0x00e8
        /*00b4*/ 	.byte	0x00, 0xf5, 0x21, 0x00


	//----- nvinfo : EIATTR_KPARAM_INFO
	.align		4
.L_227:
        /*00b8*/ 	.byte	0x04, 0x17
        /*00ba*/ 	.short	(.L_229 - .L_228)
.L_228:
        /*00bc*/ 	.word	0x00000000
        /*00c0*/ 	.short	0x0021
        /*00c2*/ 	.short	0x00e0
        /*00c4*/ 	.byte	0x00, 0xf5, 0x21, 0x00


	//----- nvinfo : EIATTR_KPARAM_INFO
	.align		4
.L_229:
        /*00c8*/ 	.byte	0x04, 0x17
        /*00ca*/ 	.short	(.L_231 - .L_230)
.L_230:
        /*00cc*/ 	.word	0x00000000
        /*00d0*/ 	.short	0x0020
        /*00d2*/ 	.short	0x00d8
        /*00d4*/ 	.byte	0x00, 0xf5, 0x21, 0x00


	//----- nvinfo : EIATTR_KPARAM_INFO
	.align		4
.L_231:
        /*00d8*/ 	.byte	0x04, 0x17
        /*00da*/ 	.short	(.L_233 - .L_232)
.L_232:
        /*00dc*/ 	.word	0x00000000
        /*00e0*/ 	.short	0x001f
        /*00e2*/ 	.short	0x00d0
        /*00e4*/ 	.byte	0x00, 0xf5, 0x21, 0x00


	//----- nvinfo : EIATTR_KPARAM_INFO
	.align		4
.L_233:
        /*00e8*/ 	.byte	0x04, 0x17
        /*00ea*/ 	.short	(.L_235 - .L_234)
.L_234:
        /*00ec*/ 	.word	0x00000000
        /*00f0*/ 	.short	0x001e
        /*00f2*/ 	.short	0x00c8
        /*00f4*/ 	.byte	0x00, 0xf5, 0x21, 0x00


	//----- nvinfo : EIATTR_KPARAM_INFO
	.align		4
.L_235:
        /*00f8*/ 	.byte	0x04, 0x17
        /*00fa*/ 	.short	(.L_237 - .L_236)
.L_236:
        /*00fc*/ 	.word	0x00000000
        /*0100*/ 	.short	0x001d
        /*0102*/ 	.short	0x00c0
        /*0104*/ 	.byte	0x00, 0xf5, 0x21, 0x00


	//----- nvinfo : EIATTR_KPARAM_INFO
	.align		4
.L_237:
        /*0108*/ 	.byte	0x04, 0x17
        /*010a*/ 	.short	(.L_239 - .L_238)
.L_238:
        /*010c*/ 	.word	0x00000000
        /*0110*/ 	.short	0x001c
        /*0112*/ 	.short	0x00b8
        /*0114*/ 	.byte	0x00, 0xf5, 0x21, 0x00


	//----- nvinfo : EIATTR_KPARAM_INFO
	.align		4
.L_239:
        /*0118*/ 	.byte	0x04, 0x17
        /*011a*/ 	.short	(.L_241 - .L_240)
.L_240:
        /*011c*/ 	.word	0x00000000
        /*0120*/ 	.short	0x001b
        /*0122*/ 	.short	0x00b0
        /*0124*/ 	.byte	0x00, 0xf5, 0x21, 0x00


	//----- nvinfo : EIATTR_KPARAM_INFO
	.align		4
.L_241:
        /*0128*/ 	.byte	0x04, 0x17
        /*012a*/ 	.short	(.L_243 - .L_242)
.L_242:
        /*012c*/ 	.word	0x00000000
        /*0130*/ 	.short	0x001a
        /*0132*/ 	.short	0x00a8
        /*0134*/ 	.byte	0x00, 0xf5, 0x21, 0x00


	//----- nvinfo : EIATTR_KPARAM_INFO
	.align		4
.L_243:
        /*0138*/ 	.byte	0x04, 0x17
        /*013a*/ 	.short	(.L_245 - .L_244)
.L_244:
        /*013c*/ 	.word	0x00000000
        /*0140*/ 	.short	0x0019
        /*0142*/ 	.short	0x00a0
        /*0144*/ 	.byte	0x00, 0xf5, 0x21, 0x00


	//----- nvinfo : EIATTR_KPARAM_INFO
	.align		4
.L_245:
        /*0148*/ 	.byte	0x04, 0x17
        /*014a*/ 	.short	(.L_247 - .L_246)
.L_246:
        /*014c*/ 	.word	0x00000000
        /*0150*/ 	.short	0x0018
        /*0152*/ 	.short	0x0098
        /*0154*/ 	.byte	0x00, 0xf5, 0x21, 0x00


	//----- nvinfo : EIATTR_KPARAM_INFO
	.align		4
.L_247:
        /*0158*/ 	.byte	0x04, 0x17
        /*015a*/ 	.short	(.L_249 - .L_248)
.L_248:
        /*015c*/ 	.word	0x00000000
        /*0160*/ 	.short	0x0017
        /*0162*/ 	.short	0x0090
        /*0164*/ 	.byte	0x00, 0xf5, 0x21, 0x00


	//----- nvinfo : EIATTR_KPARAM_INFO
	.align		4
.L_249:
        /*0168*/ 	.byte	0x04, 0x17
        /*016a*/ 	.short	(.L_251 - .L_250)
.L_250:
        /*016c*/ 	.word	0x00000000
        /*0170*/ 	.short	0x0016
        /*0172*/ 	.short	0x0088
        /*0174*/ 	.byte	0x00, 0xf5, 0x21, 0x00


	//----- nvinfo : EIATTR_KPARAM_INFO
	.align		4
.L_251:
        /*0178*/ 	.byte	0x04, 0x17
        /*017a*/ 	.short	(.L_253 - .L_252)
.L_252:
        /*017c*/ 	.word	0x00000000
        /*0180*/ 	.short	0x0015
        /*0182*/ 	.short	0x0080
        /*0184*/ 	.byte	0x00, 0xf5, 0x21, 0x00


	//----- nvinfo : EIATTR_KPARAM_INFO
	.align		4
.L_253:
        /*0188*/ 	.byte	0x04, 0x17
        /*018a*/ 	.short	(.L_255 - .L_254)
.L_254:
        /*018c*/ 	.word	0x00000000
        /*0190*/ 	.short	0x0014
        /*0192*/ 	.short	0x0078
        /*0194*/ 	.byte	0x00, 0xf5, 0x21, 0x00


	//----- nvinfo : EIATTR_KPARAM_INFO
	.align		4
.L_255:
        /*0198*/ 	.byte	0x04, 0x17
        /*019a*/ 	.short	(.L_257 - .L_256)
.L_256:
        /*019c*/ 	.word	0x00000000
        /*01a0*/ 	.short	0x0013
        /*01a2*/ 	.short	0x0070
        /*01a4*/ 	.byte	0x00, 0xf5, 0x21, 0x00


	//----- nvinfo : EIATTR_KPARAM_INFO
	.align		4
.L_257:
        /*01a8*/ 	.byte	0x04, 0x17
        /*01aa*/ 	.short	(.L_259 - .L_258)
.L_258:
        /*01ac*/ 	.word	0x00000000
        /*01b0*/ 	.short	0x0012
        /*01b2*/ 	.short	0x0068
        /*01b4*/ 	.byte	0x00, 0xf5, 0x21, 0x00


	//----- nvinfo : EIATTR_KPARAM_INFO
	.align		4
.L_259:
        /*01b8*/ 	.byte	0x04, 0x17
        /*01ba*/ 	.short	(.L_261 - .L_260)
.L_260:
        /*01bc*/ 	.word	0x00000000
        /*01c0*/ 	.short	0x0011
        /*01c2*/ 	.short	0x0060
        /*01c4*/ 	.byte	0x00, 0xf5, 0x21, 0x00


	//----- nvinfo : EIATTR_KPARAM_INFO
	.align		4
.L_261:
        /*01c8*/ 	.byte	0x04, 0x17
        /*01ca*/ 	.short	(.L_263 - .L_262)
.L_262:
        /*01cc*/ 	.word	0x00000000
        /*01d0*/ 	.short	0x0010
        /*01d2*/ 	.short	0x0058
        /*01d4*/ 	.byte	0x00, 0xf0, 0x11, 0x00


	//----- nvinfo : EIATTR_KPARAM_INFO
	.align		4
.L_263:
        /*01d8*/ 	.byte	0x04, 0x17
        /*01da*/ 	.short	(.L_265 - .L_264)
.L_264:
        /*01dc*/ 	.word	0x00000000
        /*01e0*/ 	.short	0x000f
        /*01e2*/ 	.short	0x0050
        /*01e4*/ 	.byte	0x00, 0xf5, 0x21, 0x00


	//----- nvinfo : EIATTR_KPARAM_INFO
	.align		4
.L_265:
        /*01e8*/ 	.byte	0x04, 0x17
        /*01ea*/ 	.short	(.L_267 - .L_266)
.L_266:
        /*01ec*/ 	.word	0x00000000
        /*01f0*/ 	.short	0x000e
        /*01f2*/ 	.short	0x0048
        /*01f4*/ 	.byte	0x00, 0xf5, 0x21, 0x00


	//----- nvinfo : EIATTR_KPARAM_INFO
	.align		4
.L_267:
        /*01f8*/ 	.byte	0x04, 0x17
        /*01fa*/ 	.short	(.L_269 - .L_268)
.L_268:
        /*01fc*/ 	.word	0x00000000
        /*0200*/ 	.short	0x000d
        /*0202*/ 	.short	0x0040
        /*0204*/ 	.byte	0x00, 0xf5, 0x21, 0x00


	//----- nvinfo : EIATTR_KPARAM_INFO
	.align		4
.L_269:
        /*0208*/ 	.byte	0x04, 0x17
        /*020a*/ 	.short	(.L_271 - .L_270)
.L_270:
        /*020c*/ 	.word	0x00000000
        /*0210*/ 	.short	0x000c
        /*0212*/ 	.short	0x0038
        /*0214*/ 	.byte	0x00, 0xf5, 0x21, 0x00


	//----- nvinfo : EIATTR_KPARAM_INFO
	.align		4
.L_271:
        /*0218*/ 	.byte	0x04, 0x17
        /*021a*/ 	.short	(.L_273 - .L_272)
.L_272:
        /*021c*/ 	.word	0x00000000
        /*0220*/ 	.short	0x000b
        /*0222*/ 	.short	0x0030
        /*0224*/ 	.byte	0x00, 0xf5, 0x21, 0x00


	//----- nvinfo : EIATTR_KPARAM_INFO
	.align		4
.L_273:
        /*0228*/ 	.byte	0x04, 0x17
        /*022a*/ 	.short	(.L_275 - .L_274)
.L_274:
        /*022c*/ 	.word	0x00000000
        /*0230*/ 	.short	0x000a
        /*0232*/ 	.short	0x0028
        /*0234*/ 	.byte	0x00, 0xf5, 0x21, 0x00


	//----- nvinfo : EIATTR_KPARAM_INFO
	.align		4
.L_275:
        /*0238*/ 	.byte	0x04, 0x17
        /*023a*/ 	.short	(.L_277 - .L_276)
.L_276:
        /*023c*/ 	.word	0x00000000
        /*0240*/ 	.short	0x0009
        /*0242*/ 	.short	0x0024
        /*0244*/ 	.byte	0x00, 0xf0, 0x11, 0x00


	//----- nvinfo : EIATTR_KPARAM_INFO
	.align		4
.L_277:
        /*0248*/ 	.byte	0x04, 0x17
        /*024a*/ 	.short	(.L_279 - .L_278)
.L_278:
        /*024c*/ 	.word	0x00000000
        /*0250*/ 	.short	0x0008
        /*0252*/ 	.short	0x0020
        /*0254*/ 	.byte	0x00, 0xf0, 0x11, 0x00


	//----- nvinfo : EIATTR_KPARAM_INFO
	.align		4
.L_279:
        /*0258*/ 	.byte	0x04, 0x17
        /*025a*/ 	.short	(.L_281 - .L_280)
.L_280:
        /*025c*/ 	.word	0x00000000
        /*0260*/ 	.short	0x0007
        /*0262*/ 	.short	0x001c
        /*0264*/ 	.byte	0x00, 0xf0, 0x11, 0x00


	//----- nvinfo : EIATTR_KPARAM_INFO
	.align		4
.L_281:
        /*0268*/ 	.byte	0x04, 0x17
        /*026a*/ 	.short	(.L_283 - .L_282)
.L_282:
        /*026c*/ 	.word	0x00000000
        /*0270*/ 	.short	0x0006
        /*0272*/ 	.short	0x0018
        /*0274*/ 	.byte	0x00, 0xf0, 0x11, 0x00


	//----- nvinfo : EIATTR_KPARAM_INFO
	.align		4
.L_283:
        /*0278*/ 	.byte	0x04, 0x17
        /*027a*/ 	.short	(.L_285 - .L_284)
.L_284:
        /*027c*/ 	.word	0x00000000
        /*0280*/ 	.short	0x0005
        /*0282*/ 	.short	0x0014
        /*0284*/ 	.byte	0x00, 0xf0, 0x11, 0x00


	//----- nvinfo : EIATTR_KPARAM_INFO
	.align		4
.L_285:
        /*0288*/ 	.byte	0x04, 0x17
        /*028a*/ 	.short	(.L_287 - .L_286)
.L_286:
        /*028c*/ 	.word	0x00000000
        /*0290*/ 	.short	0x0004
        /*0292*/ 	.short	0x0010
        /*0294*/ 	.byte	0x00, 0xf0, 0x11, 0x00


	//----- nvinfo : EIATTR_KPARAM_INFO
	.align		4
.L_287:
        /*0298*/ 	.byte	0x04, 0x17
        /*029a*/ 	.short	(.L_289 - .L_288)
.L_288:
        /*029c*/ 	.word	0x00000000
        /*02a0*/ 	.short	0x0003
        /*02a2*/ 	.short	0x000c
        /*02a4*/ 	.byte	0x00, 0xf0, 0x11, 0x00


	//----- nvinfo : EIATTR_KPARAM_INFO
	.align		4
.L_289:
        /*02a8*/ 	.byte	0x04, 0x17
        /*02aa*/ 	.short	(.L_291 - .L_290)
.L_290:
        /*02ac*/ 	.word	0x00000000
        /*02b0*/ 	.short	0x0002
        /*02b2*/ 	.short	0x0008
        /*02b4*/ 	.byte	0x00, 0xf0, 0x11, 0x00


	//----- nvinfo : EIATTR_KPARAM_INFO
	.align		4
.L_291:
        /*02b8*/ 	.byte	0x04, 0x17
        /*02ba*/ 	.short	(.L_293 - .L_292)
.L_292:
        /*02bc*/ 	.word	0x00000000
        /*02c0*/ 	.short	0x0001
        /*02c2*/ 	.short	0x0004
        /*02c4*/ 	.byte	0x00, 0xf0, 0x11, 0x00


	//----- nvinfo : EIATTR_KPARAM_INFO
	.align		4
.L_293:
        /*02c8*/ 	.byte	0x04, 0x17
        /*02ca*/ 	.short	(.L_295 - .L_294)
.L_294:
        /*02cc*/ 	.word	0x00000000
        /*02d0*/ 	.short	0x0000
        /*02d2*/ 	.short	0x0000
        /*02d4*/ 	.byte	0x00, 0xf0, 0x11, 0x00


	//----- nvinfo : EIATTR_SPARSE_MMA_MASK
	.align		4
.L_295:
        /*02d8*/ 	.byte	0x03, 0x50
        /*02da*/ 	.short	0x0000


	//----- nvinfo : EIATTR_MAXREG_COUNT
	.align		4
        /*02dc*/ 	.byte	0x03, 0x1b
        /*02de*/ 	.short	0x00ff


	//----- nvinfo : EIATTR_MERCURY_ISA_VERSION
	.align		4
        /*02e0*/ 	.byte	0x03, 0x5f
        /*02e2*/ 	.short	0x0101


	//----- nvinfo : EIATTR_VRC_CTA_INIT_COUNT
	.align		4
        /*02e4*/ 	.byte	0x02, 0x4a
	.zero		1
	.zero		1


	//----- nvinfo : EIATTR_EXIT_INSTR_OFFSETS
	.align		4
        /*02e8*/ 	.byte	0x04, 0x1c
        /*02ea*/ 	.short	(.L_297 - .L_296)


	//   ....[0]....
.L_296:
        /*02ec*/ 	.word	0x000003a0


	//   ....[1]....
        /*02f0*/ 	.word	0x000020c0


	//   ....[2]....
        /*02f4*/ 	.word	0x00003100


	//----- nvinfo : EIATTR_CRS_STACK_SIZE
	.align		4
.L_297:
        /*02f8*/ 	.byte	0x04, 0x1e
        /*02fa*/ 	.short	(.L_299 - .L_298)
.L_298:
        /*02fc*/ 	.word	0x00000000


	//----- nvinfo : EIATTR_CBANK_PARAM_SIZE
	.align		4
.L_299:
        /*0300*/ 	.byte	0x03, 0x19
        /*0302*/ 	.short	0x011d


	//----- nvinfo : EIATTR_PARAM_CBANK
	.align		4
        /*0304*/ 	.byte	0x04, 0x0a
        /*0306*/ 	.short	(.L_301 - .L_300)
	.align		4
.L_300:
        /*0308*/ 	.word	index@(.nv.constant0._Z13update_stressiiiiiiffffPfS_S_S_S_S_iS_S_S_S_S_S_S_S_S_S_S_S_S_S_S_S_S_S_S_S_iiiiiiib)
        /*030c*/ 	.short	0x0380
        /*030e*/ 	.short	0x011d


	//----- nvinfo : EIATTR_SW_WAR
	.align		4
.L_301:
        /*0310*/ 	.byte	0x04, 0x36
        /*0312*/ 	.short	(.L_303 - .L_302)
.L_302:
        /*0314*/ 	.word	0x00000008
.L_303:


//--------------------- .nv.info._Z10update_veliiiiiiiffffPfS_S_S_S_S_S_S_S_S_S_S_S_S_ --------------------------
	.section	.nv.info._Z10update_veliiiiiiiffffPfS_S_S_S_S_S_S_S_S_S_S_S_S_,"",@"SHT_CUDA_INFO"
	.sectionflags	@""
	.align	4


	//----- nvinfo : EIATTR_CUDA_API_VERSION
	.align		4
        /*0000*/ 	.byte	0x04, 0x37
        /*0002*/ 	.short	(.L_305 - .L_304)
.L_304:
        /*0004*/ 	.word	0x00000082


	//----- nvinfo : EIATTR_KPARAM_INFO
	.align		4
.L_305:
        /*0008*/ 	.byte	0x04, 0x17
        /*000a*/ 	.short	(.L_307 - .L_306)
.L_306:
        /*000c*/ 	.word	0x00000000
        /*0010*/ 	.short	0x0018
        /*0012*/ 	.short	0x0098
        /*0014*/ 	.byte	0x00, 0xf5, 0x21, 0x00


	//----- nvinfo : EIATTR_KPARAM_INFO
	.align		4
.L_307:
        /*0018*/ 	.byte	0x04, 0x17
        /*001a*/ 	.short	(.L_309 - .L_308)
.L_308:
        /*001c*/ 	.word	0x00000000
        /*0020*/ 	.short	0x0017
        /*0022*/ 	.short	0x0090
        /*0024*/ 	.byte	0x00, 0xf5, 0x21, 0x00


	//----- nvinfo : EIATTR_KPARAM_INFO
	.align		4
.L_309:
        /*0028*/ 	.byte	0x04, 0x17
        /*002a*/ 	.short	(.L_311 - .L_310)
.L_310:
        /*002c*/ 	.word	0x00000000
        /*0030*/ 	.short	0x0016
        /*0032*/ 	.short	0x0088
        /*0034*/ 	.byte	0x00, 0xf5, 0x21, 0x00


	//----- nvinfo : EIATTR_KPARAM_INFO
	.align		4
.L_311:
        /*0038*/ 	.byte	0x04, 0x17
        /*003a*/ 	.short	(.L_313 - .L_312)
.L_312:
        /*003c*/ 	.word	0x00000000
        /*0040*/ 	.short	0x0015
        /*0042*/ 	.short	0x0080
        /*0044*/ 	.byte	0x00, 0xf5, 0x21, 0x00


	//----- nvinfo : EIATTR_KPARAM_INFO
	.align		4
.L_313:
        /*0048*/ 	.byte	0x04, 0x17
        /*004a*/ 	.short	(.L_315 - .L_314)
.L_314:
        /*004c*/ 	.word	0x00000000
        /*0050*/ 	.short	0x0014
        /*0052*/ 	.short	0x0078
        /*0054*/ 	.byte	0x00, 0xf5, 0x21, 0x00


	//----- nvinfo : EIATTR_KPARAM_INFO
	.align		4
.L_315:
        /*0058*/ 	.byte	0x04, 0x17
        /*005a*/ 	.short	(.L_317 - .L_316)
.L_316:
        /*005c*/ 	.word	0x00000000
        /*0060*/ 	.short	0x0013
        /*0062*/ 	.short	0x0070
        /*0064*/ 	.byte	0x00, 0xf5, 0x21, 0x00


	//----- nvinfo : EIATTR_KPARAM_INFO
	.align		4
.L_317:
        /*0068*/ 	.byte	0x04, 0x17
        /*006a*/ 	.short	(.L_319 - .L_318)
.L_318:
        /*006c*/ 	.word	0x00000000
        /*0070*/ 	.short	0x0012
        /*0072*/ 	.short	0x0068
        /*0074*/ 	.byte	0x00, 0xf5, 0x21, 0x00


	//----- nvinfo : EIATTR_KPARAM_INFO
	.align		4
.L_319:
        /*0078*/ 	.byte	0x04, 0x17
        /*007a*/ 	.short	(.L_321 - .L_320)
.L_320:
        /*007c*/ 	.word	0x00000000
        /*0080*/ 	.short	0x0011
        /*0082*/ 	.short	0x0060
        /*0084*/ 	.byte	0x00, 0xf5, 0x21, 0x00


	//----- nvinfo : EIATTR_KPARAM_INFO
	.align		4
.L_321:
        /*0088*/ 	.byte	0x04, 0x17
        /*008a*/ 	.short	(.L_323 - .L_322)
.L_322:
        /*008c*/ 	.word	0x00000000
        /*0090*/ 	.short	0x0010
        /*0092*/ 	.short	0x0058
        /*0094*/ 	.byte	0x00, 0xf5, 0x21, 0x00


	//----- nvinfo : EIATTR_KPARAM_INFO
	.align		4
.L_323:
        /*0098*/ 	.byte	0x04, 0x17
        /*009a*/ 	.short	(.L_325 - .L_324)
.L_324:
        /*009c*/ 	.word	0x00000000
        /*00a0*/ 	.short	0x000f
        /*00a2*/ 	.short	0x0050
        /*00a4*/ 	.byte	0x00, 0xf5, 0x21, 0x00


	//----- nvinfo : EIATTR_KPARAM_INFO
	.align		4
.L_325:
        /*00a8*/ 	.byte	0x04, 0x17
        /*00aa*/ 	.short	(.L_327 - .L_326)
.L_326:
        /*00ac*/ 	.word	0x00000000
        /*00b0*/ 	.short	0x000e
        /*00b2*/ 	.short	0x0048
        /*00b4*/ 	.byte	0x00, 0xf5, 0x21, 0x00


	//----- nvinfo : EIATTR_KPARAM_INFO
	.align		4
.L_327:
        /*00b8*/ 	.byte	0x04, 0x17
        /*00ba*/ 	.short	(.L_329 - .L_328)
.L_328:
        /*00bc*/ 	.word	0x00000000
        /*00c0*/ 	.short	0x000d
        /*00c2*/ 	.short	0x0040
        /*00c4*/ 	.byte	0x00, 0xf5, 0x21, 0x00


	//----- nvinfo : EIATTR_KPARAM_INFO
	.align		4
.L_329:
        /*00c8*/ 	.byte	0x04, 0x17
        /*00ca*/ 	.short	(.L_331 - .L_330)
.L_330:
        /*00cc*/ 	.word	0x00000000
        /*00d0*/ 	.short	0x000c
        /*00d2*/ 	.short	0x0038
        /*00d4*/ 	.byte	0x00, 0xf5, 0x21, 0x00


	//----- nvinfo : EIATTR_KPARAM_INFO
	.align		4
.L_331:
        /*00d8*/ 	.byte	0x04, 0x17
        /*00da*/ 	.short	(.L_333 - .L_332)
.L_332:
        /*00dc*/ 	.word	0x00000000
        /*00e0*/ 	.short	0x000b
        /*00e2*/ 	.short	0x0030
        /*00e4*/ 	.byte	0x00, 0xf5, 0x21, 0x00


	//----- nvinfo : EIATTR_KPARAM_INFO
	.align		4
.L_333:
        /*00e8*/ 	.byte	0x04, 0x17
        /*00ea*/ 	.short	(.L_335 - .L_334)
.L_334:
        /*00ec*/ 	.word	0x00000000
        /*00f0*/ 	.short	0x000a
        /*00f2*/ 	.short	0x0028
        /*00f4*/ 	.byte	0x00, 0xf0, 0x11, 0x00


	//----- nvinfo : EIATTR_KPARAM_INFO
	.align		4
.L_335:
        /*00f8*/ 	.byte	0x04, 0x17
        /*00fa*/ 	.short	(.L_337 - .L_336)
.L_336:
        /*00fc*/ 	.word	0x00000000
        /*0100*/ 	.short	0x0009
        /*0102*/ 	.short	0x0024
        /*0104*/ 	.byte	0x00, 0xf0, 0x11, 0x00


	//----- nvinfo : EIATTR_KPARAM_INFO
	.align		4
.L_337:
        /*0108*/ 	.byte	0x04, 0x17
        /*010a*/ 	.short	(.L_339 - .L_338)
.L_338:
        /*010c*/ 	.word	0x00000000
        /*0110*/ 	.short	0x0008
        /*0112*/ 	.short	0x0020
        /*0114*/ 	.byte	0x00, 0xf0, 0x11, 0x00


	//----- nvinfo : EIATTR_KPARAM_INFO
	.align		4
.L_339:
        /*0118*/ 	.byte	0x04, 0x17
        /*011a*/ 	.short	(.L_341 - .L_340)
.L_340:
        /*011c*/ 	.word	0x00000000
        /*0120*/ 	.short	0x0007
        /*0122*/ 	.short	0x001c
        /*0124*/ 	.byte	0x00, 0xf0, 0x11, 0x00


	//----- nvinfo : EIATTR_KPARAM_INFO
	.align		4
.L_341:
        /*0128*/ 	.byte	0x04, 0x17
        /*012a*/ 	.short	(.L_343 - .L_342)
.L_342:
        /*012c*/ 	.word	0x00000000
        /*0130*/ 	.short	0x0006
        /*0132*/ 	.short	0x0018
        /*0134*/ 	.byte	0x00, 0xf0, 0x11, 0x00


	//----- nvinfo : EIATTR_KPARAM_INFO
	.align		4
.L_343:
        /*0138*/ 	.byte	0x04, 0x17
        /*013a*/ 	.short	(.L_345 - .L_344)
.L_344:
        /*013c*/ 	.word	0x00000000
        /*0140*/ 	.short	0x0005
        /*0142*/ 	.short	0x0014
        /*0144*/ 	.byte	0x00, 0xf0, 0x11, 0x00


	//----- nvinfo : EIATTR_KPARAM_INFO
	.align		4
.L_345:
        /*0148*/ 	.byte	0x04, 0x17
        /*014a*/ 	.short	(.L_347 - .L_346)
.L_346:
        /*014c*/ 	.word	0x00000000
        /*0150*/ 	.short	0x0004
        /*0152*/ 	.short	0x0010
        /*0154*/ 	.byte	0x00, 0xf0, 0x11, 0x00


	//----- nvinfo : EIATTR_KPARAM_INFO
	.align		4
.L_347:
        /*0158*/ 	.byte	0x04, 0x17
        /*015a*/ 	.short	(.L_349 - .L_348)
.L_348:
        /*015c*/ 	.word	0x00000000
        /*0160*/ 	.short	0x0003
        /*0162*/ 	.short	0x000c
        /*0164*/ 	.byte	0x00, 0xf0, 0x11, 0x00


	//----- nvinfo : EIATTR_KPARAM_INFO
	.align		4
.L_349:
        /*0168*/ 	.byte	0x04, 0x17
        /*016a*/ 	.short	(.L_351 - .L_350)
.L_350:
        /*016c*/ 	.word	0x00000000
        /*0170*/ 	.short	0x0002
        /*0172*/ 	.short	0x0008
        /*0174*/ 	.byte	0x00, 0xf0, 0x11, 0x00


	//----- nvinfo : EIATTR_KPARAM_INFO
	.align		4
.L_351:
        /*0178*/ 	.byte	0x04, 0x17
        /*017a*/ 	.short	(.L_353 - .L_352)
.L_352:
        /*017c*/ 	.word	0x00000000
        /*0180*/ 	.short	0x0001
        /*0182*/ 	.short	0x0004
        /*0184*/ 	.byte	0x00, 0xf0, 0x11, 0x00


	//----- nvinfo : EIATTR_KPARAM_INFO
	.align		4
.L_353:
        /*0188*/ 	.byte	0x04, 0x17
        /*018a*/ 	.short	(.L_355 - .L_354)
.L_354:
        /*018c*/ 	.word	0x00000000
        /*0190*/ 	.short	0x0000
        /*0192*/ 	.short	0x0000
        /*0194*/ 	.byte	0x00, 0xf0, 0x11, 0x00


	//----- nvinfo : EIATTR_SPARSE_MMA_MASK
	.align		4
.L_355:
        /*0198*/ 	.byte	0x03, 0x50
        /*019a*/ 	.short	0x0000


	//----- nvinfo : EIATTR_MAXREG_COUNT
	.align		4
        /*019c*/ 	.byte	0x03, 0x1b
        /*019e*/ 	.short	0x00ff


	//----- nvinfo : EIATTR_MERCURY_ISA_VERSION
	.align		4
        /*01a0*/ 	.byte	0x03, 0x5f
        /*01a2*/ 	.short	0x0101


	//----- nvinfo : EIATTR_VRC_CTA_INIT_COUNT
	.align		4
        /*01a4*/ 	.byte	0x02, 0x4a
	.zero		1
	.zero		1


	//----- nvinfo : EIATTR_EXIT_INSTR_OFFSETS
	.align		4
        /*01a8*/ 	.byte	0x04, 0x1c
        /*01aa*/ 	.short	(.L_357 - .L_356)


	//   ....[0]....
.L_356:
        /*01ac*/ 	.word	0x00000360


	//   ....[1]....
        /*01b0*/ 	.word	0x00000f70


	//----- nvinfo : EIATTR_CRS_STACK_SIZE
	.align		4
.L_357:
        /*01b4*/ 	.byte	0x04, 0x1e
        /*01b6*/ 	.short	(.L_359 - .L_358)
.L_358:
        /*01b8*/ 	.word	0x00000000


	//----- nvinfo : EIATTR_CBANK_PARAM_SIZE
	.align		4
.L_359:
        /*01bc*/ 	.byte	0x03, 0x19
        /*01be*/ 	.short	0x00a0


	//----- nvinfo : EIATTR_PARAM_CBANK
	.align		4
        /*01c0*/ 	.byte	0x04, 0x0a
        /*01c2*/ 	.short	(.L_361 - .L_360)
	.align		4
.L_360:
        /*01c4*/ 	.word	index@(.nv.constant0._Z10update_veliiiiiiiffffPfS_S_S_S_S_S_S_S_S_S_S_S_S_)
        /*01c8*/ 	.short	0x0380
        /*01ca*/ 	.short	0x00a0


	//----- nvinfo : EIATTR_SW_WAR
	.align		4
.L_361:
        /*01cc*/ 	.byte	0x04, 0x36
        /*01ce*/ 	.short	(.L_363 - .L_362)
.L_362:
        /*01d0*/ 	.word	0x00000008
.L_363:


//--------------------- .nv.info._Z10add_sourcefiiiiiiiiifffiiiiiPfS_i --------------------------
	.section	.nv.info._Z10add_sourcefiiiiiiiiifffiiiiiPfS_i,"",@"SHT_CUDA_INFO"
	.sectionflags	@""
	.align	4


	//----- nvinfo : EIATTR_CUDA_API_VERSION
	.align		4
        /*0000*/ 	.byte	0x04, 0x37
        /*0002*/ 	.short	(.L_365 - .L_364)
.L_364:
        /*0004*/ 	.word	0x00000082


	//----- nvinfo : EIATTR_KPARAM_INFO
	.align		4
.L_365:
        /*0008*/ 	.byte	0x04, 0x17
        /*000a*/ 	.short	(.L_367 - .L_366)
.L_366:
        /*000c*/ 	.word	0x00000000
        /*0010*/ 	.short	0x0014
        /*0012*/ 	.short	0x0058
        /*0014*/ 	.byte	0x00, 0xf0, 0x11, 0x00


	//----- nvinfo : EIATTR_KPARAM_INFO
	.align		4
.L_367:
        /*0018*/ 	.byte	0x04, 0x17
        /*001a*/ 	.short	(.L_369 - .L_368)
.L_368:
        /*001c*/ 	.word	0x00000000
        /*0020*/ 	.short	0x0013
        /*0022*/ 	.short	0x0050
        /*0024*/ 	.byte	0x00, 0xf5, 0x21, 0x00


	//----- nvinfo : EIATTR_KPARAM_INFO
	.align		4
.L_369:
        /*0028*/ 	.byte	0x04, 0x17
        /*002a*/ 	.short	(.L_371 - .L_370)
.L_370:
        /*002c*/ 	.word	0x00000000
        /*0030*/ 	.short	0x0012
        /*0032*/ 	.short	0x0048
        /*0034*/ 	.byte	0x00, 0xf5, 0x21, 0x00


	//----- nvinfo : EIATTR_KPARAM_INFO
	.align		4
.L_371:
        /*0038*/ 	.byte	0x04, 0x17
        /*003a*/ 	.short	(.L_373 - .L_372)
.L_372:
        /*003c*/ 	.word	0x00000000
        /*0040*/ 	.short	0x0011
        /*0042*/ 	.short	0x0044
        /*0044*/ 	.byte	0x00, 0xf0, 0x11, 0x00


	//----- nvinfo : EIATTR_KPARAM_INFO
	.align		4
.L_373:
        /*0048*/ 	.byte	0x04, 0x17
        /*004a*/ 	.short	(.L_375 - .L_374)
.L_374:
        /*004c*/ 	.word	0x00000000
        /*0050*/ 	.short	0x0010
        /*0052*/ 	.short	0x0040
        /*0054*/ 	.byte	0x00, 0xf0, 0x11, 0x00


	//----- nvinfo : EIATTR_KPARAM_INFO
	.align		4
.L_375:
        /*0058*/ 	.byte	0x04, 0x17
        /*005a*/ 	.short	(.L_377 - .L_376)
.L_376:
        /*005c*/ 	.word	0x00000000
        /*0060*/ 	.short	0x000f
        /*0062*/ 	.short	0x003c
        /*0064*/ 	.byte	0x00, 0xf0, 0x11, 0x00


	//----- nvinfo : EIATTR_KPARAM_INFO
	.align		4
.L_377:
        /*0068*/ 	.byte	0x04, 0x17
        /*006a*/ 	.short	(.L_379 - .L_378)
.L_378:
        /*006c*/ 	.word	0x00000000
        /*0070*/ 	.short	0x000e
        /*0072*/ 	.short	0x0038
        /*0074*/ 	.byte	0x00, 0xf0, 0x11, 0x00


	//----- nvinfo : EIATTR_KPARAM_INFO
	.align		4
.L_379:
        /*0078*/ 	.byte	0x04, 0x17
        /*007a*/ 	.short	(.L_381 - .L_380)
.L_380:
        /*007c*/ 	.word	0x00000000
        /*0080*/ 	.short	0x000d
        /*0082*/ 	.short	0x0034
        /*0084*/ 	.byte	0x00, 0xf0, 0x11, 0x00


	//----- nvinfo : EIATTR_KPARAM_INFO
	.align		4
.L_381:
        /*0088*/ 	.byte	0x04, 0x17
        /*008a*/ 	.short	(.L_383 - .L_382)
.L_382:
        /*008c*/ 	.word	0x00000000
        /*0090*/ 	.short	0x000c
        /*0092*/ 	.short	0x0030
        /*0094*/ 	.byte	0x00, 0xf0, 0x11, 0x00


	//----- nvinfo : EIATTR_KPARAM_INFO
	.align		4
.L_383:
        /*0098*/ 	.byte	0x04, 0x17
        /*009a*/ 	.short	(.L_385 - .L_384)
.L_384:
        /*009c*/ 	.word	0x00000000
        /*00a0*/ 	.short	0x000b
        /*00a2*/ 	.short	0x002c
        /*00a4*/ 	.byte	0x00, 0xf0, 0x11, 0x00


	//----- nvinfo : EIATTR_KPARAM_INFO
	.align		4
.L_385:
        /*00a8*/ 	.byte	0x04, 0x17
        /*00aa*/ 	.short	(.L_387 - .L_386)
.L_386:
        /*00ac*/ 	.word	0x00000000
        /*00b0*/ 	.short	0x000a
        /*00b2*/ 	.short	0x0028
        /*00b4*/ 	.byte	0x00, 0xf0, 0x11, 0x00


	//----- nvinfo : EIATTR_KPARAM_INFO
	.align		4
.L_387:
        /*00b8*/ 	.byte	0x04, 0x17
        /*00ba*/ 	.short	(.L_389 - .L_388)
.L_388:
        /*00bc*/ 	.word	0x00000000
        /*00c0*/ 	.short	0x0009
        /*00c2*/ 	.short	0x0024
        /*00c4*/ 	.byte	0x00, 0xf0, 0x11, 0x00


	//----- nvinfo : EIATTR_KPARAM_INFO
	.align		4
.L_389:
        /*00c8*/ 	.byte	0x04, 0x17
        /*00ca*/ 	.short	(.L_391 - .L_390)
.L_390:
        /*00cc*/ 	.word	0x00000000
        /*00d0*/ 	.short	0x0008
        /*00d2*/ 	.short	0x0020
        /*00d4*/ 	.byte	0x00, 0xf0, 0x11, 0x00


	//----- nvinfo : EIATTR_KPARAM_INFO
	.align		4
.L_391:
        /*00d8*/ 	.byte	0x04, 0x17
        /*00da*/ 	.short	(.L_393 - .L_392)
.L_392:
        /*00dc*/ 	.word	0x00000000
        /*00e0*/ 	.short	0x0007
        /*00e2*/ 	.short	0x001c
        /*00e4*/ 	.byte	0x00, 0xf0, 0x11, 0x00


	//----- nvinfo : EIATTR_KPARAM_INFO
	.align		4
.L_393:
        /*00e8*/ 	.byte	0x04, 0x17
        /*00ea*/ 	.short	(.L_395 - .L_394)
.L_394:
        /*00ec*/ 	.word	0x00000000
        /*00f0*/ 	.short	0x0006
        /*00f2*/ 	.short	0x0018
        /*00f4*/ 	.byte	0x00, 0xf0, 0x11, 0x00


	//----- nvinfo : EIATTR_KPARAM_INFO
	.align		4
.L_395:
        /*00f8*/ 	.byte	0x04, 0x17
        /*00fa*/ 	.short	(.L_397 - .L_396)
.L_396:
        /*00fc*/ 	.word	0x00000000
        /*0100*/ 	.short	0x0005
        /*0102*/ 	.short	0x0014
        /*0104*/ 	.byte	0x00, 0xf0, 0x11, 0x00


	//----- nvinfo : EIATTR_KPARAM_INFO
	.align		4
.L_397:
        /*0108*/ 	.byte	0x04, 0x17
        /*010a*/ 	.short	(.L_399 - .L_398)
.L_398:
        /*010c*/ 	.word	0x00000000
        /*0110*/ 	.short	0x0004
        /*0112*/ 	.short	0x0010
        /*0114*/ 	.byte	0x00, 0xf0, 0x11, 0x00


	//----- nvinfo : EIATTR_KPARAM_INFO
	.align		4
.L_399:
        /*0118*/ 	.byte	0x04, 0x17
        /*011a*/ 	.short	(.L_401 - .L_400)
.L_400:
        /*011c*/ 	.word	0x00000000
        /*0120*/ 	.short	0x0003
        /*0122*/ 	.short	0x000c
        /*0124*/ 	.byte	0x00, 0xf0, 0x11, 0x00


	//----- nvinfo : EIATTR_KPARAM_INFO
	.align		4
.L_401:
        /*0128*/ 	.byte	0x04, 0x17
        /*012a*/ 	.short	(.L_403 - .L_402)
.L_402:
        /*012c*/ 	.word	0x00000000
        /*0130*/ 	.short	0x0002
        /*0132*/ 	.short	0x0008
        /*0134*/ 	.byte	0x00, 0xf0, 0x11, 0x00


	//----- nvinfo : EIATTR_KPARAM_INFO
	.align		4
.L_403:
        /*0138*/ 	.byte	0x04, 0x17
        /*013a*/ 	.short	(.L_405 - .L_404)
.L_404:
        /*013c*/ 	.word	0x00000000
        /*0140*/ 	.short	0x0001
        /*0142*/ 	.short	0x0004
        /*0144*/ 	.byte	0x00, 0xf0, 0x11, 0x00


	//----- nvinfo : EIATTR_KPARAM_INFO
	.align		4
.L_405:
        /*0148*/ 	.byte	0x04, 0x17
        /*014a*/ 	.short	(.L_407 - .L_406)
.L_406:
        /*014c*/ 	.word	0x00000000
        /*0150*/ 	.short	0x0000
        /*0152*/ 	.short	0x0000
        /*0154*/ 	.byte	0x00, 0xf0, 0x11, 0x00


	//----- nvinfo : EIATTR_SPARSE_MMA_MASK
	.align		4
.L_407:
        /*0158*/ 	.byte	0x03, 0x50
        /*015a*/ 	.short	0x0000


	//----- nvinfo : EIATTR_MAXREG_COUNT
	.align		4
        /*015c*/ 	.byte	0x03, 0x1b
        /*015e*/ 	.short	0x00ff


	//----- nvinfo : EIATTR_MERCURY_ISA_VERSION
	.align		4
        /*0160*/ 	.byte	0x03, 0x5f
        /*0162*/ 	.short	0x0101


	//----- nvinfo : EIATTR_VRC_CTA_INIT_COUNT
	.align		4
        /*0164*/ 	.byte	0x02, 0x4a
	.zero		1
	.zero		1


	//----- nvinfo : EIATTR_EXIT_INSTR_OFFSETS
	.align		4
        /*0168*/ 	.byte	0x04, 0x1c
        /*016a*/ 	.short	(.L_409 - .L_408)


	//   ....[0]....
.L_408:
        /*016c*/ 	.word	0x00001430


	//   ....[1]....
        /*0170*/ 	.word	0x00001610


	//----- nvinfo : EIATTR_CRS_STACK_SIZE
	.align		4
.L_409:
        /*0174*/ 	.byte	0x04, 0x1e
        /*0176*/ 	.short	(.L_411 - .L_410)
.L_410:
        /*0178*/ 	.word	0x00000000


	//----- nvinfo : EIATTR_CBANK_PARAM_SIZE
	.align		4
.L_411:
        /*017c*/ 	.byte	0x03, 0x19
        /*017e*/ 	.short	0x005c


	//----- nvinfo : EIATTR_PARAM_CBANK
	.align		4
        /*0180*/ 	.byte	0x04, 0x0a
        /*0182*/ 	.short	(.L_413 - .L_412)
	.align		4
.L_412:
        /*0184*/ 	.word	index@(.nv.constant0._Z10add_sourcefiiiiiiiiifffiiiiiPfS_i)
        /*0188*/ 	.short	0x0380
        /*018a*/ 	.short	0x005c


	//----- nvinfo : EIATTR_SW_WAR
	.align		4
.L_413:
        /*018c*/ 	.byte	0x04, 0x36
        /*018e*/ 	.short	(.L_415 - .L_414)
.L_414:
        /*0190*/ 	.word	0x00000008
.L_415:


//--------------------- .nv.callgraph             --------------------------
	.section	.nv.callgraph,"",@"SHT_CUDA_CALLGRAPH"
	.align	4
	.sectionentsize	8
	.align		4
        /*0000*/ 	.word	0x00000000
	.align		4
        /*0004*/ 	.word	0xffffffff
	.align		4
        /*0008*/ 	.word	0x00000000
	.align		4
        /*000c*/ 	.word	0xfffffffe
	.align		4
        /*0010*/ 	.word	0x00000000
	.align		4
        /*0014*/ 	.word	0xfffffffd
	.align		4
        /*0018*/ 	.word	0x00000000
	.align		4
        /*001c*/ 	.word	0xfffffffc


//--------------------- .nv.constant4             --------------------------
	.section	.nv.constant4,"a",@progbits
	.align	8
	.align		8
.nv.constant4:
        /*0000*/ 	.dword	d0
	.align		8
        /*0008*/ 	.dword	__cudart_i2opi_d
	.align		8
        /*0010*/ 	.dword	__cudart_sin_cos_coeffs


//--------------------- .nv.constant3             --------------------------
	.section	.nv.constant3,"a",@progbits
	.align	4
.nv.constant3:
	.type		c,@object
	.size		c,(.L_1 - c)
c:
        /*0000*/ 	.byte	0xff, 0x1f, 0x99, 0x3f, 0x55, 0x55, 0xa3, 0xbd, 0xcd, 0xcc, 0x1c, 0x3c, 0x6f, 0xdb, 0x36, 0xba
.L_1:


//--------------------- .text._Z15mute_directwaveiiifffffiiiiiiPfS_S_ii --------------------------
	.section	.text._Z15mute_directwaveiiifffffiiiiiiPfS_S_ii,"ax",@progbits
	.align	128
        .global         _Z15mute_directwaveiiifffffiiiiiiPfS_S_ii
        .type           _Z15mute_directwaveiiifffffiiiiiiPfS_S_ii,@function
        .size           _Z15mute_directwaveiiifffffiiiiiiPfS_S_ii,(.L_x_173 - _Z15mute_directwaveiiifffffiiiiiiPfS_S_ii)
        .other          _Z15mute_directwaveiiifffffiiiiiiPfS_S_ii,@"STO_CUDA_ENTRY STV_DEFAULT"
_Z15mute_directwaveiiifffffiiiiiiPfS_S_ii:
.text._Z15mute_directwaveiiifffffiiiiiiPfS_S_ii:
[----:B------:R-:W-:Y:S08]  /*0000*/  LDC R1, c[0x0][0x37c] ;  /* 0x0000df00ff017b82 */ /* 0x000ff00000000800 */
[----:B------:R-:W0:Y:S08]  /*0010*/  LDC R15, c[0x0][0x388] ;  /* 0x0000e200ff0f7b82 */ /* 0x000e300000000800 */
[----:B------:R-:W1:Y:S08]  /*0020*/  S2UR UR4, SR_CTAID.X ;  /* 0x00000000000479c3 */ /* 0x000e700000002500 */
[----:B------:R-:W2:Y:S01]  /*0030*/  S2UR UR5, SR_CTAID.Y ;  /* 0x00000000000579c3 */ /* 0x000ea20000002600 */
[----:B0-----:R-:W-:-:S13]  /*0040*/  ISETP.GE.AND P0, PT, R15, 0x1, PT ;  /* 0x000000010f00780c */ /* 0x001fda0003f06270 */
[----:B-12---:R-:W-:Y:S05]  /*0050*/  @!P0 EXIT ;  /* 0x000000000000894d */ /* 0x006fea0003800000 */
[----:B------:R-:W0:Y:S01]  /*0060*/  LDC R6, c[0x0][0x390] ;  /* 0x0000e400ff067b82 */ /* 0x000e220000000800 */
[----:B------:R-:W0:Y:S01]  /*0070*/  LDCU UR6, c[0x0][0x38c] ;  /* 0x00007180ff0677ac */ /* 0x000e220008000800 */
[----:B------:R-:W-:Y:S01]  /*0080*/  IMAD.MOV.U32 R2, RZ, RZ, 0x1 ;  /* 0x00000001ff027424 */ /* 0x000fe200078e00ff */
[----:B------:R-:W1:Y:S01]  /*0090*/  S2R R11, SR_TID.X ;  /* 0x00000000000b7919 */ /* 0x000e620000002100 */
[----:B------:R-:W2:Y:S04]  /*00a0*/  S2R R13, SR_TID.Y ;  /* 0x00000000000d7919 */ /* 0x000ea80000002200 */
[----:B------:R-:W1:Y:S08]  /*00b0*/  LDC R0, c[0x0][0x360] ;  /* 0x0000d800ff007b82 */ /* 0x000e700000000800 */
[----:B------:R-:W2:Y:S01]  /*00c0*/  LDC R10, c[0x0][0x364] ;  /* 0x0000d900ff0a7b82 */ /* 0x000ea20000000800 */
[----:B0-----:R-:W-:Y:S01]  /*00d0*/  FMUL R6, R6, UR6 ;  /* 0x0000000606067c20 */ /* 0x001fe20008400000 */
[----:B------:R-:W0:Y:S05]  /*00e0*/  LDCU UR6, c[0x0][0x380] ;  /* 0x00007000ff0677ac */ /* 0x000e2a0008000800 */
[----:B------:R-:W3:Y:S08]  /*00f0*/  F2F.F64.F32 R6, R6 ;  /* 0x0000000600067310 */ /* 0x000ef00000201800 */
[----:B---3--:R-:W3:Y:S02]  /*0100*/  MUFU.RCP64H R3, R7 ;  /* 0x0000000700037308 */ /* 0x008ee40000001800 */
[----:B---3--:R-:W-:-:S08]  /*0110*/  DFMA R4, -R6, R2, 1 ;  /* 0x3ff000000604742b */ /* 0x008fd00000000102 */
[----:B------:R-:W-:-:S08]  /*0120*/  DFMA R4, R4, R4, R4 ;  /* 0x000000040404722b */ /* 0x000fd00000000004 */
[----:B------:R-:W-:-:S08]  /*0130*/  DFMA R4, R2, R4, R2 ;  /* 0x000000040204722b */ /* 0x000fd00000000002 */
[----:B------:R-:W-:-:S08]  /*0140*/  DFMA R2, -R6, R4, 1 ;  /* 0x3ff000000602742b */ /* 0x000fd00000000104 */
[----:B------:R-:W-:-:S08]  /*0150*/  DFMA R2, R4, R2, R4 ;  /* 0x000000020402722b */ /* 0x000fd00000000004 */
[----:B------:R-:W-:-:S08]  /*0160*/  DMUL R8, R2, 2 ;  /* 0x4000000002087828 */ /* 0x000fd00000000000 */
[----:B------:R-:W-:-:S08]  /*0170*/  DFMA R4, -R6, R8, 2 ;  /* 0x400000000604742b */ /* 0x000fd00000000108 */
[----:B------:R-:W-:Y:S01]  /*0180*/  DFMA R8, R2, R4, R8 ;  /* 0x000000040208722b */ /* 0x000fe20000000008 */
[----:B-1----:R-:W-:Y:S01]  /*0190*/  IMAD R2, R0, UR4, R11 ;  /* 0x0000000400027c24 */ /* 0x002fe2000f8e020b */
[----:B------:R-:W-:Y:S01]  /*01a0*/  UMOV UR4, URZ ;  /* 0x000000ff00047c82 */ /* 0x000fe20008000000 */
[----:B--2---:R-:W-:-:S07]  /*01b0*/  IMAD R3, R10, UR5, R13 ;  /* 0x000000050a037c24 */ /* 0x004fce000f8e020d */
[----:B------:R-:W-:-:S05]  /*01c0*/  FFMA R4, RZ, R7, R9 ;  /* 0x00000007ff047223 */ /* 0x000fca0000000009 */
[----:B------:R-:W-:Y:S01]  /*01d0*/  FSETP.GT.AND P0, PT, |R4|, 1.469367938527859385e-39, PT ;  /* 0x001000000400780b */ /* 0x000fe20003f04200 */
[----:B0-----:R-:W-:-:S04]  /*01e0*/  IMAD R4, R3, UR6, R2 ;  /* 0x0000000603047c24 */ /* 0x001fc8000f8e0202 */
[----:B------:R-:W-:-:S08]  /*01f0*/  IMAD R4, R4, R15, RZ ;  /* 0x0000000f04047224 */ /* 0x000fd000078e02ff */
[----:B------:R-:W-:Y:S05]  /*0200*/  @P0 BRA `(.L_x_0) ;  /* 0x0000000000080947 */ /* 0x000fea0003800000 */
[----:B------:R-:W-:-:S07]  /*0210*/  MOV R0, 0x230 ;  /* 0x0000023000007802 */ /* 0x000fce0000000f00 */
[----:B------:R-:W-:Y:S05]  /*0220*/  CALL.REL.NOINC `($__internal_0_$__cuda_sm20_div_rn_f64_full) ;  /* 0x0000000c00487944 */ /* 0x000fea0003c00000 */
.L_x_0:
[----:B------:R-:W0:Y:S01]  /*0230*/  LDCU UR5, c[0x0][0x3b0] ;  /* 0x00007600ff0577ac */ /* 0x000e220008000800 */
[----:B------:R-:W1:Y:S01]  /*0240*/  LDC R6, c[0x0][0x38c] ;  /* 0x0000e300ff067b82 */ /* 0x000e620000000800 */
[----:B------:R-:W2:Y:S01]  /*0250*/  F2I.F64.TRUNC R32, R8 ;  /* 0x0000000800207311 */ /* 0x000ea2000030d100 */
[----:B------:R-:W3:Y:S01]  /*0260*/  LDCU UR6, c[0x0][0x39c] ;  /* 0x00007380ff0677ac */ /* 0x000ee20008000800 */
[----:B------:R-:W2:Y:S05]  /*0270*/  LDCU UR8, c[0x0][0x3d0] ;  /* 0x00007a00ff0877ac */ /* 0x000eaa0008000800 */
[----:B------:R-:W4:Y:S01]  /*0280*/  LDC R7, c[0x0][0x3d4] ;  /* 0x0000f500ff077b82 */ /* 0x000f220000000800 */
[----:B------:R-:W1:Y:S01]  /*0290*/  LDCU UR9, c[0x0][0x394] ;  /* 0x00007280ff0977ac */ /* 0x000e620008000800 */
[----:B------:R-:W1:Y:S06]  /*02a0*/  LDCU UR10, c[0x0][0x398] ;  /* 0x00007300ff0a77ac */ /* 0x000e6c0008000800 */
[----:B------:R-:W1:Y:S01]  /*02b0*/  LDC R30, c[0x0][0x3b4] ;  /* 0x0000ed00ff1e7b82 */ /* 0x000e620000000800 */
[----:B0-----:R-:W-:Y:S01]  /*02c0*/  I2FP.F32.S32 R5, UR5 ;  /* 0x0000000500057c45 */ /* 0x001fe20008201400 */
[----:B------:R-:W0:Y:S04]  /*02d0*/  LDCU UR5, c[0x0][0x388] ;  /* 0x00007100ff0577ac */ /* 0x000e280008000800 */
[----:B---3--:R-:W-:Y:S01]  /*02e0*/  FMUL R5, R5, UR6 ;  /* 0x0000000605057c20 */ /* 0x008fe20008400000 */
[----:B------:R-:W3:Y:S01]  /*02f0*/  LDCU.64 UR6, c[0x0][0x358] ;  /* 0x00006b00ff0677ac */ /* 0x000ee20008000a00 */
[----:B--2---:R-:W-:-:S02]  /*0300*/  VIADD R32, R32, UR8 ;  /* 0x0000000820207c36 */ /* 0x004fc40008000000 */
[----:B------:R-:W2:Y:S01]  /*0310*/  F2F.F64.F32 R10, R5 ;  /* 0x00000005000a7310 */ /* 0x000ea20000201800 */
[----:B------:R-:W1:Y:S01]  /*0320*/  LDCU.64 UR16, c[0x0][0x380] ;  /* 0x00007000ff1077ac */ /* 0x000e620008000a00 */
[----:B0-----:R-:W-:Y:S01]  /*0330*/  UIADD3 UR5, UPT, UPT, -UR5, URZ, URZ ;  /* 0x000000ff05057290 */ /* 0x001fe2000fffe1ff */
[----:B--2---:R-:W-:-:S10]  /*0340*/  DADD R12, R10, 2 ;  /* 0x400000000a0c7429 */ /* 0x004fd40000000000 */
[----:B---3--:R-:W-:-:S07]  /*0350*/  LOP3.LUT R31, R13, 0x7ff00000, RZ, 0xc0, !PT ;  /* 0x7ff000000d1f7812 */ /* 0x008fce00078ec0ff */
.L_x_20:
[----:B-1----:R-:W-:Y:S01]  /*0360*/  ISETP.GE.AND P0, PT, R3, UR17, PT ;  /* 0x0000001103007c0c */ /* 0x002fe2000bf06270 */
[----:B------:R-:W-:Y:S03]  /*0370*/  BSSY.RECONVERGENT B0, `(.L_x_1) ;  /* 0x00000b7000007945 */ /* 0x000fe60003800200 */
[----:B------:R-:W-:-:S13]  /*0380*/  ISETP.GE.OR P0, PT, R2, UR16, P0 ;  /* 0x0000001002007c0c */ /* 0x000fda0008706670 */
[----:B0-----:R-:W-:Y:S05]  /*0390*/  @P0 BRA `(.L_x_2) ;  /* 0x0000000800d00947 */ /* 0x001fea0003800000 */
[----:B----4-:R-:W-:Y:S01]  /*03a0*/  IABS R13, R7 ;  /* 0x00000007000d7213 */ /* 0x010fe20000000000 */
[----:B------:R-:W-:Y:S03]  /*03b0*/  BSSY.RECONVERGENT B1, `(.L_x_3) ;  /* 0x0000029000017945 */ /* 0x000fe60003800200 */
[----:B------:R-:W0:Y:S08]  /*03c0*/  I2F.RP R0, R13 ;  /* 0x0000000d00007306 */ /* 0x000e300000209400 */
[----:B0-----:R-:W0:Y:S02]  /*03d0*/  MUFU.RCP R0, R0 ;  /* 0x0000000000007308 */ /* 0x001e240000001000 */
[----:B0-----:R-:W-:-:S06]  /*03e0*/  VIADD R8, R0, 0xffffffe ;  /* 0x0ffffffe00087836 */ /* 0x001fcc0000000000 */
[----:B------:R0:W1:Y:S02]  /*03f0*/  F2I.FTZ.U32.TRUNC.NTZ R9, R8 ;  /* 0x0000000800097305 */ /* 0x000064000021f000 */
[----:B0-----:R-:W-:Y:S02]  /*0400*/  IMAD.MOV.U32 R8, RZ, RZ, RZ ;  /* 0x000000ffff087224 */ /* 0x001fe400078e00ff */
[----:B-1----:R-:W-:-:S04]  /*0410*/  IMAD.MOV R12, RZ, RZ, -R9 ;  /* 0x000000ffff0c7224 */ /* 0x002fc800078e0a09 */
[----:B------:R-:W-:Y:S01]  /*0420*/  IMAD R15, R12, R13, RZ ;  /* 0x0000000d0c0f7224 */ /* 0x000fe200078e02ff */
[----:B------:R-:W-:-:S03]  /*0430*/  IABS R12, R30 ;  /* 0x0000001e000c7213 */ /* 0x000fc60000000000 */
[----:B------:R-:W-:-:S06]  /*0440*/  IMAD.HI.U32 R9, R9, R15, R8 ;  /* 0x0000000f09097227 */ /* 0x000fcc00078e0008 */
[----:B------:R-:W-:Y:S02]  /*0450*/  IMAD.HI.U32 R14, R9, R12, RZ ;  /* 0x0000000c090e7227 */ /* 0x000fe400078e00ff */
[----:B------:R-:W0:Y:S02]  /*0460*/  LDC.64 R8, c[0x0][0x3a0] ;  /* 0x0000e800ff087b82 */ /* 0x000e240000000a00 */
[----:B------:R-:W-:-:S04]  /*0470*/  IMAD.MOV R0, RZ, RZ, -R14 ;  /* 0x000000ffff007224 */ /* 0x000fc800078e0a0e */
[----:B------:R-:W-:-:S05]  /*0480*/  IMAD R0, R13, R0, R12 ;  /* 0x000000000d007224 */ /* 0x000fca00078e020c */
[----:B------:R-:W-:-:S13]  /*0490*/  ISETP.GT.U32.AND P1, PT, R13, R0, PT ;  /* 0x000000000d00720c */ /* 0x000fda0003f24070 */
[----:B------:R-:W-:Y:S02]  /*04a0*/  @!P1 IMAD.IADD R0, R0, 0x1, -R13 ;  /* 0x0000000100009824 */ /* 0x000fe400078e0a0d */
[----:B------:R-:W-:Y:S01]  /*04b0*/  @!P1 VIADD R14, R14, 0x1 ;  /* 0x000000010e0e9836 */ /* 0x000fe20000000000 */
[----:B------:R-:W-:Y:S02]  /*04c0*/  ISETP.NE.AND P1, PT, R7, RZ, PT ;  /* 0x000000ff0700720c */ /* 0x000fe40003f25270 */
[----:B------:R-:W-:Y:S02]  /*04d0*/  ISETP.GE.U32.AND P0, PT, R0, R13, PT ;  /* 0x0000000d0000720c */ /* 0x000fe40003f06070 */
[----:B------:R-:W-:Y:S01]  /*04e0*/  LOP3.LUT R0, R30, R7, RZ, 0x3c, !PT ;  /* 0x000000071e007212 */ /* 0x000fe200078e3cff */
[----:B------:R-:W0:Y:S03]  /*04f0*/  LDC.64 R12, c[0x0][0x3a8] ;  /* 0x0000ea00ff0c7b82 */ /* 0x000e260000000a00 */
[----:B------:R-:W-:-:S02]  /*0500*/  ISETP.GE.AND P2, PT, R0, RZ, PT ;  /* 0x000000ff0000720c */ /* 0x000fc40003f46270 */
[----:B------:R-:W-:-:S05]  /*0510*/  MOV R0, 0x640 ;  /* 0x0000064000007802 */ /* 0x000fca0000000f00 */
[----:B------:R-:W-:-:S06]  /*0520*/  @P0 VIADD R14, R14, 0x1 ;  /* 0x000000010e0e0836 */ /* 0x000fcc0000000000 */
[----:B------:R-:W-:Y:S01]  /*0530*/  @!P2 IMAD.MOV R14, RZ, RZ, -R14 ;  /* 0x000000ffff0ea224 */ /* 0x000fe200078e0a0e */
[----:B------:R-:W-:-:S05]  /*0540*/  @!P1 LOP3.LUT R14, RZ, R7, RZ, 0x33, !PT ;  /* 0x00000007ff0e9212 */ /* 0x000fca00078e33ff */
[----:B------:R-:W-:Y:S02]  /*0550*/  IMAD.MOV R15, RZ, RZ, -R14 ;  /* 0x000000ffff0f7224 */ /* 0x000fe400078e0a0e */
[----:B0-----:R-:W-:Y:S02]  /*0560*/  IMAD R14, R14, R13, R9 ;  /* 0x0000000d0e0e7224 */ /* 0x001fe400078e0209 */
[----:B------:R-:W-:Y:S02]  /*0570*/  IMAD R15, R7, R15, R30 ;  /* 0x0000000f070f7224 */ /* 0x000fe400078e021e */
[----:B------:R-:W-:Y:S02]  /*0580*/  IMAD.IADD R14, R3, 0x1, -R14 ;  /* 0x00000001030e7824 */ /* 0x000fe400078e0a0e */
[----:B------:R-:W-:-:S03]  /*0590*/  IMAD R15, R15, R12, R8 ;  /* 0x0000000c0f0f7224 */ /* 0x000fc600078e0208 */
[----:B------:R-:W-:Y:S01]  /*05a0*/  IABS R33, R14 ;  /* 0x0000000e00217213 */ /* 0x000fe20000000000 */
[----:B------:R-:W-:-:S03]  /*05b0*/  IMAD.IADD R15, R2, 0x1, -R15 ;  /* 0x00000001020f7824 */ /* 0x000fc600078e0a0f */
[----:B------:R-:W-:Y:S02]  /*05c0*/  I2FP.F32.S32 R33, R33 ;  /* 0x0000002100217245 */ /* 0x000fe40000201400 */
[----:B------:R-:W-:-:S03]  /*05d0*/  IABS R35, R15 ;  /* 0x0000000f00237213 */ /* 0x000fc60000000000 */
[----:B------:R-:W-:Y:S01]  /*05e0*/  FMUL R33, R33, UR10 ;  /* 0x0000000a21217c20 */ /* 0x000fe20008400000 */
[----:B------:R-:W-:-:S05]  /*05f0*/  I2FP.F32.S32 R35, R35 ;  /* 0x0000002300237245 */ /* 0x000fca0000201400 */
[----:B------:R-:W-:-:S04]  /*0600*/  FMUL R35, R35, UR9 ;  /* 0x0000000923237c20 */ /* 0x000fc80008400000 */
[----:B------:R-:W0:Y:S02]  /*0610*/  F2F.F64.F32 R28, R35 ;  /* 0x00000023001c7310 */ /* 0x000e240000201800 */
[----:B0-----:R-:W-:-:S11]  /*0620*/  DADD R22, -RZ, |R28| ;  /* 0x00000000ff167229 */ /* 0x001fd6000000051c */
[----:B------:R-:W-:Y:S05]  /*0630*/  CALL.REL.NOINC `($_Z15mute_directwaveiiifffffiiiiiiPfS_S_ii$__internal_accurate_pow) ;  /* 0x0000001400707944 */ /* 0x000fea0003c00000 */
[----:B------:R-:W-:Y:S05]  /*0640*/  BSYNC.RECONVERGENT B1 ;  /* 0x0000000000017941 */ /* 0x000fea0003800200 */
.L_x_3:
[----:B------:R-:W-:Y:S01]  /*0650*/  DADD R12, R28, 2 ;  /* 0x400000001c0c7429 */ /* 0x000fe20000000000 */
[----:B------:R-:W0:Y:S01]  /*0660*/  F2F.F64.F32 R8, R33 ;  /* 0x0000002100087310 */ /* 0x000e220000201800 */
[C---:B------:R-:W-:Y:S01]  /*0670*/  FSETP.NEU.AND P0, PT, R35.reuse, RZ, PT ;  /* 0x000000ff2300720b */ /* 0x040fe20003f0d000 */
[----:B------:R-:W-:Y:S01]  /*0680*/  BSSY.RECONVERGENT B1, `(.L_x_4) ;  /* 0x000000e000017945 */ /* 0x000fe20003800200 */
[----:B------:R-:W-:-:S06]  /*0690*/  FSETP.NEU.AND P2, PT, R35, 1, PT ;  /* 0x3f8000002300780b */ /* 0x000fcc0003f4d000 */
[----:B------:R-:W-:Y:S02]  /*06a0*/  LOP3.LUT R12, R13, 0x7ff00000, RZ, 0xc0, !PT ;  /* 0x7ff000000d0c7812 */ /* 0x000fe400078ec0ff */
[----:B------:R-:W-:Y:S02]  /*06b0*/  FSEL R13, R18, RZ, P0 ;  /* 0x000000ff120d7208 */ /* 0x000fe40000000000 */
[----:B------:R-:W-:Y:S01]  /*06c0*/  ISETP.NE.AND P1, PT, R12, 0x7ff00000, PT ;  /* 0x7ff000000c00780c */ /* 0x000fe20003f25270 */
[----:B0-----:R-:W-:Y:S01]  /*06d0*/  DADD R22, -RZ, |R8| ;  /* 0x00000000ff167229 */ /* 0x001fe20000000508 */
[----:B------:R-:W-:-:S11]  /*06e0*/  FSEL R12, R14, RZ, P0 ;  /* 0x000000ff0e0c7208 */ /* 0x000fd60000000000 */
[----:B------:R-:W-:Y:S05]  /*06f0*/  @P1 BRA `(.L_x_5) ;  /* 0x0000000000181947 */ /* 0x000fea0003800000 */
[----:B------:R-:W-:-:S13]  /*0700*/  FSETP.NAN.AND P0, PT, R35, R35, PT ;  /* 0x000000232300720b */ /* 0x000fda0003f08000 */
[----:B------:R-:W-:Y:S01]  /*0710*/  @P0 DADD R12, R28, 2 ;  /* 0x400000001c0c0429 */ /* 0x000fe20000000000 */
[----:B------:R-:W-:Y:S10]  /*0720*/  @P0 BRA `(.L_x_5) ;  /* 0x00000000000c0947 */ /* 0x000ff40003800000 */
[----:B------:R-:W-:-:S14]  /*0730*/  DSETP.NEU.AND P0, PT, |R28|, +INF , PT ;  /* 0x7ff000001c00742a */ /* 0x000fdc0003f0d200 */
[----:B------:R-:W-:Y:S02]  /*0740*/  @!P0 IMAD.MOV.U32 R12, RZ, RZ, 0x0 ;  /* 0x00000000ff0c8424 */ /* 0x000fe400078e00ff */
[----:B------:R-:W-:-:S07]  /*0750*/  @!P0 IMAD.MOV.U32 R13, RZ, RZ, 0x7ff00000 ;  /* 0x7ff00000ff0d8424 */ /* 0x000fce00078e00ff */
.L_x_5:
[----:B------:R-:W-:Y:S05]  /*0760*/  BSYNC.RECONVERGENT B1 ;  /* 0x0000000000017941 */ /* 0x000fea0003800200 */
.L_x_4:
[----:B------:R-:W-:Y:S01]  /*0770*/  BSSY.RECONVERGENT B1, `(.L_x_6) ;  /* 0x0000005000017945 */ /* 0x000fe20003800200 */
[----:B------:R-:W-:Y:S02]  /*0780*/  FSEL R28, R12, RZ, P2 ;  /* 0x000000ff0c1c7208 */ /* 0x000fe40001000000 */
[----:B------:R-:W-:Y:S02]  /*0790*/  FSEL R29, R13, 1.875, P2 ;  /* 0x3ff000000d1d7808 */ /* 0x000fe40001000000 */
[----:B------:R-:W-:-:S07]  /*07a0*/  MOV R0, 0x7c0 ;  /* 0x000007c000007802 */ /* 0x000fce0000000f00 */
[----:B------:R-:W-:Y:S05]  /*07b0*/  CALL.REL.NOINC `($_Z15mute_directwaveiiifffffiiiiiiPfS_S_ii$__internal_accurate_pow) ;  /* 0x0000001400107944 */ /* 0x000fea0003c00000 */
[----:B------:R-:W-:Y:S05]  /*07c0*/  BSYNC.RECONVERGENT B1 ;  /* 0x0000000000017941 */ /* 0x000fea0003800200 */
.L_x_6:
[----:B------:R-:W-:Y:S01]  /*07d0*/  DADD R12, R8, 2 ;  /* 0x40000000080c7429 */ /* 0x000fe20000000000 */
[C---:B------:R-:W-:Y:S01]  /*07e0*/  FSETP.NEU.AND P1, PT, R33.reuse, RZ, PT ;  /* 0x000000ff2100720b */ /* 0x040fe20003f2d000 */
[----:B------:R-:W-:Y:S01]  /*07f0*/  BSSY.RECONVERGENT B1, `(.L_x_7) ;  /* 0x000000e000017945 */ /* 0x000fe20003800200 */
[----:B------:R-:W-:Y:S01]  /*0800*/  DSETP.NEU.AND P0, PT, |R10|, +INF , PT ;  /* 0x7ff000000a00742a */ /* 0x000fe20003f0d200 */
[----:B------:R-:W-:Y:S02]  /*0810*/  FSETP.NEU.AND P3, PT, R33, 1, PT ;  /* 0x3f8000002100780b */ /* 0x000fe40003f6d000 */
[----:B------:R-:W-:Y:S02]  /*0820*/  FSEL R14, R14, RZ, P1 ;  /* 0x000000ff0e0e7208 */ /* 0x000fe40000800000 */
[----:B------:R-:W-:Y:S02]  /*0830*/  FSEL R15, R18, RZ, P1 ;  /* 0x000000ff120f7208 */ /* 0x000fe40000800000 */
[----:B------:R-:W-:-:S04]  /*0840*/  LOP3.LUT R12, R13, 0x7ff00000, RZ, 0xc0, !PT ;  /* 0x7ff000000d0c7812 */ /* 0x000fc800078ec0ff */
[----:B------:R-:W-:-:S13]  /*0850*/  ISETP.NE.AND P2, PT, R12, 0x7ff00000, PT ;  /* 0x7ff000000c00780c */ /* 0x000fda0003f45270 */
[----:B------:R-:W-:Y:S05]  /*0860*/  @P2 BRA `(.L_x_8) ;  /* 0x0000000000182947 */ /* 0x000fea0003800000 */
[----:B------:R-:W-:-:S13]  /*0870*/  FSETP.NAN.AND P1, PT, R33, R33, PT ;  /* 0x000000212100720b */ /* 0x000fda0003f28000 */
[----:B------:R-:W-:Y:S01]  /*0880*/  @P1 DADD R14, R8, 2 ;  /* 0x40000000080e1429 */ /* 0x000fe20000000000 */
[----:B------:R-:W-:Y:S10]  /*0890*/  @P1 BRA `(.L_x_8) ;  /* 0x00000000000c1947 */ /* 0x000ff40003800000 */
[----:B------:R-:W-:-:S14]  /*08a0*/  DSETP.NEU.AND P1, PT, |R8|, +INF , PT ;  /* 0x7ff000000800742a */ /* 0x000fdc0003f2d200 */
[----:B------:R-:W-:Y:S02]  /*08b0*/  @!P1 IMAD.MOV.U32 R14, RZ, RZ, 0x0 ;  /* 0x00000000ff0e9424 */ /* 0x000fe400078e00ff */
[----:B------:R-:W-:-:S07]  /*08c0*/  @!P1 IMAD.MOV.U32 R15, RZ, RZ, 0x7ff00000 ;  /* 0x7ff00000ff0f9424 */ /* 0x000fce00078e00ff */
.L_x_8:
[----:B------:R-:W-:Y:S05]  /*08d0*/  BSYNC.RECONVERGENT B1 ;  /* 0x0000000000017941 */ /* 0x000fea0003800200 */
.L_x_7:
[----:B------:R-:W-:Y:S01]  /*08e0*/  FSEL R8, R14, RZ, P3 ;  /* 0x000000ff0e087208 */ /* 0x000fe20001800000 */
[----:B------:R-:W-:Y:S01]  /*08f0*/  DADD R22, -RZ, |R10| ;  /* 0x00000000ff167229 */ /* 0x000fe2000000050a */
[----:B------:R-:W-:Y:S01]  /*0900*/  FSEL R9, R15, 1.875, P3 ;  /* 0x3ff000000f097808 */ /* 0x000fe20001800000 */
[----:B------:R-:W-:Y:S01]  /*0910*/  BSSY.RECONVERGENT B1, `(.L_x_9) ;  /* 0x0000008000017945 */ /* 0x000fe20003800200 */
[C---:B------:R-:W-:Y:S02]  /*0920*/  FSETP.NEU.AND P1, PT, R5.reuse, 1, PT ;  /* 0x3f8000000500780b */ /* 0x040fe40003f2d000 */
[----:B------:R-:W-:Y:S02]  /*0930*/  FSETP.NAN.AND P2, PT, R5, R5, PT ;  /* 0x000000050500720b */ /* 0x000fe40003f48000 */
[----:B------:R-:W-:Y:S01]  /*0940*/  DADD R28, R28, R8 ;  /* 0x000000001c1c7229 */ /* 0x000fe20000000008 */
[----:B------:R-:W-:Y:S02]  /*0950*/  ISETP.NE.AND P3, PT, R31, 0x7ff00000, PT ;  /* 0x7ff000001f00780c */ /* 0x000fe40003f65270 */
[----:B------:R-:W-:-:S02]  /*0960*/  FSETP.NEU.AND P4, PT, R5, RZ, PT ;  /* 0x000000ff0500720b */ /* 0x000fc40003f8d000 */
[----:B------:R-:W-:-:S11]  /*0970*/  MOV R0, 0x990 ;  /* 0x0000099000007802 */ /* 0x000fd60000000f00 */
[----:B------:R-:W-:Y:S05]  /*0980*/  CALL.REL.NOINC `($_Z15mute_directwaveiiifffffiiiiiiPfS_S_ii$__internal_accurate_pow) ;  /* 0x00000010009c7944 */ /* 0x000fea0003c00000 */
[----:B------:R-:W-:Y:S05]  /*0990*/  BSYNC.RECONVERGENT B1 ;  /* 0x0000000000017941 */ /* 0x000fea0003800200 */
.L_x_9:
[----:B------:R-:W0:Y:S01]  /*09a0*/  F2F.F64.F32 R10, R5 ;  /* 0x00000005000a7310 */ /* 0x000e220000201800 */
[----:B------:R-:W-:Y:S01]  /*09b0*/  FSEL R14, R14, RZ, P4 ;  /* 0x000000ff0e0e7208 */ /* 0x000fe20002000000 */
[----:B------:R-:W-:Y:S01]  /*09c0*/  BSSY.RECONVERGENT B1, `(.L_x_10) ;  /* 0x0000018000017945 */ /* 0x000fe20003800200 */
[----:B------:R-:W-:Y:S02]  /*09d0*/  FSEL R18, R18, RZ, P4 ;  /* 0x000000ff12127208 */ /* 0x000fe40002000000 */
[----:B------:R-:W-:Y:S02]  /*09e0*/  FSEL R13, R14, RZ, P0 ;  /* 0x000000ff0e0d7208 */ /* 0x000fe40000000000 */
[----:B------:R-:W-:Y:S01]  /*09f0*/  FSEL R15, R18, +QNAN , P0 ;  /* 0x7ff00000120f7808 */ /* 0x000fe20000000000 */
[----:B0-----:R-:W-:-:S10]  /*0a00*/  DADD R8, R10, 2 ;  /* 0x400000000a087429 */ /* 0x001fd40000000000 */
[----:B------:R-:W-:Y:S02]  /*0a10*/  @!P3 FSEL R14, R8, R13, P2 ;  /* 0x0000000d080eb208 */ /* 0x000fe40001000000 */
[----:B------:R-:W-:Y:S02]  /*0a20*/  @!P3 FSEL R18, R9, R15, P2 ;  /* 0x0000000f0912b208 */ /* 0x000fe40001000000 */
[----:B------:R-:W-:Y:S02]  /*0a30*/  FSEL R8, R14, RZ, P1 ;  /* 0x000000ff0e087208 */ /* 0x000fe40000800000 */
[----:B------:R-:W-:-:S06]  /*0a40*/  FSEL R9, R18, 1.875, P1 ;  /* 0x3ff0000012097808 */ /* 0x000fcc0000800000 */
[----:B------:R-:W-:-:S10]  /*0a50*/  DADD R28, R28, R8 ;  /* 0x000000001c1c7229 */ /* 0x000fd40000000008 */
[----:B------:R-:W0:Y:S02]  /*0a60*/  F2F.F32.F64 R28, R28 ;  /* 0x0000001c001c7310 */ /* 0x000e240000301000 */
[----:B0-----:R-:W-:-:S06]  /*0a70*/  VIADD R0, R28, 0xf3000000 ;  /* 0xf30000001c007836 */ /* 0x001fcc0000000000 */
[----:B------:R0:W1:Y:S01]  /*0a80*/  MUFU.RSQ R13, R28 ;  /* 0x0000001c000d7308 */ /* 0x0000620000001400 */
[----:B------:R-:W-:-:S13]  /*0a90*/  ISETP.GT.U32.AND P0, PT, R0, 0x727fffff, PT ;  /* 0x727fffff0000780c */ /* 0x000fda0003f04070 */
[----:B0-----:R-:W-:Y:S05]  /*0aa0*/  @!P0 BRA `(.L_x_11) ;  /* 0x0000000000148947 */ /* 0x001fea0003800000 */
[----:B------:R-:W-:Y:S01]  /*0ab0*/  IMAD.MOV.U32 R0, RZ, RZ, R28 ;  /* 0x000000ffff007224 */ /* 0x000fe200078e001c */
[----:B------:R-:W-:-:S07]  /*0ac0*/  MOV R17, 0xae0 ;  /* 0x00000ae000117802 */ /* 0x000fce0000000f00 */
[----:B-1----:R-:W-:Y:S05]  /*0ad0*/  CALL.REL.NOINC `($__internal_1_$__cuda_sm20_sqrt_rn_f32_slowpath) ;  /* 0x0000000800547944 */ /* 0x002fea0003c00000 */
[----:B------:R-:W-:Y:S01]  /*0ae0*/  IMAD.MOV.U32 R9, RZ, RZ, R0 ;  /* 0x000000ffff097224 */ /* 0x000fe200078e0000 */
[----:B------:R-:W-:Y:S06]  /*0af0*/  BRA `(.L_x_12) ;  /* 0x0000000000107947 */ /* 0x000fec0003800000 */
.L_x_11:
[----:B-1----:R-:W-:Y:S01]  /*0b00*/  FMUL.FTZ R9, R28, R13 ;  /* 0x0000000d1c097220 */ /* 0x002fe20000410000 */
[----:B------:R-:W-:-:S03]  /*0b10*/  FMUL.FTZ R8, R13, 0.5 ;  /* 0x3f0000000d087820 */ /* 0x000fc60000410000 */
[----:B------:R-:W-:-:S04]  /*0b20*/  FFMA R0, -R9, R9, R28 ;  /* 0x0000000909007223 */ /* 0x000fc8000000011c */
[----:B------:R-:W-:-:S07]  /*0b30*/  FFMA R9, R0, R8, R9 ;  /* 0x0000000800097223 */ /* 0x000fce0000000009 */
.L_x_12:
[----:B------:R-:W-:Y:S05]  /*0b40*/  BSYNC.RECONVERGENT B1 ;  /* 0x0000000000017941 */ /* 0x000fea0003800200 */
.L_x_10:
[----:B------:R-:W0:Y:S08]  /*0b50*/  LDC.64 R14, c[0x0][0x3c0] ;  /* 0x0000f000ff0e7b82 */ /* 0x000e300000000a00 */
[----:B------:R-:W1:Y:S01]  /*0b60*/  LDC.64 R12, c[0x0][0x3b8] ;  /* 0x0000ee00ff0c7b82 */ /* 0x000e620000000a00 */
[----:B0-----:R-:W2:Y:S04]  /*0b70*/  LDG.E R14, desc[UR6][R14.64+0x4] ;  /* 0x000004060e0e7981 */ /* 0x001ea8000c1e1900 */
[----:B-1----:R0:W5:Y:S01]  /*0b80*/  LDG.E R8, desc[UR6][R12.64+0x4] ;  /* 0x000004060c087981 */ /* 0x002162000c1e1900 */
[----:B------:R-:W-:-:S04]  /*0b90*/  IMAD.MOV.U32 R17, RZ, RZ, 0x40000000 ;  /* 0x40000000ff117424 */ /* 0x000fc800078e00ff */
[----:B--2---:R-:W-:-:S04]  /*0ba0*/  FFMA R0, R14, R17, 1 ;  /* 0x3f8000000e007423 */ /* 0x004fc80000000011 */
[----:B------:R-:W-:Y:S01]  /*0bb0*/  VIADD R16, R0, 0xf3000000 ;  /* 0xf300000000107836 */ /* 0x000fe20000000000 */
[----:B------:R0:W1:Y:S04]  /*0bc0*/  MUFU.RSQ R17, R0 ;  /* 0x0000000000117308 */ /* 0x0000680000001400 */
[----:B------:R-:W-:-:S13]  /*0bd0*/  ISETP.GT.U32.AND P0, PT, R16, 0x727fffff, PT ;  /* 0x727fffff1000780c */ /* 0x000fda0003f04070 */
[----:B01----:R-:W-:Y:S05]  /*0be0*/  @!P0 BRA `(.L_x_13) ;  /* 0x0000000000188947 */ /* 0x003fea0003800000 */
[----:B------:R-:W-:Y:S01]  /*0bf0*/  BSSY.RECONVERGENT B1, `(.L_x_14) ;  /* 0x0000003000017945 */ /* 0x000fe20003800200 */
[----:B------:R-:W-:-:S07]  /*0c00*/  MOV R17, 0xc20 ;  /* 0x00000c2000117802 */ /* 0x000fce0000000f00 */
[----:B-----5:R-:W-:Y:S05]  /*0c10*/  CALL.REL.NOINC `($__internal_1_$__cuda_sm20_sqrt_rn_f32_slowpath) ;  /* 0x0000000800047944 */ /* 0x020fea0003c00000 */
[----:B------:R-:W-:Y:S05]  /*0c20*/  BSYNC.RECONVERGENT B1 ;  /* 0x0000000000017941 */ /* 0x000fea0003800200 */
.L_x_14:
[----:B------:R-:W-:Y:S01]  /*0c30*/  IMAD.MOV.U32 R13, RZ, RZ, R0 ;  /* 0x000000ffff0d7224 */ /* 0x000fe200078e0000 */
[----:B------:R-:W-:Y:S06]  /*0c40*/  BRA `(.L_x_15) ;  /* 0x0000000000107947 */ /* 0x000fec0003800000 */
.L_x_13:
[----:B------:R-:W-:Y:S01]  /*0c50*/  FMUL.FTZ R13, R0, R17 ;  /* 0x00000011000d7220 */ /* 0x000fe20000410000 */
[----:B------:R-:W-:-:S03]  /*0c60*/  FMUL.FTZ R17, R17, 0.5 ;  /* 0x3f00000011117820 */ /* 0x000fc60000410000 */
[----:B------:R-:W-:-:S04]  /*0c70*/  FFMA R0, -R13, R13, R0 ;  /* 0x0000000d0d007223 */ /* 0x000fc80000000100 */
[----:B------:R-:W-:-:S07]  /*0c80*/  FFMA R13, R0, R17, R13 ;  /* 0x00000011000d7223 */ /* 0x000fce000000000d */
.L_x_15:
[----:B-----5:R-:W-:Y:S01]  /*0c90*/  FMUL R12, R8, R13 ;  /* 0x0000000d080c7220 */ /* 0x020fe20000400000 */
[----:B------:R-:W-:Y:S03]  /*0ca0*/  BSSY.RECONVERGENT B1, `(.L_x_16) ;  /* 0x000000e000017945 */ /* 0x000fe60003800200 */
[----:B------:R-:W0:Y:S08]  /*0cb0*/  MUFU.RCP R0, R12 ;  /* 0x0000000c00007308 */ /* 0x000e300000001000 */
[----:B------:R-:W1:Y:S01]  /*0cc0*/  FCHK P0, R9, R12 ;  /* 0x0000000c09007302 */ /* 0x000e620000000000 */
[----:B0-----:R-:W-:-:S04]  /*0cd0*/  FFMA R13, -R12, R0, 1 ;  /* 0x3f8000000c0d7423 */ /* 0x001fc80000000100 */
[----:B------:R-:W-:-:S04]  /*0ce0*/  FFMA R0, R0, R13, R0 ;  /* 0x0000000d00007223 */ /* 0x000fc80000000000 */
[----:B------:R-:W-:-:S04]  /*0cf0*/  FFMA R8, R0, R9, RZ ;  /* 0x0000000900087223 */ /* 0x000fc800000000ff */
[----:B------:R-:W-:-:S04]  /*0d00*/  FFMA R13, -R12, R8, R9 ;  /* 0x000000080c0d7223 */ /* 0x000fc80000000109 */
[----:B------:R-:W-:Y:S01]  /*0d10*/  FFMA R13, R0, R13, R8 ;  /* 0x0000000d000d7223 */ /* 0x000fe20000000008 */
[----:B-1----:R-:W-:Y:S06]  /*0d20*/  @!P0 BRA `(.L_x_17) ;  /* 0x0000000000148947 */ /* 0x002fec0003800000 */
[----:B------:R-:W-:Y:S01]  /*0d30*/  IMAD.MOV.U32 R0, RZ, RZ, R9 ;  /* 0x000000ffff007224 */ /* 0x000fe200078e0009 */
[----:B------:R-:W-:Y:S01]  /*0d40*/  MOV R8, 0xd70 ;  /* 0x00000d7000087802 */ /* 0x000fe20000000f00 */
[----:B------:R-:W-:-:S07]  /*0d50*/  IMAD.MOV.U32 R9, RZ, RZ, R12 ;  /* 0x000000ffff097224 */ /* 0x000fce00078e000c */
[----:B------:R-:W-:Y:S05]  /*0d60*/  CALL.REL.NOINC `($__internal_2_$__cuda_sm3x_div_rn_noftz_f32_slowpath) ;  /* 0x00000008000c7944 */ /* 0x000fea0003c00000 */
[----:B------:R-:W-:-:S07]  /*0d70*/  MOV R13, R0 ;  /* 0x00000000000d7202 */ /* 0x000fce0000000f00 */
.L_x_17:
[----:B------:R-:W-:Y:S05]  /*0d80*/  BSYNC.RECONVERGENT B1 ;  /* 0x0000000000017941 */ /* 0x000fea0003800200 */
.L_x_16:
[----:B------:R-:W0:Y:S01]  /*0d90*/  MUFU.RCP R9, R6 ;  /* 0x0000000600097308 */ /* 0x000e220000001000 */
[----:B------:R-:W-:Y:S07]  /*0da0*/  BSSY.RECONVERGENT B1, `(.L_x_18) ;  /* 0x000000d000017945 */ /* 0x000fee0003800200 */
[----:B------:R-:W1:Y:S01]  /*0db0*/  FCHK P0, R13, R6 ;  /* 0x000000060d007302 */ /* 0x000e620000000000 */
[----:B0-----:R-:W-:-:S04]  /*0dc0*/  FFMA R0, R9, -R6, 1 ;  /* 0x3f80000009007423 */ /* 0x001fc80000000806 */
[----:B------:R-:W-:-:S04]  /*0dd0*/  FFMA R0, R9, R0, R9 ;  /* 0x0000000009007223 */ /* 0x000fc80000000009 */
[----:B------:R-:W-:-:S04]  /*0de0*/  FFMA R8, R0, R13, RZ ;  /* 0x0000000d00087223 */ /* 0x000fc800000000ff */
[----:B------:R-:W-:-:S04]  /*0df0*/  FFMA R9, R8, -R6, R13 ;  /* 0x8000000608097223 */ /* 0x000fc8000000000d */
[----:B------:R-:W-:Y:S01]  /*0e00*/  FFMA R0, R0, R9, R8 ;  /* 0x0000000900007223 */ /* 0x000fe20000000008 */
[----:B-1----:R-:W-:Y:S06]  /*0e10*/  @!P0 BRA `(.L_x_19) ;  /* 0x0000000000148947 */ /* 0x002fec0003800000 */
[----:B------:R-:W0:Y:S01]  /*0e20*/  LDCU UR8, c[0x0][0x38c] ;  /* 0x00007180ff0877ac */ /* 0x000e220008000800 */
[----:B------:R-:W-:Y:S01]  /*0e30*/  IMAD.MOV.U32 R0, RZ, RZ, R13 ;  /* 0x000000ffff007224 */ /* 0x000fe200078e000d */
[----:B------:R-:W-:Y:S01]  /*0e40*/  MOV R8, 0xe70 ;  /* 0x00000e7000087802 */ /* 0x000fe20000000f00 */
[----:B0-----:R-:W-:-:S07]  /*0e50*/  IMAD.U32 R9, RZ, RZ, UR8 ;  /* 0x00000008ff097e24 */ /* 0x001fce000f8e00ff */
[----:B------:R-:W-:Y:S05]  /*0e60*/  CALL.REL.NOINC `($__internal_2_$__cuda_sm3x_div_rn_noftz_f32_slowpath) ;  /* 0x0000000400cc7944 */ /* 0x000fea0003c00000 */
.L_x_19:
[----:B------:R-:W-:Y:S05]  /*0e70*/  BSYNC.RECONVERGENT B1 ;  /* 0x0000000000017941 */ /* 0x000fea0003800200 */
.L_x_18:
[----:B------:R-:W0:Y:S02]  /*0e80*/  F2I.TRUNC.NTZ R9, R0 ;  /* 0x0000000000097305 */ /* 0x000e24000020f100 */
[----:B0-----:R-:W-:-:S05]  /*0e90*/  IMAD.IADD R9, R32, 0x1, R9 ;  /* 0x0000000120097824 */ /* 0x001fca00078e0209 */
[----:B------:R-:W-:-:S13]  /*0ea0*/  ISETP.LE.AND P0, PT, R9, UR4, PT ;  /* 0x0000000409007c0c */ /* 0x000fda000bf03270 */
[----:B------:R-:W0:Y:S02]  /*0eb0*/  @!P0 LDC.64 R8, c[0x0][0x3c8] ;  /* 0x0000f200ff088b82 */ /* 0x000e240000000a00 */
[----:B0-----:R-:W-:-:S05]  /*0ec0*/  @!P0 IMAD.WIDE R8, R4, 0x4, R8 ;  /* 0x0000000404088825 */ /* 0x001fca00078e0208 */
[----:B------:R0:W-:Y:S02]  /*0ed0*/  @!P0 STG.E desc[UR6][R8.64], RZ ;  /* 0x000000ff08008986 */ /* 0x0001e4000c101906 */
.L_x_2:
[----:B------:R-:W-:Y:S05]  /*0ee0*/  BSYNC.RECONVERGENT B0 ;  /* 0x0000000000007941 */ /* 0x000fea0003800200 */
.L_x_1:
[----:B------:R-:W-:Y:S01]  /*0ef0*/  UIADD3 UR5, UPT, UPT, UR5, 0x1, URZ ;  /* 0x0000000105057890 */ /* 0x000fe2000fffe0ff */
[----:B------:R-:W-:Y:S01]  /*0f00*/  VIADD R4, R4, 0x1 ;  /* 0x0000000104047836 */ /* 0x000fe20000000000 */
[----:B------:R-:W-:Y:S02]  /*0f10*/  UIADD3 UR4, UPT, UPT, UR4, 0x1, URZ ;  /* 0x0000000104047890 */ /* 0x000fe4000fffe0ff */
[----:B------:R-:W-:-:S09]  /*0f20*/  UISETP.NE.AND UP0, UPT, UR5, URZ, UPT ;  /* 0x000000ff0500728c */ /* 0x000fd2000bf05270 */
[----:B------:R-:W-:Y:S05]  /*0f30*/  BRA.U UP0, `(.L_x_20) ;  /* 0xfffffff500087547 */ /* 0x000fea000b83ffff */
[----:B------:R-:W-:Y:S05]  /*0f40*/  EXIT ;  /* 0x000000000000794d */ /* 0x000fea0003800000 */
        .weak           $__internal_0_$__cuda_sm20_div_rn_f64_full
        .type           $__internal_0_$__cuda_sm20_div_rn_f64_full,@function
        .size           $__internal_0_$__cuda_sm20_div_rn_f64_full,($__internal_1_$__cuda_sm20_sqrt_rn_f32_slowpath - $__internal_0_$__cuda_sm20_div_rn_f64_full)
$__internal_0_$__cuda_sm20_div_rn_f64_full:
[C---:B------:R-:W-:Y:S01]  /*0f50*/  FSETP.GEU.AND P0, PT, |R7|.reuse, 1.469367938527859385e-39, PT ;  /* 0x001000000700780b */ /* 0x040fe20003f0e200 */
[----:B------:R-:W-:Y:S01]  /*0f60*/  IMAD.MOV.U32 R10, RZ, RZ, 0x1 ;  /* 0x00000001ff0a7424 */ /* 0x000fe200078e00ff */
[C---:B------:R-:W-:Y:S01]  /*0f70*/  LOP3.LUT R8, R7.reuse, 0x800fffff, RZ, 0xc0, !PT ;  /* 0x800fffff07087812 */ /* 0x040fe200078ec0ff */
[----:B------:R-:W-:Y:S01]  /*0f80*/  IMAD.MOV.U32 R18, RZ, RZ, 0x40000000 ;  /* 0x40000000ff127424 */ /* 0x000fe200078e00ff */
[----:B------:R-:W-:Y:S01]  /*0f90*/  LOP3.LUT R5, R7, 0x7ff00000, RZ, 0xc0, !PT ;  /* 0x7ff0000007057812 */ /* 0x000fe200078ec0ff */
[----:B------:R-:W-:Y:S01]  /*0fa0*/  IMAD.MOV.U32 R19, RZ, RZ, 0x1ca00000 ;  /* 0x1ca00000ff137424 */ /* 0x000fe200078e00ff */
[----:B------:R-:W-:Y:S01]  /*0fb0*/  LOP3.LUT R9, R8, 0x3ff00000, RZ, 0xfc, !PT ;  /* 0x3ff0000008097812 */ /* 0x000fe200078efcff */
[----:B------:R-:W-:Y:S01]  /*0fc0*/  IMAD.MOV.U32 R8, RZ, RZ, R6 ;  /* 0x000000ffff087224 */ /* 0x000fe200078e0006 */
[----:B------:R-:W-:Y:S01]  /*0fd0*/  ISETP.LE.U32.AND P1, PT, R5, 0x40000000, PT ;  /* 0x400000000500780c */ /* 0x000fe20003f23070 */
[----:B------:R-:W-:-:S04]  /*0fe0*/  VIADD R20, R18, 0xffffffff ;  /* 0xffffffff12147836 */ /* 0x000fc80000000000 */
[----:B------:R-:W-:-:S06]  /*0ff0*/  @!P0 DMUL R8, R6, 8.98846567431157953865e+307 ;  /* 0x7fe0000006088828 */ /* 0x000fcc0000000000 */
[----:B------:R-:W0:Y:S04]  /*1000*/  MUFU.RCP64H R11, R9 ;  /* 0x00000009000b7308 */ /* 0x000e280000001800 */
[----:B------:R-:W-:Y:S02]  /*1010*/  @!P0 LOP3.LUT R5, R9, 0x7ff00000, RZ, 0xc0, !PT ;  /* 0x7ff0000009058812 */ /* 0x000fe400078ec0ff */
[----:B------:R-:W-:-:S03]  /*1020*/  ISETP.GT.U32.AND P0, PT, R20, 0x7feffffe, PT ;  /* 0x7feffffe1400780c */ /* 0x000fc60003f04070 */
[----:B------:R-:W-:-:S05]  /*1030*/  VIADD R20, R5, 0xffffffff ;  /* 0xffffffff05147836 */ /* 0x000fca0000000000 */
[----:B------:R-:W-:Y:S01]  /*1040*/  ISETP.GT.U32.OR P0, PT, R20, 0x7feffffe, P0 ;  /* 0x7feffffe1400780c */ /* 0x000fe20000704470 */
[----:B0-----:R-:W-:-:S08]  /*1050*/  DFMA R12, R10, -R8, 1 ;  /* 0x3ff000000a0c742b */ /* 0x001fd00000000808 */
[----:B------:R-:W-:-:S08]  /*1060*/  DFMA R12, R12, R12, R12 ;  /* 0x0000000c0c0c722b */ /* 0x000fd0000000000c */
[----:B------:R-:W-:-:S08]  /*1070*/  DFMA R12, R10, R12, R10 ;  /* 0x0000000c0a0c722b */ /* 0x000fd0000000000a */
[----:B------:R-:W-:-:S08]  /*1080*/  DFMA R10, R12, -R8, 1 ;  /* 0x3ff000000c0a742b */ /* 0x000fd00000000808 */
[----:B------:R-:W-:Y:S01]  /*1090*/  DFMA R10, R12, R10, R12 ;  /* 0x0000000a0c0a722b */ /* 0x000fe2000000000c */
[----:B------:R-:W-:Y:S01]  /*10a0*/  SEL R13, R19, 0x63400000, !P1 ;  /* 0x63400000130d7807 */ /* 0x000fe20004800000 */
[----:B------:R-:W-:-:S06]  /*10b0*/  IMAD.MOV.U32 R12, RZ, RZ, RZ ;  /* 0x000000ffff0c7224 */ /* 0x000fcc00078e00ff */
[----:B------:R-:W-:-:S08]  /*10c0*/  DMUL R14, R10, R12 ;  /* 0x0000000c0a0e7228 */ /* 0x000fd00000000000 */
[----:B------:R-:W-:-:S08]  /*10d0*/  DFMA R16, R14, -R8, R12 ;  /* 0x800000080e10722b */ /* 0x000fd0000000000c */
[----:B------:R-:W-:Y:S01]  /*10e0*/  DFMA R10, R10, R16, R14 ;  /* 0x000000100a0a722b */ /* 0x000fe2000000000e */
[----:B------:R-:W-:Y:S10]  /*10f0*/  @P0 BRA `(.L_x_21) ;  /* 0x0000000000740947 */ /* 0x000ff40003800000 */
[----:B------:R-:W-:Y:S01]  /*1100*/  LOP3.LUT R15, R7, 0x7ff00000, RZ, 0xc0, !PT ;  /* 0x7ff00000070f7812 */ /* 0x000fe200078ec0ff */
[----:B------:R-:W-:Y:S02]  /*1110*/  IMAD.MOV.U32 R5, RZ, RZ, 0x40000000 ;  /* 0x40000000ff057424 */ /* 0x000fe400078e00ff */
[----:B------:R-:W-:Y:S01]  /*1120*/  IMAD.MOV.U32 R16, RZ, RZ, RZ ;  /* 0x000000ffff107224 */ /* 0x000fe200078e00ff */
[----:B------:R-:W-:Y:S01]  /*1130*/  ISETP.LE.U32.AND P0, PT, R15, 0x40000000, PT ;  /* 0x400000000f00780c */ /* 0x000fe20003f03070 */
[----:B------:R-:W-:-:S05]  /*1140*/  IMAD.MOV R14, RZ, RZ, -R15 ;  /* 0x000000ffff0e7224 */ /* 0x000fca00078e0a0f */
[----:B------:R-:W-:Y:S02]  /*1150*/  VIADDMNMX R5, R14, R5, 0xb9600000, !PT ;  /* 0xb96000000e057446 */ /* 0x000fe40007800105 */
[----:B------:R-:W-:Y:S02]  /*1160*/  SEL R14, R19, 0x63400000, !P0 ;  /* 0x63400000130e7807 */ /* 0x000fe40004000000 */
[----:B------:R-:W-:-:S05]  /*1170*/  VIMNMX R5, PT, PT, R5, 0x46a00000, PT ;  /* 0x46a0000005057848 */ /* 0x000fca0003fe0100 */
[----:B------:R-:W-:-:S04]  /*1180*/  IMAD.IADD R5, R5, 0x1, -R14 ;  /* 0x0000000105057824 */ /* 0x000fc800078e0a0e */
[----:B------:R-:W-:-:S06]  /*1190*/  VIADD R17, R5, 0x7fe00000 ;  /* 0x7fe0000005117836 */ /* 0x000fcc0000000000 */
[----:B------:R-:W-:-:S10]  /*11a0*/  DMUL R14, R10, R16 ;  /* 0x000000100a0e7228 */ /* 0x000fd40000000000 */
[----:B------:R-:W-:-:S13]  /*11b0*/  FSETP.GTU.AND P0, PT, |R15|, 1.469367938527859385e-39, PT ;  /* 0x001000000f00780b */ /* 0x000fda0003f0c200 */
[----:B------:R-:W-:Y:S05]  /*11c0*/  @P0 BRA `(.L_x_22) ;  /* 0x0000000000840947 */ /* 0x000fea0003800000 */
[----:B------:R-:W-:Y:S01]  /*11d0*/  DFMA R8, R10, -R8, R12 ;  /* 0x800000080a08722b */ /* 0x000fe2000000000c */
[----:B------:R-:W-:-:S09]  /*11e0*/  IMAD.MOV.U32 R16, RZ, RZ, RZ ;  /* 0x000000ffff107224 */ /* 0x000fd200078e00ff */
[C---:B------:R-:W-:Y:S02]  /*11f0*/  FSETP.NEU.AND P0, PT, R9.reuse, RZ, PT ;  /* 0x000000ff0900720b */ /* 0x040fe40003f0d000 */
[----:B------:R-:W-:-:S04]  /*1200*/  LOP3.LUT R13, R9, 0x80000000, R7, 0x48, !PT ;  /* 0x80000000090d7812 */ /* 0x000fc800078e4807 */
[----:B------:R-:W-:-:S07]  /*1210*/  LOP3.LUT R17, R13, R17, RZ, 0xfc, !PT ;  /* 0x000000110d117212 */ /* 0x000fce00078efcff */
[----:B------:R-:W-:Y:S05]  /*1220*/  @!P0 BRA `(.L_x_22) ;  /* 0x00000000006c8947 */ /* 0x000fea0003800000 */
[----:B------:R-:W-:Y:S01]  /*1230*/  IMAD.MOV R7, RZ, RZ, -R5 ;  /* 0x000000ffff077224 */ /* 0x000fe200078e0a05 */
[----:B------:R-:W-:Y:S01]  /*1240*/  IADD3 R5, PT, PT, -R5, -0x43300000, RZ ;  /* 0xbcd0000005057810 */ /* 0x000fe20007ffe1ff */
[----:B------:R-:W-:-:S06]  /*1250*/  IMAD.MOV.U32 R6, RZ, RZ, RZ ;  /* 0x000000ffff067224 */ /* 0x000fcc00078e00ff */
[----:B------:R-:W-:Y:S02]  /*1260*/  DFMA R6, R14, -R6, R10 ;  /* 0x800000060e06722b */ /* 0x000fe4000000000a */
[----:B------:R-:W-:-:S08]  /*1270*/  DMUL.RP R10, R10, R16 ;  /* 0x000000100a0a7228 */ /* 0x000fd00000008000 */
[----:B------:R-:W-:Y:S02]  /*1280*/  FSETP.NEU.AND P0, PT, |R7|, R5, PT ;  /* 0x000000050700720b */ /* 0x000fe40003f0d200 */
[----:B------:R-:W-:Y:S02]  /*1290*/  LOP3.LUT R13, R11, R13, RZ, 0x3c, !PT ;  /* 0x0000000d0b0d7212 */ /* 0x000fe400078e3cff */
[----:B------:R-:W-:Y:S02]  /*12a0*/  FSEL R14, R10, R14, !P0 ;  /* 0x0000000e0a0e7208 */ /* 0x000fe40004000000 */
[----:B------:R-:W-:Y:S01]  /*12b0*/  FSEL R15, R13, R15, !P0 ;  /* 0x0000000f0d0f7208 */ /* 0x000fe20004000000 */
[----:B------:R-:W-:Y:S06]  /*12c0*/  BRA `(.L_x_22) ;  /* 0x0000000000447947 */ /* 0x000fec0003800000 */
.L_x_21:
[----:B------:R-:W-:-:S14]  /*12d0*/  DSETP.NAN.AND P0, PT, R6, R6, PT ;  /* 0x000000060600722a */ /* 0x000fdc0003f08000 */
[----:B------:R-:W-:Y:S05]  /*12e0*/  @P0 BRA `(.L_x_23) ;  /* 0x0000000000340947 */ /* 0x000fea0003800000 */
[----:B------:R-:W-:Y:S01]  /*12f0*/  ISETP.NE.AND P0, PT, R18, R5, PT ;  /* 0x000000051200720c */ /* 0x000fe20003f05270 */
[----:B------:R-:W-:Y:S01]  /*1300*/  IMAD.MOV.U32 R15, RZ, RZ, -0x80000 ;  /* 0xfff80000ff0f7424 */ /* 0x000fe200078e00ff */
[----:B------:R-:W-:-:S11]  /*1310*/  MOV R14, 0x0 ;  /* 0x00000000000e7802 */ /* 0x000fd60000000f00 */
[----:B------:R-:W-:Y:S05]  /*1320*/  @!P0 BRA `(.L_x_22) ;  /* 0x00000000002c8947 */ /* 0x000fea0003800000 */
[----:B------:R-:W-:Y:S02]  /*1330*/  ISETP.NE.AND P0, PT, R18, 0x7ff00000, PT ;  /* 0x7ff000001200780c */ /* 0x000fe40003f05270 */
[----:B------:R-:W-:Y:S02]  /*1340*/  LOP3.LUT R6, R7, 0x40000000, RZ, 0x3c, !PT ;  /* 0x4000000007067812 */ /* 0x000fe400078e3cff */
[----:B------:R-:W-:Y:S02]  /*1350*/  ISETP.EQ.OR P0, PT, R5, RZ, !P0 ;  /* 0x000000ff0500720c */ /* 0x000fe40004702670 */
[----:B------:R-:W-:-:S11]  /*1360*/  LOP3.LUT R15, R6, 0x80000000, RZ, 0xc0, !PT ;  /* 0x80000000060f7812 */ /* 0x000fd600078ec0ff */
[----:B------:R-:W-:Y:S01]  /*1370*/  @P0 LOP3.LUT R5, R15, 0x7ff00000, RZ, 0xfc, !PT ;  /* 0x7ff000000f050812 */ /* 0x000fe200078efcff */
[----:B------:R-:W-:Y:S02]  /*1380*/  @!P0 IMAD.MOV.U32 R14, RZ, RZ, RZ ;  /* 0x000000ffff0e8224 */ /* 0x000fe400078e00ff */
[----:B------:R-:W-:Y:S02]  /*1390*/  @P0 IMAD.MOV.U32 R14, RZ, RZ, RZ ;  /* 0x000000ffff0e0224 */ /* 0x000fe400078e00ff */
[----:B------:R-:W-:Y:S01]  /*13a0*/  @P0 IMAD.MOV.U32 R15, RZ, RZ, R5 ;  /* 0x000000ffff0f0224 */ /* 0x000fe200078e0005 */
[----:B------:R-:W-:Y:S06]  /*13b0*/  BRA `(.L_x_22) ;  /* 0x0000000000087947 */ /* 0x000fec0003800000 */
.L_x_23:
[----:B------:R-:W-:Y:S01]  /*13c0*/  LOP3.LUT R15, R7, 0x80000, RZ, 0xfc, !PT ;  /* 0x00080000070f7812 */ /* 0x000fe200078efcff */
[----:B------:R-:W-:-:S07]  /*13d0*/  IMAD.MOV.U32 R14, RZ, RZ, R6 ;  /* 0x000000ffff0e7224 */ /* 0x000fce00078e0006 */
.L_x_22:
[----:B------:R-:W-:Y:S02]  /*13e0*/  IMAD.MOV.U32 R6, RZ, RZ, R0 ;  /* 0x000000ffff067224 */ /* 0x000fe400078e0000 */
[----:B------:R-:W-:Y:S02]  /*13f0*/  IMAD.MOV.U32 R7, RZ, RZ, 0x0 ;  /* 0x00000000ff077424 */ /* 0x000fe400078e00ff */
[----:B------:R-:W-:Y:S02]  /*1400*/  IMAD.MOV.U32 R8, RZ, RZ, R14 ;  /* 0x000000ffff087224 */ /* 0x000fe400078e000e */
[----:B------:R-:W-:Y:S01]  /*1410*/  IMAD.MOV.U32 R9, RZ, RZ, R15 ;  /* 0x000000ffff097224 */ /* 0x000fe200078e000f */
[----:B------:R-:W-:Y:S06]  /*1420*/  RET.REL.NODEC R6 `(_Z15mute_directwaveiiifffffiiiiiiPfS_S_ii) ;  /* 0xffffffe806f47950 */ /* 0x000fec0003c3ffff */
        .weak           $__internal_1_$__cuda_sm20_sqrt_rn_f32_slowpath
        .type           $__internal_1_$__cuda_sm20_sqrt_rn_f32_slowpath,@function
        .size           $__internal_1_$__cuda_sm20_sqrt_rn_f32_slowpath,($__internal_2_$__cuda_sm3x_div_rn_noftz_f32_slowpath - $__internal_1_$__cuda_sm20_sqrt_rn_f32_slowpath)
$__internal_1_$__cuda_sm20_sqrt_rn_f32_slowpath:
[----:B------:R-:W-:-:S13]  /*1430*/  LOP3.LUT P0, RZ, R0, 0x7fffffff, RZ, 0xc0, !PT ;  /* 0x7fffffff00ff7812 */ /* 0x000fda000780c0ff */
[----:B------:R-:W-:Y:S01]  /*1440*/  @!P0 IMAD.MOV.U32 R12, RZ, RZ, R0 ;  /* 0x000000ffff0c8224 */ /* 0x000fe200078e0000 */
[----:B------:R-:W-:Y:S06]  /*1450*/  @!P0 BRA `(.L_x_24) ;  /* 0x0000000000408947 */ /* 0x000fec0003800000 */
[----:B------:R-:W-:-:S13]  /*1460*/  FSETP.GEU.FTZ.AND P0, PT, R0, RZ, PT ;  /* 0x000000ff0000720b */ /* 0x000fda0003f1e000 */
[----:B------:R-:W-:Y:S01]  /*1470*/  @!P0 IMAD.MOV.U32 R12, RZ, RZ, 0x7fffffff ;  /* 0x7fffffffff0c8424 */ /* 0x000fe200078e00ff */
[----:B------:R-:W-:Y:S06]  /*1480*/  @!P0 BRA `(.L_x_24) ;  /* 0x0000000000348947 */ /* 0x000fec0003800000 */
[----:B------:R-:W-:-:S13]  /*1490*/  FSETP.GTU.FTZ.AND P0, PT, |R0|, +INF , PT ;  /* 0x7f8000000000780b */ /* 0x000fda0003f1c200 */
[----:B------:R-:W-:Y:S01]  /*14a0*/  @P0 FADD.FTZ R12, R0, 1 ;  /* 0x3f800000000c0421 */ /* 0x000fe20000010000 */
[----:B------:R-:W-:Y:S06]  /*14b0*/  @P0 BRA `(.L_x_24) ;  /* 0x0000000000280947 */ /* 0x000fec0003800000 */
[----:B------:R-:W-:-:S13]  /*14c0*/  FSETP.NEU.FTZ.AND P0, PT, |R0|, +INF , PT ;  /* 0x7f8000000000780b */ /* 0x000fda0003f1d200 */
[----:B------:R-:W-:-:S04]  /*14d0*/  @P0 FFMA R13, R0, 1.84467440737095516160e+19, RZ ;  /* 0x5f800000000d0823 */ /* 0x000fc800000000ff */
[----:B------:R-:W0:Y:S02]  /*14e0*/  @P0 MUFU.RSQ R12, R13 ;  /* 0x0000000d000c0308 */ /* 0x000e240000001400 */
[----:B0-----:R-:W-:Y:S01]  /*14f0*/  @P0 FMUL.FTZ R14, R13, R12 ;  /* 0x0000000c0d0e0220 */ /* 0x001fe20000410000 */
[----:B------:R-:W-:Y:S01]  /*1500*/  @P0 FMUL.FTZ R16, R12, 0.5 ;  /* 0x3f0000000c100820 */ /* 0x000fe20000410000 */
[----:B------:R-:W-:Y:S02]  /*1510*/  @!P0 IMAD.MOV.U32 R12, RZ, RZ, R0 ;  /* 0x000000ffff0c8224 */ /* 0x000fe400078e0000 */
[----:B------:R-:W-:-:S04]  /*1520*/  @P0 FADD.FTZ R15, -R14, -RZ ;  /* 0x800000ff0e0f0221 */ /* 0x000fc80000010100 */
[----:B------:R-:W-:-:S04]  /*1530*/  @P0 FFMA R15, R14, R15, R13 ;  /* 0x0000000f0e0f0223 */ /* 0x000fc8000000000d */
[----:B------:R-:W-:-:S04]  /*1540*/  @P0 FFMA R15, R15, R16, R14 ;  /* 0x000000100f0f0223 */ /* 0x000fc8000000000e */
[----:B------:R-:W-:-:S07]  /*1550*/  @P0 FMUL.FTZ R12, R15, 2.3283064365386962891e-10 ;  /* 0x2f8000000f0c0820 */ /* 0x000fce0000410000 */
.L_x_24:
[----:B------:R-:W-:Y:S02]  /*1560*/  IMAD.MOV.U32 R0, RZ, RZ, R12 ;  /* 0x000000ffff007224 */ /* 0x000fe400078e000c */
[----:B------:R-:W-:Y:S02]  /*1570*/  IMAD.MOV.U32 R12, RZ, RZ, R17 ;  /* 0x000000ffff0c7224 */ /* 0x000fe400078e0011 */
[----:B------:R-:W-:-:S04]  /*1580*/  IMAD.MOV.U32 R13, RZ, RZ, 0x0 ;  /* 0x00000000ff0d7424 */ /* 0x000fc800078e00ff */
[----:B------:R-:W-:Y:S05]  /*1590*/  RET.REL.NODEC R12 `(_Z15mute_directwaveiiifffffiiiiiiPfS_S_ii) ;  /* 0xffffffe80c987950 */ /* 0x000fea0003c3ffff */
        .weak           $__internal_2_$__cuda_sm3x_div_rn_noftz_f32_slowpath
        .type           $__internal_2_$__cuda_sm3x_div_rn_noftz_f32_slowpath,@function
        .size           $__internal_2_$__cuda_sm3x_div_rn_noftz_f32_slowpath,($_Z15mute_directwaveiiifffffiiiiiiPfS_S_ii$__internal_accurate_pow - $__internal_2_$__cuda_sm3x_div_rn_noftz_f32_slowpath)
$__internal_2_$__cuda_sm3x_div_rn_noftz_f32_slowpath:
[----:B------:R-:W-:Y:S01]  /*15a0*/  SHF.R.U32.HI R13, RZ, 0x17, R9 ;  /* 0x00000017ff0d7819 */ /* 0x000fe20000011609 */
[----:B------:R-:W-:Y:S01]  /*15b0*/  BSSY.RECONVERGENT B2, `(.L_x_25) ;  /* 0x0000062000027945 */ /* 0x000fe20003800200 */
[----:B------:R-:W-:Y:S02]  /*15c0*/  SHF.R.U32.HI R12, RZ, 0x17, R0 ;  /* 0x00000017ff0c7819 */ /* 0x000fe40000011600 */
[----:B------:R-:W-:Y:S02]  /*15d0*/  LOP3.LUT R18, R13, 0xff, RZ, 0xc0, !PT ;  /* 0x000000ff0d127812 */ /* 0x000fe400078ec0ff */
[----:B------:R-:W-:-:S03]  /*15e0*/  LOP3.LUT R16, R12, 0xff, RZ, 0xc0, !PT ;  /* 0x000000ff0c107812 */ /* 0x000fc600078ec0ff */
[----:B------:R-:W-:Y:S02]  /*15f0*/  VIADD R14, R18, 0xffffffff ;  /* 0xffffffff120e7836 */ /* 0x000fe40000000000 */
[----:B------:R-:W-:-:S03]  /*1600*/  VIADD R13, R16, 0xffffffff ;  /* 0xffffffff100d7836 */ /* 0x000fc60000000000 */
[----:B------:R-:W-:-:S04]  /*1610*/  ISETP.GT.U32.AND P0, PT, R14, 0xfd, PT ;  /* 0x000000fd0e00780c */ /* 0x000fc80003f04070 */
[----:B------:R-:W-:-:S13]  /*1620*/  ISETP.GT.U32.OR P0, PT, R13, 0xfd, P0 ;  /* 0x000000fd0d00780c */ /* 0x000fda0000704470 */
[----:B------:R-:W-:Y:S01]  /*1630*/  @!P0 IMAD.MOV.U32 R12, RZ, RZ, RZ ;  /* 0x000000ffff0c8224 */ /* 0x000fe200078e00ff */
[----:B------:R-:W-:Y:S06]  /*1640*/  @!P0 BRA `(.L_x_26) ;  /* 0x00000000005c8947 */ /* 0x000fec0003800000 */
[----:B------:R-:W-:Y:S02]  /*1650*/  FSETP.GTU.FTZ.AND P0, PT, |R0|, +INF , PT ;  /* 0x7f8000000000780b */ /* 0x000fe40003f1c200 */
[----:B------:R-:W-:-:S04]  /*1660*/  FSETP.GTU.FTZ.AND P1, PT, |R9|, +INF , PT ;  /* 0x7f8000000900780b */ /* 0x000fc80003f3c200 */
[----:B------:R-:W-:-:S13]  /*1670*/  PLOP3.LUT P0, PT, P0, P1, PT, 0xf8, 0x8f ;  /* 0x00000000008f781c */ /* 0x000fda0000703f70 */
[----:B------:R-:W-:Y:S05]  /*1680*/  @P0 BRA `(.L_x_27) ;  /* 0x00000004004c0947 */ /* 0x000fea0003800000 */
[----:B------:R-:W-:-:S13]  /*1690*/  LOP3.LUT P0, RZ, R9, 0x7fffffff, R0, 0xc8, !PT ;  /* 0x7fffffff09ff7812 */ /* 0x000fda000780c800 */
[----:B------:R-:W-:Y:S05]  /*16a0*/  @!P0 BRA `(.L_x_28) ;  /* 0x00000004003c8947 */ /* 0x000fea0003800000 */
[C---:B------:R-:W-:Y:S02]  /*16b0*/  FSETP.NEU.FTZ.AND P0, PT, |R0|.reuse, +INF , PT ;  /* 0x7f8000000000780b */ /* 0x040fe40003f1d200 */
[----:B------:R-:W-:Y:S02]  /*16c0*/  FSETP.NEU.FTZ.AND P2, PT, |R9|, +INF , PT ;  /* 0x7f8000000900780b */ /* 0x000fe40003f5d200 */
[----:B------:R-:W-:-:S11]  /*16d0*/  FSETP.NEU.FTZ.AND P1, PT, |R0|, +INF , PT ;  /* 0x7f8000000000780b */ /* 0x000fd60003f3d200 */
[----:B------:R-:W-:Y:S05]  /*16e0*/  @!P2 BRA !P0, `(.L_x_28) ;  /* 0x00000004002ca947 */ /* 0x000fea0004000000 */
[----:B------:R-:W-:-:S04]  /*16f0*/  LOP3.LUT P0, RZ, R0, 0x7fffffff, RZ, 0xc0, !PT ;  /* 0x7fffffff00ff7812 */ /* 0x000fc8000780c0ff */
[----:B------:R-:W-:-:S13]  /*1700*/  PLOP3.LUT P0, PT, P2, P0, PT, 0x2f, 0xf2 ;  /* 0x0000000000f2781c */ /* 0x000fda0001700577 */
[----:B------:R-:W-:Y:S05]  /*1710*/  @P0 BRA `(.L_x_29) ;  /* 0x0000000400180947 */ /* 0x000fea0003800000 */
[----:B------:R-:W-:-:S04]  /*1720*/  LOP3.LUT P0, RZ, R9, 0x7fffffff, RZ, 0xc0, !PT ;  /* 0x7fffffff09ff7812 */ /* 0x000fc8000780c0ff */
[----:B------:R-:W-:-:S13]  /*1730*/  PLOP3.LUT P0, PT, P1, P0, PT, 0x2f, 0xf2 ;  /* 0x0000000000f2781c */ /* 0x000fda0000f00577 */
[----:B------:R-:W-:Y:S05]  /*1740*/  @P0 BRA `(.L_x_30) ;  /* 0x0000000400000947 */ /* 0x000fea0003800000 */
[----:B------:R-:W-:Y:S02]  /*1750*/  ISETP.GE.AND P0, PT, R13, RZ, PT ;  /* 0x000000ff0d00720c */ /* 0x000fe40003f06270 */
[----:B------:R-:W-:-:S11]  /*1760*/  ISETP.GE.AND P1, PT, R14, RZ, PT ;  /* 0x000000ff0e00720c */ /* 0x000fd60003f26270 */
[----:B------:R-:W-:Y:S01]  /*1770*/  @P0 IMAD.MOV.U32 R12, RZ, RZ, RZ ;  /* 0x000000ffff0c0224 */ /* 0x000fe200078e00ff */
[----:B------:R-:W-:Y:S01]  /*1780*/  @!P0 MOV R12, 0xffffffc0 ;  /* 0xffffffc0000c8802 */ /* 0x000fe20000000f00 */
[----:B------:R-:W-:Y:S01]  /*1790*/  @!P0 FFMA R0, R0, 1.84467440737095516160e+19, RZ ;  /* 0x5f80000000008823 */ /* 0x000fe200000000ff */
[----:B------:R-:W-:-:S03]  /*17a0*/  @!P1 FFMA R9, R9, 1.84467440737095516160e+19, RZ ;  /* 0x5f80000009099823 */ /* 0x000fc600000000ff */
[----:B------:R-:W-:-:S07]  /*17b0*/  @!P1 VIADD R12, R12, 0x40 ;  /* 0x000000400c0c9836 */ /* 0x000fce0000000000 */
.L_x_26:
[----:B------:R-:W-:Y:S01]  /*17c0*/  LEA R14, R18, 0xc0800000, 0x17 ;  /* 0xc0800000120e7811 */ /* 0x000fe200078eb8ff */
[----:B------:R-:W-:Y:S04]  /*17d0*/  BSSY.RECONVERGENT B3, `(.L_x_31) ;  /* 0x0000036000037945 */ /* 0x000fe80003800200 */
[----:B------:R-:W-:Y:S02]  /*17e0*/  IMAD.IADD R14, R9, 0x1, -R14 ;  /* 0x00000001090e7824 */ /* 0x000fe400078e0a0e */
[----:B------:R-:W-:Y:S02]  /*17f0*/  VIADD R9, R16, 0xffffff81 ;  /* 0xffffff8110097836 */ /* 0x000fe40000000000 */
[----:B------:R-:W0:Y:S01]  /*1800*/  MUFU.RCP R13, R14 ;  /* 0x0000000e000d7308 */ /* 0x000e220000001000 */
[----:B------:R-:W-:Y:S01]  /*1810*/  FADD.FTZ R15, -R14, -RZ ;  /* 0x800000ff0e0f7221 */ /* 0x000fe20000010100 */
[----:B------:R-:W-:-:S03]  /*1820*/  IMAD R0, R9, -0x800000, R0 ;  /* 0xff80000009007824 */ /* 0x000fc600078e0200 */
[----:B0-----:R-:W-:-:S04]  /*1830*/  FFMA R16, R13, R15, 1 ;  /* 0x3f8000000d107423 */ /* 0x001fc8000000000f */
[----:B------:R-:W-:-:S04]  /*1840*/  FFMA R20, R13, R16, R13 ;  /* 0x000000100d147223 */ /* 0x000fc8000000000d */
[----:B------:R-:W-:-:S04]  /*1850*/  FFMA R13, R0, R20, RZ ;  /* 0x00000014000d7223 */ /* 0x000fc800000000ff */
[----:B------:R-:W-:-:S04]  /*1860*/  FFMA R16, R15, R13, R0 ;  /* 0x0000000d0f107223 */ /* 0x000fc80000000000 */
[----:B------:R-:W-:Y:S01]  /*1870*/  FFMA R17, R20, R16, R13 ;  /* 0x0000001014117223 */ /* 0x000fe2000000000d */
[----:B------:R-:W-:-:S03]  /*1880*/  IADD3 R13, PT, PT, R9, 0x7f, -R18 ;  /* 0x0000007f090d7810 */ /* 0x000fc60007ffe812 */
[----:B------:R-:W-:Y:S02]  /*1890*/  FFMA R16, R15, R17, R0 ;  /* 0x000000110f107223 */ /* 0x000fe40000000000 */
[----:B------:R-:W-:Y:S02]  /*18a0*/  IMAD.IADD R13, R13, 0x1, R12 ;  /* 0x000000010d0d7824 */ /* 0x000fe400078e020c */
[----:B------:R-:W-:-:S05]  /*18b0*/  FFMA R0, R20, R16, R17 ;  /* 0x0000001014007223 */ /* 0x000fca0000000011 */
[----:B------:R-:W-:-:S04]  /*18c0*/  SHF.R.U32.HI R9, RZ, 0x17, R0 ;  /* 0x00000017ff097819 */ /* 0x000fc80000011600 */
[----:B------:R-:W-:-:S05]  /*18d0*/  LOP3.LUT R9, R9, 0xff, RZ, 0xc0, !PT ;  /* 0x000000ff09097812 */ /* 0x000fca00078ec0ff */
[----:B------:R-:W-:-:S04]  /*18e0*/  IMAD.IADD R15, R9, 0x1, R13 ;  /* 0x00000001090f7824 */ /* 0x000fc800078e020d */
[----:B------:R-:W-:-:S05]  /*18f0*/  VIADD R9, R15, 0xffffffff ;  /* 0xffffffff0f097836 */ /* 0x000fca0000000000 */
[----:B------:R-:W-:-:S13]  /*1900*/  ISETP.GE.U32.AND P0, PT, R9, 0xfe, PT ;  /* 0x000000fe0900780c */ /* 0x000fda0003f06070 */
[----:B------:R-:W-:Y:S05]  /*1910*/  @!P0 BRA `(.L_x_32) ;  /* 0x0000000000808947 */ /* 0x000fea0003800000 */
[----:B------:R-:W-:-:S13]  /*1920*/  ISETP.GT.AND P0, PT, R15, 0xfe, PT ;  /* 0x000000fe0f00780c */ /* 0x000fda0003f04270 */
[----:B------:R-:W-:Y:S05]  /*1930*/  @P0 BRA `(.L_x_33) ;  /* 0x00000000006c0947 */ /* 0x000fea0003800000 */
[----:B------:R-:W-:-:S13]  /*1940*/  ISETP.GE.AND P0, PT, R15, 0x1, PT ;  /* 0x000000010f00780c */ /* 0x000fda0003f06270 */
[----:B------:R-:W-:Y:S05]  /*1950*/  @P0 BRA `(.L_x_34) ;  /* 0x0000000000740947 */ /* 0x000fea0003800000 */
[----:B------:R-:W-:Y:S02]  /*1960*/  ISETP.GE.AND P0, PT, R15, -0x18, PT ;  /* 0xffffffe80f00780c */ /* 0x000fe40003f06270 */
[----:B------:R-:W-:-:S11]  /*1970*/  LOP3.LUT R0, R0, 0x80000000, RZ, 0xc0, !PT ;  /* 0x8000000000007812 */ /* 0x000fd600078ec0ff */
[----:B------:R-:W-:Y:S05]  /*1980*/  @!P0 BRA `(.L_x_34) ;  /* 0x0000000000688947 */ /* 0x000fea0003800000 */
[CCC-:B------:R-:W-:Y:S01]  /*1990*/  FFMA.RZ R9, R20.reuse, R16.reuse, R17.reuse ;  /* 0x0000001014097223 */ /* 0x1c0fe2000000c011 */
[C---:B------:R-:W-:Y:S02]  /*19a0*/  VIADD R14, R15.reuse, 0x20 ;  /* 0x000000200f0e7836 */ /* 0x040fe40000000000 */
[CCC-:B------:R-:W-:Y:S01]  /*19b0*/  FFMA.RM R12, R20.reuse, R16.reuse, R17.reuse ;  /* 0x00000010140c7223 */ /* 0x1c0fe20000004011 */
[----:B------:R-:W-:Y:S02]  /*19c0*/  ISETP.NE.AND P2, PT, R15, RZ, PT ;  /* 0x000000ff0f00720c */ /* 0x000fe40003f45270 */
[----:B------:R-:W-:Y:S01]  /*19d0*/  LOP3.LUT R13, R9, 0x7fffff, RZ, 0xc0, !PT ;  /* 0x007fffff090d7812 */ /* 0x000fe200078ec0ff */
[----:B------:R-:W-:Y:S01]  /*19e0*/  FFMA.RP R9, R20, R16, R17 ;  /* 0x0000001014097223 */ /* 0x000fe20000008011 */
[----:B------:R-:W-:Y:S01]  /*19f0*/  ISETP.NE.AND P1, PT, R15, RZ, PT ;  /* 0x000000ff0f00720c */ /* 0x000fe20003f25270 */
[----:B------:R-:W-:Y:S01]  /*1a00*/  IMAD.MOV R15, RZ, RZ, -R15 ;  /* 0x000000ffff0f7224 */ /* 0x000fe200078e0a0f */
[----:B------:R-:W-:-:S02]  /*1a10*/  LOP3.LUT R13, R13, 0x800000, RZ, 0xfc, !PT ;  /* 0x008000000d0d7812 */ /* 0x000fc400078efcff */
[----:B------:R-:W-:Y:S02]  /*1a20*/  FSETP.NEU.FTZ.AND P0, PT, R9, R12, PT ;  /* 0x0000000c0900720b */ /* 0x000fe40003f1d000 */
[----:B------:R-:W-:Y:S02]  /*1a30*/  SHF.L.U32 R14, R13, R14, RZ ;  /* 0x0000000e0d0e7219 */ /* 0x000fe400000006ff */
[----:B------:R-:W-:Y:S02]  /*1a40*/  SEL R12, R15, RZ, P2 ;  /* 0x000000ff0f0c7207 */ /* 0x000fe40001000000 */
[----:B------:R-:W-:Y:S02]  /*1a50*/  ISETP.NE.AND P1, PT, R14, RZ, P1 ;  /* 0x000000ff0e00720c */ /* 0x000fe40000f25270 */
[----:B------:R-:W-:Y:S02]  /*1a60*/  SHF.R.U32.HI R12, RZ, R12, R13 ;  /* 0x0000000cff0c7219 */ /* 0x000fe4000001160d */
[----:B------:R-:W-:-:S02]  /*1a70*/  PLOP3.LUT P0, PT, P0, P1, PT, 0xf8, 0x8f ;  /* 0x00000000008f781c */ /* 0x000fc40000703f70 */
[----:B------:R-:W-:Y:S02]  /*1a80*/  SHF.R.U32.HI R14, RZ, 0x1, R12 ;  /* 0x00000001ff0e7819 */ /* 0x000fe4000001160c */
[----:B------:R-:W-:-:S04]  /*1a90*/  SEL R9, RZ, 0x1, !P0 ;  /* 0x00000001ff097807 */ /* 0x000fc80004000000 */
[----:B------:R-:W-:-:S04]  /*1aa0*/  LOP3.LUT R9, R9, 0x1, R14, 0xf8, !PT ;  /* 0x0000000109097812 */ /* 0x000fc800078ef80e */
[----:B------:R-:W-:-:S05]  /*1ab0*/  LOP3.LUT R9, R9, R12, RZ, 0xc0, !PT ;  /* 0x0000000c09097212 */ /* 0x000fca00078ec0ff */
[----:B------:R-:W-:-:S05]  /*1ac0*/  IMAD.IADD R9, R14, 0x1, R9 ;  /* 0x000000010e097824 */ /* 0x000fca00078e0209 */
[----:B------:R-:W-:Y:S01]  /*1ad0*/  LOP3.LUT R0, R9, R0, RZ, 0xfc, !PT ;  /* 0x0000000009007212 */ /* 0x000fe200078efcff */
[----:B------:R-:W-:Y:S06]  /*1ae0*/  BRA `(.L_x_34) ;  /* 0x0000000000107947 */ /* 0x000fec0003800000 */
.L_x_33:
[----:B------:R-:W-:-:S04]  /*1af0*/  LOP3.LUT R0, R0, 0x80000000, RZ, 0xc0, !PT ;  /* 0x8000000000007812 */ /* 0x000fc800078ec0ff */
[----:B------:R-:W-:Y:S01]  /*1b00*/  LOP3.LUT R0, R0, 0x7f800000, RZ, 0xfc, !PT ;  /* 0x7f80000000007812 */ /* 0x000fe200078efcff */
[----:B------:R-:W-:Y:S06]  /*1b10*/  BRA `(.L_x_34) ;  /* 0x0000000000047947 */ /* 0x000fec0003800000 */
.L_x_32:
[----:B------:R-:W-:-:S07]  /*1b20*/  IMAD R0, R13, 0x800000, R0 ;  /* 0x008000000d007824 */ /* 0x000fce00078e0200 */
.L_x_34:
[----:B------:R-:W-:Y:S05]  /*1b30*/  BSYNC.RECONVERGENT B3 ;  /* 0x0000000000037941 */ /* 0x000fea0003800200 */
.L_x_31:
[----:B------:R-:W-:Y:S05]  /*1b40*/  BRA `(.L_x_35) ;  /* 0x0000000000207947 */ /* 0x000fea0003800000 */
.L_x_30:
[----:B------:R-:W-:-:S04]  /*1b50*/  LOP3.LUT R0, R9, 0x80000000, R0, 0x48, !PT ;  /* 0x8000000009007812 */ /* 0x000fc800078e4800 */
[----:B------:R-:W-:Y:S01]  /*1b60*/  LOP3.LUT R0, R0, 0x7f800000, RZ, 0xfc, !PT ;  /* 0x7f80000000007812 */ /* 0x000fe200078efcff */
[----:B------:R-:W-:Y:S06]  /*1b70*/  BRA `(.L_x_35) ;  /* 0x0000000000147947 */ /* 0x000fec0003800000 */
.L_x_29:
[----:B------:R-:W-:Y:S01]  /*1b80*/  LOP3.LUT R0, R9, 0x80000000, R0, 0x48, !PT ;  /* 0x8000000009007812 */ /* 0x000fe200078e4800 */
[----:B------:R-:W-:Y:S06]  /*1b90*/  BRA `(.L_x_35) ;  /* 0x00000000000c7947 */ /* 0x000fec0003800000 */
.L_x_28:
[----:B------:R-:W0:Y:S01]  /*1ba0*/  MUFU.RSQ R0, -QNAN ;  /* 0xffc0000000007908 */ /* 0x000e220000001400 */
[----:B------:R-:W-:Y:S05]  /*1bb0*/  BRA `(.L_x_35) ;  /* 0x0000000000047947 */ /* 0x000fea0003800000 */
.L_x_27:
[----:B------:R-:W-:-:S07]  /*1bc0*/  FADD.FTZ R0, R0, R9 ;  /* 0x0000000900007221 */ /* 0x000fce0000010000 */
.L_x_35:
[----:B------:R-:W-:Y:S05]  /*1bd0*/  BSYNC.RECONVERGENT B2 ;  /* 0x0000000000027941 */ /* 0x000fea0003800200 */
.L_x_25:
[----:B------:R-:W-:-:S04]  /*1be0*/  IMAD.MOV.U32 R9, RZ, RZ, 0x0 ;  /* 0x00000000ff097424 */ /* 0x000fc800078e00ff */
[----:B0-----:R-:W-:Y:S05]  /*1bf0*/  RET.REL.NODEC R8 `(_Z15mute_directwaveiiifffffiiiiiiPfS_S_ii) ;  /* 0xffffffe408007950 */ /* 0x001fea0003c3ffff */
        .type           $_Z15mute_directwaveiiifffffiiiiiiPfS_S_ii$__internal_accurate_pow,@function
        .size           $_Z15mute_directwaveiiifffffiiiiiiPfS_S_ii$__internal_accurate_pow,(.L_x_173 - $_Z15mute_directwaveiiifffffiiiiiiPfS_S_ii$__internal_accurate_pow)
$_Z15mute_directwaveiiifffffiiiiiiPfS_S_ii$__internal_accurate_pow:
[----:B------:R-:W-:Y:S01]  /*1c00*/  ISETP.GT.U32.AND P5, PT, R23, 0xfffff, PT ;  /* 0x000fffff1700780c */ /* 0x000fe20003fa4070 */
[--C-:B------:R-:W-:Y:S01]  /*1c10*/  IMAD.MOV.U32 R12, RZ, RZ, R23.reuse ;  /* 0x000000ffff0c7224 */ /* 0x100fe200078e0017 */
[----:B------:R-:W-:Y:S01]  /*1c20*/  MOV R16, 0x41ad3b5a ;  /* 0x41ad3b5a00107802 */ /* 0x000fe20000000f00 */
[----:B------:R-:W-:Y:S01]  /*1c30*/  IMAD.MOV.U32 R14, RZ, RZ, R22 ;  /* 0x000000ffff0e7224 */ /* 0x000fe200078e0016 */
[----:B------:R-:W-:Y:S01]  /*1c40*/  UMOV UR12, 0x7d2cafe2 ;  /* 0x7d2cafe2000c7882 */ /* 0x000fe20000000000 */
[----:B------:R-:W-:Y:S01]  /*1c50*/  IMAD.MOV.U32 R17, RZ, RZ, 0x3ed0f5d2 ;  /* 0x3ed0f5d2ff117424 */ /* 0x000fe200078e00ff */
[----:B------:R-:W-:Y:S01]  /*1c60*/  UMOV UR13, 0x3eb0f5ff ;  /* 0x3eb0f5ff000d7882 */ /* 0x000fe20000000000 */
[----:B------:R-:W-:Y:S01]  /*1c70*/  SHF.R.U32.HI R34, RZ, 0x14, R23 ;  /* 0x00000014ff227819 */ /* 0x000fe20000011617 */
[----:B------:R-:W-:Y:S01]  /*1c80*/  UMOV UR14, 0x3b39803f ;  /* 0x3b39803f000e7882 */ /* 0x000fe20000000000 */
[----:B------:R-:W-:-:S04]  /*1c90*/  UMOV UR15, 0x3c7abc9e ;  /* 0x3c7abc9e000f7882 */ /* 0x000fc80000000000 */
[----:B------:R-:W-:-:S10]  /*1ca0*/  @!P5 DMUL R24, R22, 1.80143985094819840000e+16 ;  /* 0x435000001618d828 */ /* 0x000fd40000000000 */
[----:B------:R-:W-:Y:S01]  /*1cb0*/  @!P5 IMAD.MOV.U32 R12, RZ, RZ, R25 ;  /* 0x000000ffff0cd224 */ /* 0x000fe200078e0019 */
[----:B------:R-:W-:Y:S01]  /*1cc0*/  @!P5 LEA.HI R34, R25, 0xffffffca, RZ, 0xc ;  /* 0xffffffca1922d811 */ /* 0x000fe200078f60ff */
[----:B------:R-:W-:-:S03]  /*1cd0*/  @!P5 IMAD.MOV.U32 R14, RZ, RZ, R24 ;  /* 0x000000ffff0ed224 */ /* 0x000fc600078e0018 */
[----:B------:R-:W-:-:S04]  /*1ce0*/  LOP3.LUT R12, R12, 0x800fffff, RZ, 0xc0, !PT ;  /* 0x800fffff0c0c7812 */ /* 0x000fc800078ec0ff */
[----:B------:R-:W-:Y:S01]  /*1cf0*/  LOP3.LUT R15, R12, 0x3ff00000, RZ, 0xfc, !PT ;  /* 0x3ff000000c0f7812 */ /* 0x000fe200078efcff */
[----:B------:R-:W-:-:S03]  /*1d00*/  IMAD.MOV.U32 R12, RZ, RZ, RZ ;  /* 0x000000ffff0c7224 */ /* 0x000fc600078e00ff */
[----:B------:R-:W-:-:S13]  /*1d10*/  ISETP.GE.U32.AND P6, PT, R15, 0x3ff6a09f, PT ;  /* 0x3ff6a09f0f00780c */ /* 0x000fda0003fc6070 */
[----:B------:R-:W-:-:S04]  /*1d20*/  @P6 VIADD R13, R15, 0xfff00000 ;  /* 0xfff000000f0d6836 */ /* 0x000fc80000000000 */
[----:B------:R-:W-:-:S06]  /*1d30*/  @P6 IMAD.MOV.U32 R15, RZ, RZ, R13 ;  /* 0x000000ffff0f6224 */ /* 0x000fcc00078e000d */
[C---:B------:R-:W-:Y:S02]  /*1d40*/  DADD R20, R14.reuse, 1 ;  /* 0x3ff000000e147429 */ /* 0x040fe40000000000 */
[----:B------:R-:W-:-:S04]  /*1d50*/  DADD R14, R14, -1 ;  /* 0xbff000000e0e7429 */ /* 0x000fc80000000000 */
[----:B------:R-:W0:Y:S02]  /*1d60*/  MUFU.RCP64H R13, R21 ;  /* 0x00000015000d7308 */ /* 0x000e240000001800 */
[----:B0-----:R-:W-:-:S08]  /*1d70*/  DFMA R18, -R20, R12, 1 ;  /* 0x3ff000001412742b */ /* 0x001fd0000000010c */
[----:B------:R-:W-:-:S08]  /*1d80*/  DFMA R18, R18, R18, R18 ;  /* 0x000000121212722b */ /* 0x000fd00000000012 */
[----:B------:R-:W-:-:S08]  /*1d90*/  DFMA R18, R12, R18, R12 ;  /* 0x000000120c12722b */ /* 0x000fd0000000000c */
[----:B------:R-:W-:-:S08]  /*1da0*/  DMUL R12, R14, R18 ;  /* 0x000000120e0c7228 */ /* 0x000fd00000000000 */
[----:B------:R-:W-:-:S08]  /*1db0*/  DFMA R12, R14, R18, R12 ;  /* 0x000000120e0c722b */ /* 0x000fd0000000000c */
[----:B------:R-:W-:-:S08]  /*1dc0*/  DMUL R36, R12, R12 ;  /* 0x0000000c0c247228 */ /* 0x000fd00000000000 */
[----:B------:R-:W-:Y:S01]  /*1dd0*/  DFMA R16, R36, UR12, R16 ;  /* 0x0000000c24107c2b */ /* 0x000fe20008000010 */
[----:B------:R-:W-:Y:S01]  /*1de0*/  UMOV UR12, 0x75488a3f ;  /* 0x75488a3f000c7882 */ /* 0x000fe20000000000 */
[----:B------:R-:W-:-:S06]  /*1df0*/  UMOV UR13, 0x3ef3b20a ;  /* 0x3ef3b20a000d7882 */ /* 0x000fcc0000000000 */
[----:B------:R-:W-:Y:S01]  /*1e00*/  DFMA R26, R36, R16, UR12 ;  /* 0x0000000c241a7e2b */ /* 0x000fe20008000010 */
[----:B------:R-:W-:Y:S01]  /*1e10*/  UMOV UR12, 0xe4faecd5 ;  /* 0xe4faecd5000c7882 */ /* 0x000fe20000000000 */
[----:B------:R-:W-:Y:S01]  /*1e20*/  UMOV UR13, 0x3f1745cd ;  /* 0x3f1745cd000d7882 */ /* 0x000fe20000000000 */
[----:B------:R-:W-:-:S05]  /*1e30*/  DADD R16, R14, -R12 ;  /* 0x000000000e107229 */ /* 0x000fca000000080c */
[----:B------:R-:W-:Y:S01]  /*1e40*/  DFMA R26, R36, R26, UR12 ;  /* 0x0000000c241a7e2b */ /* 0x000fe2000800001a */
[----:B------:R-:W-:Y:S01]  /*1e50*/  UMOV UR12, 0x258a578b ;  /* 0x258a578b000c7882 */ /* 0x000fe20000000000 */
[----:B------:R-:W-:Y:S01]  /*1e60*/  UMOV UR13, 0x3f3c71c7 ;  /* 0x3f3c71c7000d7882 */ /* 0x000fe20000000000 */
[----:B------:R-:W-:-:S05]  /*1e70*/  DADD R16, R16, R16 ;  /* 0x0000000010107229 */ /* 0x000fca0000000010 */
[----:B------:R-:W-:Y:S01]  /*1e80*/  DFMA R26, R36, R26, UR12 ;  /* 0x0000000c241a7e2b */ /* 0x000fe2000800001a */
[----:B------:R-:W-:Y:S01]  /*1e90*/  UMOV UR12, 0x9242b910 ;  /* 0x9242b910000c7882 */ /* 0x000fe20000000000 */
[----:B------:R-:W-:Y:S01]  /*1ea0*/  UMOV UR13, 0x3f624924 ;  /* 0x3f624924000d7882 */ /* 0x000fe20000000000 */
[----:B------:R-:W-:-:S05]  /*1eb0*/  DFMA R16, R14, -R12, R16 ;  /* 0x8000000c0e10722b */ /* 0x000fca0000000010 */
[----:B------:R-:W-:Y:S01]  /*1ec0*/  DFMA R26, R36, R26, UR12 ;  /* 0x0000000c241a7e2b */ /* 0x000fe2000800001a */
[----:B------:R-:W-:Y:S01]  /*1ed0*/  UMOV UR12, 0x99999dfb ;  /* 0x99999dfb000c7882 */ /* 0x000fe20000000000 */
[----:B------:R-:W-:Y:S01]  /*1ee0*/  UMOV UR13, 0x3f899999 ;  /* 0x3f899999000d7882 */ /* 0x000fe20000000000 */
[----:B------:R-:W-:Y:S02]  /*1ef0*/  DMUL R16, R18, R16 ;  /* 0x0000001012107228 */ /* 0x000fe40000000000 */
[----:B------:R-:W-:-:S03]  /*1f00*/  DMUL R18, R12, R12 ;  /* 0x0000000c0c127228 */ /* 0x000fc60000000000 */
[----:B------:R-:W-:Y:S01]  /*1f10*/  DFMA R26, R36, R26, UR12 ;  /* 0x0000000c241a7e2b */ /* 0x000fe2000800001a */
[----:B------:R-:W-:Y:S01]  /*1f20*/  UMOV UR12, 0x55555555 ;  /* 0x55555555000c7882 */ /* 0x000fe20000000000 */
[----:B------:R-:W-:-:S03]  /*1f30*/  UMOV UR13, 0x3fb55555 ;  /* 0x3fb55555000d7882 */ /* 0x000fc60000000000 */
[----:B------:R-:W-:Y:S01]  /*1f40*/  DFMA R22, R12, R12, -R18 ;  /* 0x0000000c0c16722b */ /* 0x000fe20000000812 */
[----:B------:R-:W-:Y:S02]  /*1f50*/  VIADD R25, R17, 0x100000 ;  /* 0x0010000011197836 */ /* 0x000fe40000000000 */
[----:B------:R-:W-:Y:S01]  /*1f60*/  DFMA R14, R36, R26, UR12 ;  /* 0x0000000c240e7e2b */ /* 0x000fe2000800001a */
[----:B------:R-:W-:-:S06]  /*1f70*/  IMAD.MOV.U32 R24, RZ, RZ, R16 ;  /* 0x000000ffff187224 */ /* 0x000fcc00078e0010 */
[----:B------:R-:W-:Y:S02]  /*1f80*/  DFMA R22, R12, R24, R22 ;  /* 0x000000180c16722b */ /* 0x000fe40000000016 */
[----:B------:R-:W-:Y:S01]  /*1f90*/  DADD R20, -R14, UR12 ;  /* 0x0000000c0e147e29 */ /* 0x000fe20008000100 */
[----:B------:R-:W-:Y:S01]  /*1fa0*/  UMOV UR12, 0xb9e7b0 ;  /* 0x00b9e7b0000c7882 */ /* 0x000fe20000000000 */
[----:B------:R-:W-:-:S06]  /*1fb0*/  UMOV UR13, 0x3c46a4cb ;  /* 0x3c46a4cb000d7882 */ /* 0x000fcc0000000000 */
[----:B------:R-:W-:Y:S02]  /*1fc0*/  DFMA R20, R36, R26, R20 ;  /* 0x0000001a2414722b */ /* 0x000fe40000000014 */
[----:B------:R-:W-:-:S06]  /*1fd0*/  DMUL R26, R12, R18 ;  /* 0x000000120c1a7228 */ /* 0x000fcc0000000000 */
[----:B------:R-:W-:Y:S01]  /*1fe0*/  DADD R24, R20, -UR12 ;  /* 0x8000000c14187e29 */ /* 0x000fe20008000000 */
[----:B------:R-:W-:Y:S01]  /*1ff0*/  UMOV UR12, 0x80000000 ;  /* 0x80000000000c7882 */ /* 0x000fe20000000000 */
[----:B------:R-:W-:Y:S01]  /*2000*/  DFMA R20, R12, R18, -R26 ;  /* 0x000000120c14722b */ /* 0x000fe2000000081a */
[----:B------:R-:W-:-:S07]  /*2010*/  UMOV UR13, 0x43300000 ;  /* 0x43300000000d7882 */ /* 0x000fce0000000000 */
[----:B------:R-:W-:Y:S02]  /*2020*/  DFMA R20, R16, R18, R20 ;  /* 0x000000121014722b */ /* 0x000fe40000000014 */
[----:B------:R-:W-:-:S06]  /*2030*/  DADD R18, R14, R24 ;  /* 0x000000000e127229 */ /* 0x000fcc0000000018 */
[----:B------:R-:W-:Y:S02]  /*2040*/  DFMA R20, R12, R22, R20 ;  /* 0x000000160c14722b */ /* 0x000fe40000000014 */
[----:B------:R-:W-:Y:S02]  /*2050*/  DADD R22, R14, -R18 ;  /* 0x000000000e167229 */ /* 0x000fe40000000812 */
[----:B------:R-:W-:-:S06]  /*2060*/  DMUL R14, R18, R26 ;  /* 0x0000001a120e7228 */ /* 0x000fcc0000000000 */
[----:B------:R-:W-:Y:S02]  /*2070*/  DADD R24, R24, R22 ;  /* 0x0000000018187229 */ /* 0x000fe40000000016 */
[----:B------:R-:W-:-:S08]  /*2080*/  DFMA R22, R18, R26, -R14 ;  /* 0x0000001a1216722b */ /* 0x000fd0000000080e */
[----:B------:R-:W-:-:S08]  /*2090*/  DFMA R20, R18, R20, R22 ;  /* 0x000000141214722b */ /* 0x000fd00000000016 */
[----:B------:R-:W-:-:S08]  /*20a0*/  DFMA R24, R24, R26, R20 ;  /* 0x0000001a1818722b */ /* 0x000fd00000000014 */
[----:B------:R-:W-:-:S08]  /*20b0*/  DADD R20, R14, R24 ;  /* 0x000000000e147229 */ /* 0x000fd00000000018 */
[--C-:B------:R-:W-:Y:S02]  /*20c0*/  DADD R18, R12, R20.reuse ;  /* 0x000000000c127229 */ /* 0x100fe40000000014 */
[----:B------:R-:W-:-:S06]  /*20d0*/  DADD R14, R14, -R20 ;  /* 0x000000000e0e7229 */ /* 0x000fcc0000000814 */
[----:B------:R-:W-:Y:S02]  /*20e0*/  DADD R12, R12, -R18 ;  /* 0x000000000c0c7229 */ /* 0x000fe40000000812 */
[----:B------:R-:W-:-:S06]  /*20f0*/  DADD R14, R24, R14 ;  /* 0x00000000180e7229 */ /* 0x000fcc000000000e */
[----:B------:R-:W-:-:S08]  /*2100*/  DADD R12, R20, R12 ;  /* 0x00000000140c7229 */ /* 0x000fd0000000000c */
[----:B------:R-:W-:Y:S01]  /*2110*/  DADD R12, R14, R12 ;  /* 0x000000000e0c7229 */ /* 0x000fe2000000000c */
[C---:B------:R-:W-:Y:S02]  /*2120*/  VIADD R14, R34.reuse, 0xfffffc01 ;  /* 0xfffffc01220e7836 */ /* 0x040fe40000000000 */
[----:B------:R-:W-:Y:S02]  /*2130*/  @P6 VIADD R14, R34, 0xfffffc02 ;  /* 0xfffffc02220e6836 */ /* 0x000fe40000000000 */
[----:B------:R-:W-:-:S03]  /*2140*/  IMAD.MOV.U32 R15, RZ, RZ, 0x43300000 ;  /* 0x43300000ff0f7424 */ /* 0x000fc600078e00ff */
[----:B------:R-:W-:Y:S01]  /*2150*/  DADD R20, R16, R12 ;  /* 0x0000000010147229 */ /* 0x000fe2000000000c */
[----:B------:R-:W-:-:S06]  /*2160*/  LOP3.LUT R14, R14, 0x80000000, RZ, 0x3c, !PT ;  /* 0x800000000e0e7812 */ /* 0x000fcc00078e3cff */
[----:B------:R-:W-:Y:S01]  /*2170*/  DADD R14, R14, -UR12 ;  /* 0x8000000c0e0e7e29 */ /* 0x000fe20008000000 */
[----:B------:R-:W-:Y:S01]  /*2180*/  UMOV UR12, 0xfefa39ef ;  /* 0xfefa39ef000c7882 */ /* 0x000fe20000000000 */
[----:B------:R-:W-:Y:S01]  /*2190*/  DADD R16, R18, R20 ;  /* 0x0000000012107229 */ /* 0x000fe20000000014 */
[----:B------:R-:W-:-:S07]  /*21a0*/  UMOV UR13, 0x3fe62e42 ;  /* 0x3fe62e42000d7882 */ /* 0x000fce0000000000 */
[--C-:B------:R-:W-:Y:S02]  /*21b0*/  DFMA R12, R14, UR12, R16.reuse ;  /* 0x0000000c0e0c7c2b */ /* 0x100fe40008000010 */
[----:B------:R-:W-:-:S06]  /*21c0*/  DADD R22, R18, -R16 ;  /* 0x0000000012167229 */ /* 0x000fcc0000000810 */
[----:B------:R-:W-:Y:S02]  /*21d0*/  DFMA R18, R14, -UR12, R12 ;  /* 0x8000000c0e127c2b */ /* 0x000fe4000800000c */
[----:B------:R-:W-:-:S06]  /*21e0*/  DADD R22, R20, R22 ;  /* 0x0000000014167229 */ /* 0x000fcc0000000016 */
[----:B------:R-:W-:-:S08]  /*21f0*/  DADD R18, -R16, R18 ;  /* 0x0000000010127229 */ /* 0x000fd00000000112 */
[----:B------:R-:W-:-:S08]  /*2200*/  DADD R16, R22, -R18 ;  /* 0x0000000016107229 */ /* 0x000fd00000000812 */
[----:B------:R-:W-:-:S08]  /*2210*/  DFMA R16, R14, UR14, R16 ;  /* 0x0000000e0e107c2b */ /* 0x000fd00008000010 */
[----:B------:R-:W-:-:S08]  /*2220*/  DADD R14, R12, R16 ;  /* 0x000000000c0e7229 */ /* 0x000fd00000000010 */
[----:B------:R-:W-:Y:S02]  /*2230*/  DADD R12, R12, -R14 ;  /* 0x000000000c0c7229 */ /* 0x000fe4000000080e */
[----:B------:R-:W-:-:S06]  /*2240*/  DMUL R22, R14, 2 ;  /* 0x400000000e167828 */ /* 0x000fcc0000000000 */
[----:B------:R-:W-:Y:S02]  /*2250*/  DADD R12, R16, R12 ;  /* 0x00000000100c7229 */ /* 0x000fe4000000000c */
[----:B------:R-:W-:-:S08]  /*2260*/  DFMA R20, R14, 2, -R22 ;  /* 0x400000000e14782b */ /* 0x000fd00000000816 */
[----:B------:R-:W-:Y:S01]  /*2270*/  DFMA R20, R12, 2, R20 ;  /* 0x400000000c14782b */ /* 0x000fe20000000014 */
[----:B------:R-:W-:Y:S02]  /*2280*/  IMAD.MOV.U32 R12, RZ, RZ, 0x652b82fe ;  /* 0x652b82feff0c7424 */ /* 0x000fe400078e00ff */
[----:B------:R-:W-:-:S05]  /*2290*/  IMAD.MOV.U32 R13, RZ, RZ, 0x3ff71547 ;  /* 0x3ff71547ff0d7424 */ /* 0x000fca00078e00ff */
[----:B------:R-:W-:-:S08]  /*22a0*/  DADD R14, R22, R20 ;  /* 0x00000000160e7229 */ /* 0x000fd00000000014 */
[----:B------:R-:W-:Y:S02]  /*22b0*/  DFMA R12, R14, R12, 6.75539944105574400000e+15 ;  /* 0x433800000e0c742b */ /* 0x000fe4000000000c */
[----:B------:R-:W-:Y:S01]  /*22c0*/  FSETP.GEU.AND P5, PT, |R15|, 4.1917929649353027344, PT ;  /* 0x4086232b0f00780b */ /* 0x000fe20003fae200 */
[----:B------:R-:W-:-:S05]  /*22d0*/  DADD R22, R22, -R14 ;  /* 0x0000000016167229 */ /* 0x000fca000000080e */
[----:B------:R-:W-:-:S03]  /*22e0*/  DADD R16, R12, -6.75539944105574400000e+15 ;  /* 0xc33800000c107429 */ /* 0x000fc60000000000 */
[----:B------:R-:W-:-:S05]  /*22f0*/  DADD R20, R20, R22 ;  /* 0x0000000014147229 */ /* 0x000fca0000000016 */
[----:B------:R-:W-:Y:S01]  /*2300*/  DFMA R18, R16, -UR12, R14 ;  /* 0x8000000c10127c2b */ /* 0x000fe2000800000e */
[----:B------:R-:W-:Y:S01]  /*2310*/  UMOV UR12, 0x3b39803f ;  /* 0x3b39803f000c7882 */ /* 0x000fe20000000000 */
[----:B------:R-:W-:-:S06]  /*2320*/  UMOV UR13, 0x3c7abc9e ;  /* 0x3c7abc9e000d7882 */ /* 0x000fcc0000000000 */
[----:B------:R-:W-:Y:S01]  /*2330*/  DFMA R18, R16, -UR12, R18 ;  /* 0x8000000c10127c2b */ /* 0x000fe20008000012 */
[----:B------:R-:W-:Y:S01]  /*2340*/  UMOV UR12, 0x69ce2bdf ;  /* 0x69ce2bdf000c7882 */ /* 0x000fe20000000000 */
[----:B------:R-:W-:Y:S01]  /*2350*/  IMAD.MOV.U32 R16, RZ, RZ, -0x35dec16 ;  /* 0xfca213eaff107424 */ /* 0x000fe200078e00ff */
[----:B------:R-:W-:Y:S01]  /*2360*/  UMOV UR13, 0x3e5ade15 ;  /* 0x3e5ade15000d7882 */ /* 0x000fe20000000000 */
[----:B------:R-:W-:-:S06]  /*2370*/  IMAD.MOV.U32 R17, RZ, RZ, 0x3e928af3 ;  /* 0x3e928af3ff117424 */ /* 0x000fcc00078e00ff */
[----:B------:R-:W-:Y:S01]  /*2380*/  DFMA R16, R18, UR12, R16 ;  /* 0x0000000c12107c2b */ /* 0x000fe20008000010 */
[----:B------:R-:W-:Y:S01]  /*2390*/  UMOV UR12, 0x62401315 ;  /* 0x62401315000c7882 */ /* 0x000fe20000000000 */
[----:B------:R-:W-:-:S06]  /*23a0*/  UMOV UR13, 0x3ec71dee ;  /* 0x3ec71dee000d7882 */ /* 0x000fcc0000000000 */
[----:B------:R-:W-:Y:S01]  /*23b0*/  DFMA R16, R18, R16, UR12 ;  /* 0x0000000c12107e2b */ /* 0x000fe20008000010 */
        /* <DEDUP_REMOVED lines=20> */
[----:B------:R-:W-:-:S08]  /*2500*/  DFMA R16, R18, R16, UR12 ;  /* 0x0000000c12107e2b */ /* 0x000fd00008000010 */
[----:B------:R-:W-:-:S08]  /*2510*/  DFMA R16, R18, R16, 1 ;  /* 0x3ff000001210742b */ /* 0x000fd00000000010 */
[----:B------:R-:W-:-:S10]  /*2520*/  DFMA R16, R18, R16, 1 ;  /* 0x3ff000001210742b */ /* 0x000fd40000000010 */
[----:B------:R-:W-:Y:S02]  /*2530*/  IMAD R19, R12, 0x100000, R17 ;  /* 0x001000000c137824 */ /* 0x000fe400078e0211 */
[----:B------:R-:W-:Y:S01]  /*2540*/  IMAD.MOV.U32 R18, RZ, RZ, R16 ;  /* 0x000000ffff127224 */ /* 0x000fe200078e0010 */
[----:B------:R-:W-:Y:S06]  /*2550*/  @!P5 BRA `(.L_x_36) ;  /* 0x000000000030d947 */ /* 0x000fec0003800000 */
[----:B------:R-:W-:Y:S01]  /*2560*/  FSETP.GEU.AND P6, PT, |R15|, 4.2275390625, PT ;  /* 0x408748000f00780b */ /* 0x000fe20003fce200 */
[C---:B------:R-:W-:Y:S02]  /*2570*/  DADD R18, R14.reuse, +INF ;  /* 0x7ff000000e127429 */ /* 0x040fe40000000000 */
[----:B------:R-:W-:-:S08]  /*2580*/  DSETP.GEU.AND P5, PT, R14, RZ, PT ;  /* 0x000000ff0e00722a */ /* 0x000fd00003fae000 */
[----:B------:R-:W-:Y:S02]  /*2590*/  FSEL R18, R18, RZ, P5 ;  /* 0x000000ff12127208 */ /* 0x000fe40002800000 */
[----:B------:R-:W-:Y:S02]  /*25a0*/  @!P6 LEA.HI R13, R12, R12, RZ, 0x1 ;  /* 0x0000000c0c0de211 */ /* 0x000fe400078f08ff */
[----:B------:R-:W-:Y:S02]  /*25b0*/  FSEL R19, R19, RZ, P5 ;  /* 0x000000ff13137208 */ /* 0x000fe40002800000 */
[----:B------:R-:W-:-:S05]  /*25c0*/  @!P6 SHF.R.S32.HI R13, RZ, 0x1, R13 ;  /* 0x00000001ff0de819 */ /* 0x000fca000001140d */
[----:B------:R-:W-:Y:S02]  /*25d0*/  @!P6 IMAD.IADD R12, R12, 0x1, -R13 ;  /* 0x000000010c0ce824 */ /* 0x000fe400078e0a0d */
[----:B------:R-:W-:-:S03]  /*25e0*/  @!P6 IMAD R17, R13, 0x100000, R17 ;  /* 0x001000000d11e824 */ /* 0x000fc600078e0211 */
[----:B------:R-:W-:Y:S01]  /*25f0*/  @!P6 LEA R13, R12, 0x3ff00000, 0x14 ;  /* 0x3ff000000c0de811 */ /* 0x000fe200078ea0ff */
[----:B------:R-:W-:-:S06]  /*2600*/  @!P6 IMAD.MOV.U32 R12, RZ, RZ, RZ ;  /* 0x000000ffff0ce224 */ /* 0x000fcc00078e00ff */
[----:B------:R-:W-:-:S11]  /*2610*/  @!P6 DMUL R18, R16, R12 ;  /* 0x0000000c1012e228 */ /* 0x000fd60000000000 */
.L_x_36:
[----:B------:R-:W-:Y:S01]  /*2620*/  DFMA R20, R20, R18, R18 ;  /* 0x000000121414722b */ /* 0x000fe20000000012 */
[----:B------:R-:W-:Y:S01]  /*2630*/  IMAD.MOV.U32 R12, RZ, RZ, R0 ;  /* 0x000000ffff0c7224 */ /* 0x000fe200078e0000 */
[----:B------:R-:W-:Y:S01]  /*2640*/  DSETP.NEU.AND P5, PT, |R18|, +INF , PT ;  /* 0x7ff000001200742a */ /* 0x000fe20003fad200 */
[----:B------:R-:W-:-:S07]  /*2650*/  IMAD.MOV.U32 R13, RZ, RZ, 0x0 ;  /* 0x00000000ff0d7424 */ /* 0x000fce00078e00ff */
[----:B------:R-:W-:Y:S02]  /*2660*/  FSEL R14, R18, R20, !P5 ;  /* 0x00000014120e7208 */ /* 0x000fe40006800000 */
[----:B------:R-:W-:Y:S01]  /*2670*/  FSEL R18, R19, R21, !P5 ;  /* 0x0000001513127208 */ /* 0x000fe20006800000 */
[----:B------:R-:W-:Y:S06]  /*2680*/  RET.REL.NODEC R12 `(_Z15mute_directwaveiiifffffiiiiiiPfS_S_ii) ;  /* 0xffffffd80c5c7950 */ /* 0x000fec0003c3ffff */
.L_x_37:
[----:B------:R-:W-:-:S00]  /*2690*/  BRA `(.L_x_37) ;  /* 0xfffffffc00fc7947 */ /* 0x000fc0000383ffff */
[----:B------:R-:W-:-:S00]  /*26a0*/  NOP ;  /* 0x0000000000007918 */ /* 0x000fc00000000000 */
        /* <DEDUP_REMOVED lines=13> */
.L_x_173:


//--------------------- .text._Z11shot_recordiiiiiiiiiPfS_ --------------------------
	.section	.text._Z11shot_recordiiiiiiiiiPfS_,"ax",@progbits
	.align	128
        .global         _Z11shot_recordiiiiiiiiiPfS_
        .type           _Z11shot_recordiiiiiiiiiPfS_,@function
        .size           _Z11shot_recordiiiiiiiiiPfS_,(.L_x_186 - _Z11shot_recordiiiiiiiiiPfS_)
        .other          _Z11shot_recordiiiiiiiiiPfS_,@"STO_CUDA_ENTRY STV_DEFAULT"
_Z11shot_recordiiiiiiiiiPfS_:
.text._Z11shot_recordiiiiiiiiiPfS_:
[----:B------:R-:W-:Y:S01]  /*0000*/  LDC R1, c[0x0][0x37c] ;  /* 0x0000df00ff017b82 */ /* 0x000fe20000000800 */
[----:B------:R-:W0:Y:S07]  /*0010*/  S2R R0, SR_TID.X ;  /* 0x0000000000007919 */ /* 0x000e2e0000002100 */
[----:B------:R-:W1:Y:S01]  /*0020*/  LDC R5, c[0x0][0x38c] ;  /* 0x0000e300ff057b82 */ /* 0x000e620000000800 */
[----:B------:R-:W0:Y:S01]  /*0030*/  LDCU UR4, c[0x0][0x360] ;  /* 0x00006c00ff0477ac */ /* 0x000e220008000800 */
[----:B------:R-:W0:Y:S01]  /*0040*/  S2R R3, SR_CTAID.X ;  /* 0x0000000000037919 */ /* 0x000e220000002500 */
[----:B------:R-:W1:Y:S01]  /*0050*/  LDCU UR5, c[0x0][0x390] ;  /* 0x00007200ff0577ac */ /* 0x000e620008000800 */
[----:B0-----:R-:W-:-:S02]  /*0060*/  IMAD R0, R3, UR4, R0 ;  /* 0x0000000403007c24 */ /* 0x001fc4000f8e0200 */
[----:B-1----:R-:W-:-:S05]  /*0070*/  IMAD R3, R5, UR5, RZ ;  /* 0x0000000505037c24 */ /* 0x002fca000f8e02ff */
[----:B------:R-:W-:-:S13]  /*0080*/  ISETP.GE.AND P0, PT, R0, R3, PT ;  /* 0x000000030000720c */ /* 0x000fda0003f06270 */
[----:B------:R-:W-:Y:S05]  /*0090*/  @P0 EXIT ;  /* 0x000000000000094d */ /* 0x000fea0003800000 */
[----:B------:R-:W-:Y:S01]  /*00a0*/  IABS R7, R5 ;  /* 0x0000000500077213 */ /* 0x000fe20000000000 */
[----:B------:R-:W0:Y:S03]  /*00b0*/  LDCU.64 UR6, c[0x0][0x398] ;  /* 0x00007300ff0677ac */ /* 0x000e260008000a00 */
[----:B------:R-:W1:Y:S01]  /*00c0*/  I2F.RP R4, R7 ;  /* 0x0000000700047306 */ /* 0x000e620000209400 */
[----:B------:R-:W2:Y:S01]  /*00d0*/  LDCU UR8, c[0x0][0x380] ;  /* 0x00007000ff0877ac */ /* 0x000ea20008000800 */
[----:B------:R-:W3:Y:S06]  /*00e0*/  LDCU.64 UR4, c[0x0][0x358] ;  /* 0x00006b00ff0477ac */ /* 0x000eec0008000a00 */
[----:B-1----:R-:W1:Y:S02]  /*00f0*/  MUFU.RCP R4, R4 ;  /* 0x0000000400047308 */ /* 0x002e640000001000 */
[----:B-1----:R-:W-:-:S06]  /*0100*/  IADD3 R2, PT, PT, R4, 0xffffffe, RZ ;  /* 0x0ffffffe04027810 */ /* 0x002fcc0007ffe0ff */
[----:B------:R1:W4:Y:S02]  /*0110*/  F2I.FTZ.U32.TRUNC.NTZ R3, R2 ;  /* 0x0000000200037305 */ /* 0x000324000021f000 */
[----:B-1----:R-:W-:Y:S01]  /*0120*/  IMAD.MOV.U32 R2, RZ, RZ, RZ ;  /* 0x000000ffff027224 */ /* 0x002fe200078e00ff */
[----:B----4-:R-:W-:-:S05]  /*0130*/  IADD3 R6, PT, PT, RZ, -R3, RZ ;  /* 0x80000003ff067210 */ /* 0x010fca0007ffe0ff */
[----:B------:R-:W-:Y:S01]  /*0140*/  IMAD R9, R6, R7, RZ ;  /* 0x0000000706097224 */ /* 0x000fe200078e02ff */
[----:B------:R-:W-:-:S03]  /*0150*/  IABS R6, R0 ;  /* 0x0000000000067213 */ /* 0x000fc60000000000 */
[----:B------:R-:W-:Y:S01]  /*0160*/  IMAD.HI.U32 R3, R3, R9, R2 ;  /* 0x0000000903037227 */ /* 0x000fe200078e0002 */
[----:B------:R-:W-:-:S04]  /*0170*/  LOP3.LUT R2, R0, R5, RZ, 0x3c, !PT ;  /* 0x0000000500027212 */ /* 0x000fc800078e3cff */
[----:B------:R-:W-:Y:S01]  /*0180*/  ISETP.GE.AND P1, PT, R2, RZ, PT ;  /* 0x000000ff0200720c */ /* 0x000fe20003f26270 */
[----:B------:R-:W-:-:S05]  /*0190*/  IMAD.HI.U32 R3, R3, R6, RZ ;  /* 0x0000000603037227 */ /* 0x000fca00078e00ff */
[----:B------:R-:W-:-:S05]  /*01a0*/  IADD3 R4, PT, PT, -R3, RZ, RZ ;  /* 0x000000ff03047210 */ /* 0x000fca0007ffe1ff */
[----:B------:R-:W-:-:S05]  /*01b0*/  IMAD R4, R7, R4, R6 ;  /* 0x0000000407047224 */ /* 0x000fca00078e0206 */
[----:B------:R-:W-:-:S13]  /*01c0*/  ISETP.GT.U32.AND P2, PT, R7, R4, PT ;  /* 0x000000040700720c */ /* 0x000fda0003f44070 */
[----:B------:R-:W-:Y:S01]  /*01d0*/  @!P2 IMAD.IADD R4, R4, 0x1, -R7 ;  /* 0x000000010404a824 */ /* 0x000fe200078e0a07 */
[----:B------:R-:W-:Y:S02]  /*01e0*/  @!P2 IADD3 R3, PT, PT, R3, 0x1, RZ ;  /* 0x000000010303a810 */ /* 0x000fe40007ffe0ff */
[----:B------:R-:W-:Y:S02]  /*01f0*/  ISETP.NE.AND P2, PT, R5, RZ, PT ;  /* 0x000000ff0500720c */ /* 0x000fe40003f45270 */
[----:B------:R-:W-:Y:S02]  /*0200*/  ISETP.GE.U32.AND P0, PT, R4, R7, PT ;  /* 0x000000070400720c */ /* 0x000fe40003f06070 */
[----:B------:R-:W1:Y:S11]  /*0210*/  LDC R7, c[0x0][0x388] ;  /* 0x0000e200ff077b82 */ /* 0x000e760000000800 */
[----:B------:R-:W-:-:S05]  /*0220*/  @P0 VIADD R3, R3, 0x1 ;  /* 0x0000000103030836 */ /* 0x000fca0000000000 */
[----:B------:R-:W-:Y:S02]  /*0230*/  MOV R4, R3 ;  /* 0x0000000300047202 */ /* 0x000fe40000000f00 */
[----:B------:R-:W4:Y:S02]  /*0240*/  LDC.64 R2, c[0x0][0x3a8] ;  /* 0x0000ea00ff027b82 */ /* 0x000f240000000a00 */
[----:B------:R-:W-:Y:S02]  /*0250*/  @!P1 IADD3 R4, PT, PT, -R4, RZ, RZ ;  /* 0x000000ff04049210 */ /* 0x000fe40007ffe1ff */
[----:B------:R-:W-:-:S05]  /*0260*/  @!P2 LOP3.LUT R4, RZ, R5, RZ, 0x33, !PT ;  /* 0x00000005ff04a212 */ /* 0x000fca00078e33ff */
[----:B------:R-:W-:Y:S01]  /*0270*/  IMAD.MOV R6, RZ, RZ, -R4 ;  /* 0x000000ffff067224 */ /* 0x000fe200078e0a04 */
[----:B0-----:R-:W-:-:S03]  /*0280*/  IADD3 R4, PT, PT, R4, UR6, RZ ;  /* 0x0000000604047c10 */ /* 0x001fc6000fffe0ff */
[----:B------:R-:W-:-:S05]  /*0290*/  IMAD R5, R5, R6, R0 ;  /* 0x0000000605057224 */ /* 0x000fca00078e0200 */
[----:B------:R-:W-:-:S05]  /*02a0*/  IADD3 R5, PT, PT, R5, UR6, RZ ;  /* 0x0000000605057c10 */ /* 0x000fca000fffe0ff */
[----:B--2---:R-:W-:-:S04]  /*02b0*/  IMAD R4, R4, UR8, R5 ;  /* 0x0000000804047c24 */ /* 0x004fc8000f8e0205 */
[----:B-1----:R-:W-:Y:S02]  /*02c0*/  IMAD R5, R4, R7, UR6 ;  /* 0x0000000604057e24 */ /* 0x002fe4000f8e0207 */
[----:B------:R-:W0:Y:S02]  /*02d0*/  LDC R7, c[0x0][0x3a0] ;  /* 0x0000e800ff077b82 */ /* 0x000e240000000800 */
[----:B----4-:R-:W-:-:S06]  /*02e0*/  IMAD.WIDE R2, R5, 0x4, R2 ;  /* 0x0000000405027825 */ /* 0x010fcc00078e0202 */
[----:B---3--:R-:W2:Y:S01]  /*02f0*/  LDG.E R3, desc[UR4][R2.64] ;  /* 0x0000000402037981 */ /* 0x008ea2000c1e1900 */
[----:B------:R-:W1:Y:S01]  /*0300*/  LDC.64 R4, c[0x0][0x3b0] ;  /* 0x0000ec00ff047b82 */ /* 0x000e620000000a00 */
[----:B0-----:R-:W-:-:S04]  /*0310*/  IMAD R7, R0, R7, UR7 ;  /* 0x0000000700077e24 */ /* 0x001fc8000f8e0207 */
[----:B-1----:R-:W-:-:S05]  /*0320*/  IMAD.WIDE R4, R7, 0x4, R4 ;  /* 0x0000000407047825 */ /* 0x002fca00078e0204 */
[----:B--2---:R-:W-:Y:S01]  /*0330*/  STG.E desc[UR4][R4.64], R3 ;  /* 0x0000000304007986 */ /* 0x004fe2000c101904 */
[----:B------:R-:W-:Y:S05]  /*0340*/  EXIT ;  /* 0x000000000000794d */ /* 0x000fea0003800000 */
.L_x_38:
        /* <DEDUP_REMOVED lines=11> */
.L_x_186:


//--------------------- .text._Z13initial_coffefiPfS_S_S_i --------------------------
	.section	.text._Z13initial_coffefiPfS_S_S_i,"ax",@progbits
	.align	128
        .global         _Z13initial_coffefiPfS_S_S_i
        .type           _Z13initial_coffefiPfS_S_S_i,@function
        .size           _Z13initial_coffefiPfS_S_S_i,(.L_x_176 - _Z13initial_coffefiPfS_S_S_i)
        .other          _Z13initial_coffefiPfS_S_S_i,@"STO_CUDA_ENTRY STV_DEFAULT"
_Z13initial_coffefiPfS_S_S_i:
.text._Z13initial_coffefiPfS_S_S_i:
[----:B------:R-:W-:Y:S01]  /*0000*/  LDC R1, c[0x0][0x37c] ;  /* 0x0000df00ff017b82 */ /* 0x000fe20000000800 */
[----:B------:R-:W0:Y:S07]  /*0010*/  S2R R4, SR_TID.X ;  /* 0x0000000000047919 */ /* 0x000e2e0000002100 */
[----:B------:R-:W1:Y:S01]  /*0020*/  LDC R6, c[0x0][0x3a8] ;  /* 0x0000ea00ff067b82 */ /* 0x000e620000000800 */
[----:B------:R-:W0:Y:S01]  /*0030*/  LDCU UR4, c[0x0][0x360] ;  /* 0x00006c00ff0477ac */ /* 0x000e220008000800 */
[----:B------:R-:W0:Y:S06]  /*0040*/  S2R R3, SR_CTAID.X ;  /* 0x0000000000037919 */ /* 0x000e2c0000002500 */
[----:B------:R-:W1:Y:S02]  /*0050*/  LDC R15, c[0x0][0x384] ;  /* 0x0000e100ff0f7b82 */ /* 0x000e640000000800 */
[----:B-1----:R-:W-:-:S02]  /*0060*/  IMAD R5, R6, 0x2, R15 ;  /* 0x0000000206057824 */ /* 0x002fc400078e020f */
[----:B0-----:R-:W-:-:S05]  /*0070*/  IMAD R4, R3, UR4, R4 ;  /* 0x0000000403047c24 */ /* 0x001fca000f8e0204 */
[----:B------:R-:W-:-:S13]  /*0080*/  ISETP.GE.AND P0, PT, R4, R5, PT ;  /* 0x000000050400720c */ /* 0x000fda0003f06270 */
[----:B------:R-:W-:Y:S05]  /*0090*/  @P0 EXIT ;  /* 0x000000000000094d */ /* 0x000fea0003800000 */
[----:B------:R-:W-:Y:S01]  /*00a0*/  ISETP.GE.AND P0, PT, R4, R6, PT ;  /* 0x000000060400720c */ /* 0x000fe20003f06270 */
[----:B------:R-:W0:-:S12]  /*00b0*/  LDCU.64 UR4, c[0x0][0x358] ;  /* 0x00006b00ff0477ac */ /* 0x000e180008000a00 */
[----:B------:R-:W-:Y:S05]  /*00c0*/  @P0 BRA `(.L_x_39) ;  /* 0x0000000800e40947 */ /* 0x000fea0003800000 */
[----:B------:R-:W0:Y:S01]  /*00d0*/  LDC.64 R2, c[0x4][RZ] ;  /* 0x01000000ff027b82 */ /* 0x000e220000000a00 */
[----:B------:R-:W1:Y:S01]  /*00e0*/  I2F.F64 R6, R6 ;  /* 0x0000000600067312 */ /* 0x000e620000201c00 */
[----:B------:R-:W-:Y:S01]  /*00f0*/  IMAD.MOV.U32 R8, RZ, RZ, 0x1 ;  /* 0x00000001ff087424 */ /* 0x000fe200078e00ff */
[----:B------:R-:W2:Y:S01]  /*0100*/  LDCU UR6, c[0x0][0x380] ;  /* 0x00007000ff0677ac */ /* 0x000ea20008000800 */
[----:B0-----:R-:W2:Y:S05]  /*0110*/  LDG.E R2, desc[UR4][R2.64] ;  /* 0x0000000402027981 */ /* 0x001eaa000c1e1900 */
[----:B-1----:R-:W0:Y:S01]  /*0120*/  MUFU.RCP64H R9, R7 ;  /* 0x0000000700097308 */ /* 0x002e220000001800 */
[----:B------:R-:W-:Y:S01]  /*0130*/  BSSY.RECONVERGENT B0, `(.L_x_40) ;  /* 0x0000015000007945 */ /* 0x000fe20003800200 */
[----:B0-----:R-:W-:-:S08]  /*0140*/  DFMA R10, -R6, R8, 1 ;  /* 0x3ff00000060a742b */ /* 0x001fd00000000108 */
[----:B------:R-:W-:Y:S02]  /*0150*/  DFMA R12, R10, R10, R10 ;  /* 0x0000000a0a0c722b */ /* 0x000fe4000000000a */
[----:B------:R-:W0:Y:S06]  /*0160*/  I2F.F64 R10, R4 ;  /* 0x00000004000a7312 */ /* 0x000e2c0000201c00 */
[----:B------:R-:W-:Y:S02]  /*0170*/  DFMA R12, R8, R12, R8 ;  /* 0x0000000c080c722b */ /* 0x000fe40000000008 */
[----:B------:R-:W-:-:S06]  /*0180*/  DADD R8, R6, -0.5 ;  /* 0xbfe0000006087429 */ /* 0x000fcc0000000000 */
[----:B------:R-:W-:Y:S02]  /*0190*/  DFMA R14, -R6, R12, 1 ;  /* 0x3ff00000060e742b */ /* 0x000fe4000000010c */
[----:B0-----:R-:W-:-:S06]  /*01a0*/  DADD R10, R8, -R10 ;  /* 0x00000000080a7229 */ /* 0x001fcc000000080a */
[----:B------:R-:W-:-:S04]  /*01b0*/  DFMA R14, R12, R14, R12 ;  /* 0x0000000e0c0e722b */ /* 0x000fc8000000000c */
[----:B------:R-:W-:-:S04]  /*01c0*/  FSETP.GEU.AND P1, PT, |R11|, 6.5827683646048100446e-37, PT ;  /* 0x036000000b00780b */ /* 0x000fc80003f2e200 */
[----:B------:R-:W-:-:S08]  /*01d0*/  DMUL R28, R10, R14 ;  /* 0x0000000e0a1c7228 */ /* 0x000fd00000000000 */
[----:B------:R-:W-:-:S08]  /*01e0*/  DFMA R8, -R6, R28, R10 ;  /* 0x0000001c0608722b */ /* 0x000fd0000000010a */
[----:B------:R-:W-:-:S10]  /*01f0*/  DFMA R28, R14, R8, R28 ;  /* 0x000000080e1c722b */ /* 0x000fd4000000001c */
[----:B------:R-:W-:-:S05]  /*0200*/  FFMA R0, RZ, R7, R29 ;  /* 0x00000007ff007223 */ /* 0x000fca000000001d */
[----:B------:R-:W-:Y:S01]  /*0210*/  FSETP.GT.AND P0, PT, |R0|, 1.469367938527859385e-39, PT ;  /* 0x001000000000780b */ /* 0x000fe20003f04200 */
[----:B--2---:R-:W-:-:S12]  /*0220*/  FMUL R2, R2, UR6 ;  /* 0x0000000602027c20 */ /* 0x004fd80008400000 */
[----:B------:R-:W-:Y:S05]  /*0230*/  @P0 BRA P1, `(.L_x_41) ;  /* 0x0000000000100947 */ /* 0x000fea0000800000 */
[----:B------:R-:W-:Y:S01]  /*0240*/  IMAD.MOV.U32 R8, RZ, RZ, R6 ;  /* 0x000000ffff087224 */ /* 0x000fe200078e0006 */
[----:B------:R-:W-:Y:S01]  /*0250*/  MOV R0, 0x280 ;  /* 0x0000028000007802 */ /* 0x000fe20000000f00 */
[----:B------:R-:W-:-:S07]  /*0260*/  IMAD.MOV.U32 R9, RZ, RZ, R7 ;  /* 0x000000ffff097224 */ /* 0x000fce00078e0007 */
[----:B------:R-:W-:Y:S05]  /*0270*/  CALL.REL.NOINC `($__internal_4_$__cuda_sm20_div_rn_f64_full) ;  /* 0x0000001800447944 */ /* 0x000fea0003c00000 */
.L_x_41:
[----:B------:R-:W-:Y:S05]  /*0280*/  BSYNC.RECONVERGENT B0 ;  /* 0x0000000000007941 */ /* 0x000fea0003800200 */
.L_x_40:
[----:B------:R-:W-:Y:S01]  /*0290*/  DADD R10, -RZ, |R28| ;  /* 0x00000000ff0a7229 */ /* 0x000fe2000000051c */
[----:B------:R-:W-:Y:S01]  /*02a0*/  BSSY.RECONVERGENT B0, `(.L_x_42) ;  /* 0x0000004000007945 */ /* 0x000fe20003800200 */
[----:B------:R-:W-:-:S08]  /*02b0*/  MOV R0, 0x2e0 ;  /* 0x000002e000007802 */ /* 0x000fd00000000f00 */
[----:B------:R-:W-:-:S07]  /*02c0*/  IMAD.MOV.U32 R27, RZ, RZ, R11 ;  /* 0x000000ffff1b7224 */ /* 0x000fce00078e000b */
[----:B------:R-:W-:Y:S05]  /*02d0*/  CALL.REL.NOINC `($_Z13initial_coffefiPfS_S_S_i$__internal_accurate_pow) ;  /* 0x0000001c00a07944 */ /* 0x000fea0003c00000 */
[----:B------:R-:W-:Y:S05]  /*02e0*/  BSYNC.RECONVERGENT B0 ;  /* 0x0000000000007941 */ /* 0x000fea0003800200 */
.L_x_42:
[C---:B------:R-:W-:Y:S01]  /*02f0*/  DADD R8, R28.reuse, 2 ;  /* 0x400000001c087429 */ /* 0x040fe20000000000 */
[----:B------:R-:W-:Y:S01]  /*0300*/  BSSY.RECONVERGENT B0, `(.L_x_43) ;  /* 0x000000e000007945 */ /* 0x000fe20003800200 */
[C---:B------:R-:W-:Y:S02]  /*0310*/  DSETP.NEU.AND P1, PT, R28.reuse, RZ, PT ;  /* 0x000000ff1c00722a */ /* 0x040fe40003f2d000 */
[----:B------:R-:W-:-:S06]  /*0320*/  DSETP.NEU.AND P0, PT, R28, 1, PT ;  /* 0x3ff000001c00742a */ /* 0x000fcc0003f0d000 */
[----:B------:R-:W-:Y:S02]  /*0330*/  LOP3.LUT R0, R9, 0x7ff00000, RZ, 0xc0, !PT ;  /* 0x7ff0000009007812 */ /* 0x000fe400078ec0ff */
[----:B------:R0:W1:Y:S02]  /*0340*/  F2F.F64.F32 R8, R2 ;  /* 0x0000000200087310 */ /* 0x0000640000201800 */
[----:B------:R-:W-:Y:S02]  /*0350*/  ISETP.NE.AND P2, PT, R0, 0x7ff00000, PT ;  /* 0x7ff000000000780c */ /* 0x000fe40003f45270 */
[----:B------:R-:W-:-:S11]  /*0360*/  @!P1 CS2R R10, SRZ ;  /* 0x00000000000a9805 */ /* 0x000fd6000001ff00 */
[----:B01----:R-:W-:Y:S05]  /*0370*/  @P2 BRA `(.L_x_44) ;  /* 0x0000000000182947 */ /* 0x003fea0003800000 */
[----:B------:R-:W-:-:S14]  /*0380*/  DSETP.NAN.AND P1, PT, R28, R28, PT ;  /* 0x0000001c1c00722a */ /* 0x000fdc0003f28000 */
[----:B------:R-:W-:Y:S01]  /*0390*/  @P1 DADD R10, R28, 2 ;  /* 0x400000001c0a1429 */ /* 0x000fe20000000000 */
[----:B------:R-:W-:Y:S10]  /*03a0*/  @P1 BRA `(.L_x_44) ;  /* 0x00000000000c1947 */ /* 0x000ff40003800000 */
[----:B------:R-:W-:-:S14]  /*03b0*/  DSETP.NEU.AND P1, PT, |R28|, +INF , PT ;  /* 0x7ff000001c00742a */ /* 0x000fdc0003f2d200 */
[----:B------:R-:W-:Y:S01]  /*03c0*/  @!P1 IMAD.MOV.U32 R10, RZ, RZ, 0x0 ;  /* 0x00000000ff0a9424 */ /* 0x000fe200078e00ff */
[----:B------:R-:W-:-:S07]  /*03d0*/  @!P1 MOV R11, 0x7ff00000 ;  /* 0x7ff00000000b9802 */ /* 0x000fce0000000f00 */
.L_x_44:
[----:B------:R-:W-:Y:S05]  /*03e0*/  BSYNC.RECONVERGENT B0 ;  /* 0x0000000000007941 */ /* 0x000fea0003800200 */
.L_x_43:
[----:B------:R-:W-:Y:S01]  /*03f0*/  FSEL R2, R10, RZ, P0 ;  /* 0x000000ff0a027208 */ /* 0x000fe20000000000 */
[----:B------:R-:W-:Y:S01]  /*0400*/  IMAD.MOV.U32 R10, RZ, RZ, 0x0 ;  /* 0x00000000ff0a7424 */ /* 0x000fe200078e00ff */
[----:B------:R-:W-:Y:S01]  /*0410*/  FSEL R3, R11, 1.875, P0 ;  /* 0x3ff000000b037808 */ /* 0x000fe20000000000 */
[----:B------:R-:W-:Y:S01]  /*0420*/  IMAD.MOV.U32 R11, RZ, RZ, 0x3ff00000 ;  /* 0x3ff00000ff0b7424 */ /* 0x000fe200078e00ff */
[----:B------:R-:W-:Y:S04]  /*0430*/  BSSY.RECONVERGENT B0, `(.L_x_45) ;  /* 0x0000012000007945 */ /* 0x000fe80003800200 */
[----:B------:R-:W-:-:S08]  /*0440*/  DMUL R8, R2, R8 ;  /* 0x0000000802087228 */ /* 0x000fd00000000000 */
[----:B------:R-:W-:-:S06]  /*0450*/  DFMA R14, R8, 0.5, R10 ;  /* 0x3fe00000080e782b */ /* 0x000fcc000000000a */
[----:B------:R-:W0:Y:S04]  /*0460*/  MUFU.RCP64H R9, R15 ;  /* 0x0000000f00097308 */ /* 0x000e280000001800 */
[----:B------:R-:W-:-:S05]  /*0470*/  VIADD R8, R15, 0x300402 ;  /* 0x003004020f087836 */ /* 0x000fca0000000000 */
[----:B------:R-:W-:Y:S01]  /*0480*/  FSETP.GEU.AND P0, PT, |R8|, 5.8789094863358348022e-39, PT ;  /* 0x004004020800780b */ /* 0x000fe20003f0e200 */
[----:B0-----:R-:W-:-:S08]  /*0490*/  DFMA R10, -R14, R8, 1 ;  /* 0x3ff000000e0a742b */ /* 0x001fd00000000108 */
[----:B------:R-:W-:-:S08]  /*04a0*/  DFMA R10, R10, R10, R10 ;  /* 0x0000000a0a0a722b */ /* 0x000fd0000000000a */
[----:B------:R-:W-:-:S08]  /*04b0*/  DFMA R10, R8, R10, R8 ;  /* 0x0000000a080a722b */ /* 0x000fd00000000008 */
[----:B------:R-:W-:-:S08]  /*04c0*/  DFMA R12, -R14, R10, 1 ;  /* 0x3ff000000e0c742b */ /* 0x000fd0000000010a */
[----:B------:R-:W-:Y:S01]  /*04d0*/  DFMA R10, R10, R12, R10 ;  /* 0x0000000c0a0a722b */ /* 0x000fe2000000000a */
[----:B------:R-:W-:Y:S10]  /*04e0*/  @P0 BRA `(.L_x_46) ;  /* 0x0000000000180947 */ /* 0x000ff40003800000 */
[----:B------:R-:W-:Y:S01]  /*04f0*/  LOP3.LUT R12, R15, 0x7fffffff, RZ, 0xc0, !PT ;  /* 0x7fffffff0f0c7812 */ /* 0x000fe200078ec0ff */
[----:B------:R-:W-:Y:S01]  /*0500*/  IMAD.MOV.U32 R8, RZ, RZ, R14 ;  /* 0x000000ffff087224 */ /* 0x000fe200078e000e */
[----:B------:R-:W-:Y:S01]  /*0510*/  MOV R0, 0x550 ;  /* 0x0000055000007802 */ /* 0x000fe20000000f00 */
[----:B------:R-:W-:Y:S01]  /*0520*/  IMAD.MOV.U32 R13, RZ, RZ, R15 ;  /* 0x000000ffff0d7224 */ /* 0x000fe200078e000f */
[----:B------:R-:W-:-:S07]  /*0530*/  IADD3 R12, PT, PT, R12, -0x100000, RZ ;  /* 0xfff000000c0c7810 */ /* 0x000fce0007ffe0ff */
[----:B------:R-:W-:Y:S05]  /*0540*/  CALL.REL.NOINC `($__internal_3_$__cuda_sm20_dblrcp_rn_slowpath_v3) ;  /* 0x0000001000f07944 */ /* 0x000fea0003c00000 */
.L_x_46:
[----:B------:R-:W-:Y:S05]  /*0550*/  BSYNC.RECONVERGENT B0 ;  /* 0x0000000000007941 */ /* 0x000fea0003800200 */
.L_x_45:
[----:B------:R-:W0:Y:S01]  /*0560*/  LDC.64 R12, c[0x0][0x388] ;  /* 0x0000e200ff0c7b82 */ /* 0x000e220000000a00 */
[----:B------:R-:W1:Y:S01]  /*0570*/  F2F.F32.F64 R5, R10 ;  /* 0x0000000a00057310 */ /* 0x000e620000301000 */
[----:B------:R-:W2:Y:S06]  /*0580*/  LDCU UR6, c[0x0][0x380] ;  /* 0x00007000ff0677ac */ /* 0x000eac0008000800 */
[----:B------:R-:W3:Y:S01]  /*0590*/  LDC.64 R8, c[0x4][RZ] ;  /* 0x01000000ff087b82 */ /* 0x000ee20000000a00 */
[----:B------:R-:W-:Y:S01]  /*05a0*/  IMAD.MOV.U32 R18, RZ, RZ, 0x0 ;  /* 0x00000000ff127424 */ /* 0x000fe200078e00ff */
[----:B------:R-:W4:Y:S01]  /*05b0*/  LDCU UR7, c[0x0][0x3a8] ;  /* 0x00007500ff0777ac */ /* 0x000f220008000800 */
[----:B------:R-:W-:-:S05]  /*05c0*/  IMAD.MOV.U32 R19, RZ, RZ, 0x3ff00000 ;  /* 0x3ff00000ff137424 */ /* 0x000fca00078e00ff */
[----:B------:R-:W5:Y:S01]  /*05d0*/  LDC.64 R16, c[0x0][0x390] ;  /* 0x0000e400ff107b82 */ /* 0x000f620000000a00 */
[----:B0-----:R-:W-:-:S05]  /*05e0*/  IMAD.WIDE R12, R4, 0x4, R12 ;  /* 0x00000004040c7825 */ /* 0x001fca00078e020c */
[----:B-1----:R0:W-:Y:S04]  /*05f0*/  STG.E desc[UR4][R12.64], R5 ;  /* 0x000000050c007986 */ /* 0x0021e8000c101904 */
[----:B---3--:R-:W2:Y:S01]  /*0600*/  LDG.E R0, desc[UR4][R8.64] ;  /* 0x0000000408007981 */ /* 0x008ea2000c1e1900 */
[----:B-----5:R-:W-:Y:S01]  /*0610*/  IMAD.WIDE R10, R4, 0x4, R16 ;  /* 0x00000004040a7825 */ /* 0x020fe200078e0210 */
[----:B0-----:R-:W0:Y:S03]  /*0620*/  MUFU.RCP64H R13, R7 ;  /* 0x00000007000d7308 */ /* 0x001e260000001800 */
[----:B------:R-:W-:Y:S02]  /*0630*/  IMAD.MOV.U32 R12, RZ, RZ, 0x1 ;  /* 0x00000001ff0c7424 */ /* 0x000fe400078e00ff */
[----:B--2---:R-:W-:-:S04]  /*0640*/  FMUL R0, R0, UR6 ;  /* 0x0000000600007c20 */ /* 0x004fc80008400000 */
[----:B------:R-:W1:Y:S02]  /*0650*/  F2F.F64.F32 R14, R0 ;  /* 0x00000000000e7310 */ /* 0x000e640000201800 */
[----:B-1----:R-:W-:-:S06]  /*0660*/  DMUL R14, R2, R14 ;  /* 0x0000000e020e7228 */ /* 0x002fcc0000000000 */
[----:B------:R-:W1:Y:S02]  /*0670*/  F2F.F64.F32 R2, R5 ;  /* 0x0000000500027310 */ /* 0x000e640000201800 */
[----:B------:R-:W-:-:S08]  /*0680*/  DFMA R14, R14, -0.5, R18 ;  /* 0xbfe000000e0e782b */ /* 0x000fd00000000012 */
[----:B-1----:R-:W-:-:S06]  /*0690*/  DMUL R2, R2, R14 ;  /* 0x0000000e02027228 */ /* 0x002fcc0000000000 */
[----:B------:R-:W1:Y:S02]  /*06a0*/  F2F.F32.F64 R19, R2 ;  /* 0x0000000200137310 */ /* 0x000e640000301000 */
[----:B-1----:R1:W-:Y:S04]  /*06b0*/  STG.E desc[UR4][R10.64], R19 ;  /* 0x000000130a007986 */ /* 0x0023e8000c101904 */
[----:B------:R-:W2:Y:S01]  /*06c0*/  LDG.E R8, desc[UR4][R8.64] ;  /* 0x0000000408087981 */ /* 0x000ea2000c1e1900 */
[----:B0-----:R-:W-:Y:S01]  /*06d0*/  DFMA R14, -R6, R12, 1 ;  /* 0x3ff00000060e742b */ /* 0x001fe2000000010c */
[----:B------:R-:W-:Y:S07]  /*06e0*/  BSSY.RECONVERGENT B0, `(.L_x_47) ;  /* 0x0000015000007945 */ /* 0x000fee0003800200 */
[----:B------:R-:W-:-:S08]  /*06f0*/  DFMA R14, R14, R14, R14 ;  /* 0x0000000e0e0e722b */ /* 0x000fd0000000000e */
[----:B------:R-:W-:Y:S01]  /*0700*/  DFMA R14, R12, R14, R12 ;  /* 0x0000000e0c0e722b */ /* 0x000fe2000000000c */
[----:B----4-:R-:W-:-:S07]  /*0710*/  IADD3 R12, PT, PT, -R4, UR7, RZ ;  /* 0x00000007040c7c10 */ /* 0x010fce000fffe1ff */
[----:B------:R-:W-:Y:S01]  /*0720*/  DFMA R2, -R6, R14, 1 ;  /* 0x3ff000000602742b */ /* 0x000fe2000000010e */
[----:B------:R-:W0:Y:S07]  /*0730*/  I2F.F64 R12, R12 ;  /* 0x0000000c000c7312 */ /* 0x000e2e0000201c00 */
[----:B------:R-:W-:-:S08]  /*0740*/  DFMA R14, R14, R2, R14 ;  /* 0x000000020e0e722b */ /* 0x000fd0000000000e */
[----:B0-----:R-:W-:Y:S01]  /*0750*/  DMUL R28, R14, R12 ;  /* 0x0000000c0e1c7228 */ /* 0x001fe20000000000 */
[----:B------:R-:W-:-:S07]  /*0760*/  FSETP.GEU.AND P1, PT, |R13|, 6.5827683646048100446e-37, PT ;  /* 0x036000000d00780b */ /* 0x000fce0003f2e200 */
[----:B------:R-:W-:-:S08]  /*0770*/  DFMA R2, -R6, R28, R12 ;  /* 0x0000001c0602722b */ /* 0x000fd0000000010c */
[----:B------:R-:W-:-:S10]  /*0780*/  DFMA R28, R14, R2, R28 ;  /* 0x000000020e1c722b */ /* 0x000fd4000000001c */
[----:B------:R-:W-:-:S05]  /*0790*/  FFMA R0, RZ, R7, R29 ;  /* 0x00000007ff007223 */ /* 0x000fca000000001d */
[----:B------:R-:W-:Y:S01]  /*07a0*/  FSETP.GT.AND P0, PT, |R0|, 1.469367938527859385e-39, PT ;  /* 0x001000000000780b */ /* 0x000fe20003f04200 */
[----:B--2---:R-:W-:-:S12]  /*07b0*/  FMUL R2, R8, UR6 ;  /* 0x0000000608027c20 */ /* 0x004fd80008400000 */
[----:B-1----:R-:W-:Y:S05]  /*07c0*/  @P0 BRA P1, `(.L_x_48) ;  /* 0x0000000000180947 */ /* 0x002fea0000800000 */
[----:B------:R-:W-:Y:S01]  /*07d0*/  IMAD.MOV.U32 R10, RZ, RZ, R12 ;  /* 0x000000ffff0a7224 */ /* 0x000fe200078e000c */
[----:B------:R-:W-:Y:S01]  /*07e0*/  MOV R8, R6 ;  /* 0x0000000600087202 */ /* 0x000fe20000000f00 */
[----:B------:R-:W-:Y:S01]  /*07f0*/  IMAD.MOV.U32 R11, RZ, RZ, R13 ;  /* 0x000000ffff0b7224 */ /* 0x000fe200078e000d */
[----:B------:R-:W-:Y:S01]  /*0800*/  MOV R0, 0x830 ;  /* 0x0000083000007802 */ /* 0x000fe20000000f00 */
[----:B------:R-:W-:-:S07]  /*0810*/  IMAD.MOV.U32 R9, RZ, RZ, R7 ;  /* 0x000000ffff097224 */ /* 0x000fce00078e0007 */
[----:B------:R-:W-:Y:S05]  /*0820*/  CALL.REL.NOINC `($__internal_4_$__cuda_sm20_div_rn_f64_full) ;  /* 0x0000001000d87944 */ /* 0x000fea0003c00000 */
.L_x_48:
[----:B------:R-:W-:Y:S05]  /*0830*/  BSYNC.RECONVERGENT B0 ;  /* 0x0000000000007941 */ /* 0x000fea0003800200 */
.L_x_47:
[----:B------:R-:W-:Y:S01]  /*0840*/  DADD R10, -RZ, |R28| ;  /* 0x00000000ff0a7229 */ /* 0x000fe2000000051c */
[----:B------:R-:W-:Y:S01]  /*0850*/  BSSY.RECONVERGENT B0, `(.L_x_49) ;  /* 0x0000004000007945 */ /* 0x000fe20003800200 */
[----:B------:R-:W-:-:S08]  /*0860*/  MOV R0, 0x890 ;  /* 0x0000089000007802 */ /* 0x000fd00000000f00 */
[----:B------:R-:W-:-:S07]  /*0870*/  IMAD.MOV.U32 R27, RZ, RZ, R11 ;  /* 0x000000ffff1b7224 */ /* 0x000fce00078e000b */
[----:B------:R-:W-:Y:S05]  /*0880*/  CALL.REL.NOINC `($_Z13initial_coffefiPfS_S_S_i$__internal_accurate_pow) ;  /* 0x0000001800347944 */ /* 0x000fea0003c00000 */
[----:B------:R-:W-:Y:S05]  /*0890*/  BSYNC.RECONVERGENT B0 ;  /* 0x0000000000007941 */ /* 0x000fea0003800200 */
.L_x_49:
        /* <DEDUP_REMOVED lines=13> */
[----:B------:R-:W-:Y:S02]  /*0970*/  @!P1 IMAD.MOV.U32 R10, RZ, RZ, 0x0 ;  /* 0x00000000ff0a9424 */ /* 0x000fe400078e00ff */
[----:B------:R-:W-:-:S07]  /*0980*/  @!P1 IMAD.MOV.U32 R11, RZ, RZ, 0x7ff00000 ;  /* 0x7ff00000ff0b9424 */ /* 0x000fce00078e00ff */
.L_x_51:
[----:B------:R-:W-:Y:S05]  /*0990*/  BSYNC.RECONVERGENT B0 ;  /* 0x0000000000007941 */ /* 0x000fea0003800200 */
.L_x_50:
[----:B------:R-:W-:Y:S01]  /*09a0*/  FSEL R2, R10, RZ, P0 ;  /* 0x000000ff0a027208 */ /* 0x000fe20000000000 */
[----:B------:R-:W-:Y:S01]  /*09b0*/  IMAD.MOV.U32 R12, RZ, RZ, 0x0 ;  /* 0x00000000ff0c7424 */ /* 0x000fe200078e00ff */
[----:B------:R-:W-:Y:S01]  /*09c0*/  FSEL R3, R11, 1.875, P0 ;  /* 0x3ff000000b037808 */ /* 0x000fe20000000000 */
[----:B------:R-:W-:Y:S01]  /*09d0*/  BSSY.RECONVERGENT B0, `(.L_x_52) ;  /* 0x0000014000007945 */ /* 0x000fe20003800200 */
[----:B------:R-:W-:-:S04]  /*09e0*/  MOV R13, 0x3ff00000 ;  /* 0x3ff00000000d7802 */ /* 0x000fc80000000f00 */
        /* <DEDUP_REMOVED lines=12> */
[----:B------:R-:W-:-:S04]  /*0ab0*/  IMAD.MOV.U32 R8, RZ, RZ, R12 ;  /* 0x000000ffff087224 */ /* 0x000fc800078e000c */
[----:B------:R-:W-:Y:S01]  /*0ac0*/  VIADD R12, R0, 0xfff00000 ;  /* 0xfff00000000c7836 */ /* 0x000fe20000000000 */
[----:B------:R-:W-:-:S07]  /*0ad0*/  MOV R0, 0xaf0 ;  /* 0x00000af000007802 */ /* 0x000fce0000000f00 */
[----:B------:R-:W-:Y:S05]  /*0ae0*/  CALL.REL.NOINC `($__internal_3_$__cuda_sm20_dblrcp_rn_slowpath_v3) ;  /* 0x0000000c00887944 */ /* 0x000fea0003c00000 */
[----:B------:R-:W-:Y:S02]  /*0af0*/  IMAD.MOV.U32 R8, RZ, RZ, R10 ;  /* 0x000000ffff087224 */ /* 0x000fe400078e000a */
[----:B------:R-:W-:-:S07]  /*0b00*/  IMAD.MOV.U32 R9, RZ, RZ, R11 ;  /* 0x000000ffff097224 */ /* 0x000fce00078e000b */
.L_x_53:
[----:B------:R-:W-:Y:S05]  /*0b10*/  BSYNC.RECONVERGENT B0 ;  /* 0x0000000000007941 */ /* 0x000fea0003800200 */
.L_x_52:
[----:B------:R-:W0:Y:S01]  /*0b20*/  LDC.64 R6, c[0x0][0x398] ;  /* 0x0000e600ff067b82 */ /* 0x000e220000000a00 */
[----:B------:R-:W1:Y:S01]  /*0b30*/  F2F.F32.F64 R9, R8 ;  /* 0x0000000800097310 */ /* 0x000e620000301000 */
[----:B------:R-:W2:Y:S06]  /*0b40*/  LDCU UR6, c[0x0][0x380] ;  /* 0x00007000ff0677ac */ /* 0x000eac0008000800 */
[----:B------:R-:W3:Y:S01]  /*0b50*/  LDC.64 R14, c[0x4][RZ] ;  /* 0x01000000ff0e7b82 */ /* 0x000ee20000000a00 */
[----:B------:R-:W-:Y:S01]  /*0b60*/  MOV R16, 0x0 ;  /* 0x0000000000107802 */ /* 0x000fe20000000f00 */
[----:B------:R-:W-:-:S06]  /*0b70*/  IMAD.MOV.U32 R17, RZ, RZ, 0x3ff00000 ;  /* 0x3ff00000ff117424 */ /* 0x000fcc00078e00ff */
[----:B------:R-:W4:Y:S01]  /*0b80*/  LDC.64 R12, c[0x0][0x3a0] ;  /* 0x0000e800ff0c7b82 */ /* 0x000f220000000a00 */
[----:B0-----:R-:W-:-:S05]  /*0b90*/  IMAD.WIDE R6, R4, 0x4, R6 ;  /* 0x0000000404067825 */ /* 0x001fca00078e0206 */
[----:B-1----:R-:W-:Y:S04]  /*0ba0*/  STG.E desc[UR4][R6.64], R9 ;  /* 0x0000000906007986 */ /* 0x002fe8000c101904 */
[----:B---3--:R-:W2:Y:S01]  /*0bb0*/  LDG.E R14, desc[UR4][R14.64] ;  /* 0x000000040e0e7981 */ /* 0x008ea2000c1e1900 */
[----:B----4-:R-:W-:-:S04]  /*0bc0*/  IMAD.WIDE R4, R4, 0x4, R12 ;  /* 0x0000000404047825 */ /* 0x010fc800078e020c */
[----:B--2---:R-:W-:-:S04]  /*0bd0*/  FMUL R0, R14, UR6 ;  /* 0x000000060e007c20 */ /* 0x004fc80008400000 */
[----:B------:R-:W0:Y:S02]  /*0be0*/  F2F.F64.F32 R10, R0 ;  /* 0x00000000000a7310 */ /* 0x000e240000201800 */
[----:B0-----:R-:W-:-:S06]  /*0bf0*/  DMUL R10, R2, R10 ;  /* 0x0000000a020a7228 */ /* 0x001fcc0000000000 */
[----:B------:R-:W0:Y:S02]  /*0c00*/  F2F.F64.F32 R2, R9 ;  /* 0x0000000900027310 */ /* 0x000e240000201800 */
[----:B------:R-:W-:-:S08]  /*0c10*/  DFMA R10, R10, -0.5, R16 ;  /* 0xbfe000000a0a782b */ /* 0x000fd00000000010 */
[----:B0-----:R-:W-:-:S10]  /*0c20*/  DMUL R2, R2, R10 ;  /* 0x0000000a02027228 */ /* 0x001fd40000000000 */
[----:B------:R-:W0:Y:S02]  /*0c30*/  F2F.F32.F64 R3, R2 ;  /* 0x0000000200037310 */ /* 0x000e240000301000 */
[----:B0-----:R-:W-:Y:S01]  /*0c40*/  STG.E desc[UR4][R4.64], R3 ;  /* 0x0000000304007986 */ /* 0x001fe2000c101904 */
[----:B------:R-:W-:Y:S05]  /*0c50*/  EXIT ;  /* 0x000000000000794d */ /* 0x000fea0003800000 */
.L_x_39:
[----:B------:R-:W-:-:S05]  /*0c60*/  IMAD.IADD R5, R5, 0x1, -R6 ;  /* 0x0000000105057824 */ /* 0x000fca00078e0a06 */
[----:B------:R-:W-:-:S13]  /*0c70*/  ISETP.GE.AND P0, PT, R4, R5, PT ;  /* 0x000000050400720c */ /* 0x000fda0003f06270 */
[----:B------:R-:W-:Y:S05]  /*0c80*/  @P0 BRA `(.L_x_54) ;  /* 0x0000000000380947 */ /* 0x000fea0003800000 */
[----:B------:R-:W1:Y:S01]  /*0c90*/  LDC.64 R2, c[0x0][0x388] ;  /* 0x0000e200ff027b82 */ /* 0x000e620000000a00 */
[----:B------:R-:W-:-:S07]  /*0ca0*/  IMAD.MOV.U32 R5, RZ, RZ, 0x3f800000 ;  /* 0x3f800000ff057424 */ /* 0x000fce00078e00ff */
[----:B------:R-:W2:Y:S08]  /*0cb0*/  LDC.64 R6, c[0x0][0x390] ;  /* 0x0000e400ff067b82 */ /* 0x000eb00000000a00 */
[----:B------:R-:W3:Y:S08]  /*0cc0*/  LDC.64 R8, c[0x0][0x398] ;  /* 0x0000e600ff087b82 */ /* 0x000ef00000000a00 */
[----:B------:R-:W4:Y:S01]  /*0cd0*/  LDC.64 R10, c[0x0][0x3a0] ;  /* 0x0000e800ff0a7b82 */ /* 0x000f220000000a00 */
[----:B-1----:R-:W-:-:S05]  /*0ce0*/  IMAD.WIDE R2, R4, 0x4, R2 ;  /* 0x0000000404027825 */ /* 0x002fca00078e0202 */
[----:B0-----:R-:W-:Y:S01]  /*0cf0*/  STG.E desc[UR4][R2.64], R5 ;  /* 0x0000000502007986 */ /* 0x001fe2000c101904 */
[----:B--2---:R-:W-:-:S05]  /*0d00*/  IMAD.WIDE R6, R4, 0x4, R6 ;  /* 0x0000000404067825 */ /* 0x004fca00078e0206 */
[----:B------:R-:W-:Y:S01]  /*0d10*/  STG.E desc[UR4][R6.64], R5 ;  /* 0x0000000506007986 */ /* 0x000fe2000c101904 */
[----:B---3--:R-:W-:-:S05]  /*0d20*/  IMAD.WIDE R8, R4, 0x4, R8 ;  /* 0x0000000404087825 */ /* 0x008fca00078e0208 */
[----:B------:R-:W-:Y:S01]  /*0d30*/  STG.E desc[UR4][R8.64], R5 ;  /* 0x0000000508007986 */ /* 0x000fe2000c101904 */
[----:B----4-:R-:W-:-:S05]  /*0d40*/  IMAD.WIDE R10, R4, 0x4, R10 ;  /* 0x00000004040a7825 */ /* 0x010fca00078e020a */
[----:B------:R-:W-:Y:S01]  /*0d50*/  STG.E desc[UR4][R10.64], R5 ;  /* 0x000000050a007986 */ /* 0x000fe2000c101904 */
[----:B------:R-:W-:Y:S05]  /*0d60*/  EXIT ;  /* 0x000000000000794d */ /* 0x000fea0003800000 */
.L_x_54:
[----:B------:R-:W0:Y:S01]  /*0d70*/  LDC.64 R26, c[0x4][RZ] ;  /* 0x01000000ff1a7b82 */ /* 0x000e220000000a00 */
[----:B------:R-:W1:Y:S01]  /*0d80*/  I2F.F64 R6, R6 ;  /* 0x0000000600067312 */ /* 0x000e620000201c00 */
[----:B------:R-:W-:Y:S01]  /*0d90*/  IMAD.MOV.U32 R10, RZ, RZ, 0x1 ;  /* 0x00000001ff0a7424 */ /* 0x000fe200078e00ff */
[----:B------:R-:W2:Y:S01]  /*0da0*/  LDCU UR6, c[0x0][0x380] ;  /* 0x00007000ff0677ac */ /* 0x000ea20008000800 */
[----:B0-----:R-:W2:Y:S05]  /*0db0*/  LDG.E R26, desc[UR4][R26.64] ;  /* 0x000000041a1a7981 */ /* 0x001eaa000c1e1900 */
[----:B-1----:R-:W0:Y:S01]  /*0dc0*/  MUFU.RCP64H R11, R7 ;  /* 0x00000007000b7308 */ /* 0x002e220000001800 */
[----:B------:R-:W-:Y:S07]  /*0dd0*/  BSSY.RECONVERGENT B0, `(.L_x_55) ;  /* 0x0000019000007945 */ /* 0x000fee0003800200 */
[----:B------:R-:W1:Y:S08]  /*0de0*/  I2F.F64 R2, R4 ;  /* 0x0000000400027312 */ /* 0x000e700000201c00 */
[----:B------:R-:W3:Y:S01]  /*0df0*/  I2F.F64 R8, R15 ;  /* 0x0000000f00087312 */ /* 0x000ee20000201c00 */
[----:B0-----:R-:W-:-:S02]  /*0e00*/  DFMA R12, -R6, R10, 1 ;  /* 0x3ff00000060c742b */ /* 0x001fc4000000010a */
[----:B-1----:R-:W-:-:S06]  /*0e10*/  DADD R2, R2, 0.5 ;  /* 0x3fe0000002027429 */ /* 0x002fcc0000000000 */
[----:B------:R-:W-:Y:S02]  /*0e20*/  DFMA R12, R12, R12, R12 ;  /* 0x0000000c0c0c722b */ /* 0x000fe4000000000c */
[----:B---3--:R-:W-:-:S06]  /*0e30*/  DADD R2, R2, -R8 ;  /* 0x0000000002027229 */ /* 0x008fcc0000000808 */
[----:B------:R-:W-:Y:S02]  /*0e40*/  DFMA R12, R10, R12, R10 ;  /* 0x0000000c0a0c722b */ /* 0x000fe4000000000a */
[----:B------:R-:W-:-:S06]  /*0e50*/  DADD R10, -R6, R2 ;  /* 0x00000000060a7229 */ /* 0x000fcc0000000102 */
[----:B------:R-:W-:-:S08]  /*0e60*/  DFMA R8, -R6, R12, 1 ;  /* 0x3ff000000608742b */ /* 0x000fd0000000010c */
[----:B------:R-:W-:Y:S01]  /*0e70*/  DFMA R12, R12, R8, R12 ;  /* 0x000000080c0c722b */ /* 0x000fe2000000000c */
[----:B------:R-:W-:-:S07]  /*0e80*/  FSETP.GEU.AND P1, PT, |R11|, 6.5827683646048100446e-37, PT ;  /* 0x036000000b00780b */ /* 0x000fce0003f2e200 */
        /* <DEDUP_REMOVED lines=8> */
[----:B------:R-:W-:Y:S02]  /*0f10*/  MOV R9, R7 ;  /* 0x0000000700097202 */ /* 0x000fe40000000f00 */
[----:B------:R-:W-:-:S07]  /*0f20*/  MOV R0, 0xf40 ;  /* 0x00000f4000007802 */ /* 0x000fce0000000f00 */
[----:B------:R-:W-:Y:S05]  /*0f30*/  CALL.REL.NOINC `($__internal_4_$__cuda_sm20_div_rn_f64_full) ;  /* 0x0000000c00147944 */ /* 0x000fea0003c00000 */
[----:B------:R-:W-:Y:S02]  /*0f40*/  IMAD.MOV.U32 R2, RZ, RZ, R28 ;  /* 0x000000ffff027224 */ /* 0x000fe400078e001c */
[----:B------:R-:W-:-:S07]  /*0f50*/  IMAD.MOV.U32 R3, RZ, RZ, R29 ;  /* 0x000000ffff037224 */ /* 0x000fce00078e001d */
.L_x_56:
[----:B------:R-:W-:Y:S05]  /*0f60*/  BSYNC.RECONVERGENT B0 ;  /* 0x0000000000007941 */ /* 0x000fea0003800200 */
.L_x_55:
[----:B------:R-:W-:Y:S01]  /*0f70*/  DADD R10, -RZ, |R2| ;  /* 0x00000000ff0a7229 */ /* 0x000fe20000000502 */
[----:B------:R-:W-:Y:S01]  /*0f80*/  BSSY.RECONVERGENT B0, `(.L_x_57) ;  /* 0x0000004000007945 */ /* 0x000fe20003800200 */
[----:B------:R-:W-:-:S08]  /*0f90*/  MOV R0, 0xfc0 ;  /* 0x00000fc000007802 */ /* 0x000fd00000000f00 */
[----:B------:R-:W-:-:S07]  /*0fa0*/  IMAD.MOV.U32 R27, RZ, RZ, R11 ;  /* 0x000000ffff1b7224 */ /* 0x000fce00078e000b */
[----:B------:R-:W-:Y:S05]  /*0fb0*/  CALL.REL.NOINC `($_Z13initial_coffefiPfS_S_S_i$__internal_accurate_pow) ;  /* 0x0000001000687944 */ /* 0x000fea0003c00000 */
[----:B------:R-:W-:Y:S05]  /*0fc0*/  BSYNC.RECONVERGENT B0 ;  /* 0x0000000000007941 */ /* 0x000fea0003800200 */
.L_x_57:
[C---:B------:R-:W-:Y:S01]  /*0fd0*/  DADD R8, R2.reuse, 2 ;  /* 0x4000000002087429 */ /* 0x040fe20000000000 */
[----:B------:R-:W0:Y:S01]  /*0fe0*/  F2F.F64.F32 R26, R26 ;  /* 0x0000001a001a7310 */ /* 0x000e220000201800 */
[C---:B------:R-:W-:Y:S01]  /*0ff0*/  DSETP.NEU.AND P1, PT, R2.reuse, RZ, PT ;  /* 0x000000ff0200722a */ /* 0x040fe20003f2d000 */
[----:B------:R-:W-:Y:S01]  /*1000*/  BSSY.RECONVERGENT B0, `(.L_x_58) ;  /* 0x000000c000007945 */ /* 0x000fe20003800200 */
[----:B------:R-:W-:-:S06]  /*1010*/  DSETP.NEU.AND P0, PT, R2, 1, PT ;  /* 0x3ff000000200742a */ /* 0x000fcc0003f0d000 */
[----:B------:R-:W-:-:S04]  /*1020*/  LOP3.LUT R8, R9, 0x7ff00000, RZ, 0xc0, !PT ;  /* 0x7ff0000009087812 */ /* 0x000fc800078ec0ff */
[----:B------:R-:W-:Y:S02]  /*1030*/  ISETP.NE.AND P2, PT, R8, 0x7ff00000, PT ;  /* 0x7ff000000800780c */ /* 0x000fe40003f45270 */
[----:B------:R-:W-:-:S11]  /*1040*/  @!P1 CS2R R10, SRZ ;  /* 0x00000000000a9805 */ /* 0x000fd6000001ff00 */
[----:B0-----:R-:W-:Y:S05]  /*1050*/  @P2 BRA `(.L_x_59) ;  /* 0x0000000000182947 */ /* 0x001fea0003800000 */
[----:B------:R-:W-:-:S14]  /*1060*/  DSETP.NAN.AND P1, PT, R2, R2, PT ;  /* 0x000000020200722a */ /* 0x000fdc0003f28000 */
[----:B------:R-:W-:Y:S01]  /*1070*/  @P1 DADD R10, R2, 2 ;  /* 0x40000000020a1429 */ /* 0x000fe20000000000 */
[----:B------:R-:W-:Y:S10]  /*1080*/  @P1 BRA `(.L_x_59) ;  /* 0x00000000000c1947 */ /* 0x000ff40003800000 */
[----:B------:R-:W-:-:S14]  /*1090*/  DSETP.NEU.AND P1, PT, |R2|, +INF , PT ;  /* 0x7ff000000200742a */ /* 0x000fdc0003f2d200 */
[----:B------:R-:W-:Y:S02]  /*10a0*/  @!P1 IMAD.MOV.U32 R10, RZ, RZ, 0x0 ;  /* 0x00000000ff0a9424 */ /* 0x000fe400078e00ff */
[----:B------:R-:W-:-:S07]  /*10b0*/  @!P1 IMAD.MOV.U32 R11, RZ, RZ, 0x7ff00000 ;  /* 0x7ff00000ff0b9424 */ /* 0x000fce00078e00ff */
.L_x_59:
[----:B------:R-:W-:Y:S05]  /*10c0*/  BSYNC.RECONVERGENT B0 ;  /* 0x0000000000007941 */ /* 0x000fea0003800200 */
.L_x_58:
        /* <DEDUP_REMOVED lines=19> */
[----:B------:R-:W-:Y:S02]  /*1200*/  IMAD.MOV.U32 R13, RZ, RZ, R27 ;  /* 0x000000ffff0d7224 */ /* 0x000fe400078e001b */
[----:B------:R-:W-:-:S07]  /*1210*/  VIADD R12, R12, 0xfff00000 ;  /* 0xfff000000c0c7836 */ /* 0x000fce0000000000 */
[----:B------:R-:W-:Y:S05]  /*1220*/  CALL.REL.NOINC `($__internal_3_$__cuda_sm20_dblrcp_rn_slowpath_v3) ;  /* 0x0000000400b87944 */ /* 0x000fea0003c00000 */
.L_x_61:
[----:B------:R-:W-:Y:S05]  /*1230*/  BSYNC.RECONVERGENT B0 ;  /* 0x0000000000007941 */ /* 0x000fea0003800200 */
.L_x_60:
        /* <DEDUP_REMOVED lines=8> */
[----:B-1----:R0:W-:Y:S04]  /*12c0*/  STG.E desc[UR4][R14.64], R21 ;  /* 0x000000150e007986 */ /* 0x0021e8000c101904 */
[----:B---3--:R-:W2:Y:S01]  /*12d0*/  LDG.E R0, desc[UR4][R8.64] ;  /* 0x0000000408007981 */ /* 0x008ea2000c1e1900 */
[----:B----4-:R-:W-:Y:S01]  /*12e0*/  IMAD.WIDE R18, R4, 0x4, R18 ;  /* 0x0000000404127825 */ /* 0x010fe200078e0212 */
[----:B------:R-:W1:Y:S03]  /*12f0*/  MUFU.RCP64H R11, R7 ;  /* 0x00000007000b7308 */ /* 0x000e660000001800 */
[----:B------:R-:W-:Y:S02]  /*1300*/  IMAD.MOV.U32 R10, RZ, RZ, 0x1 ;  /* 0x00000001ff0a7424 */ /* 0x000fe400078e00ff */
[----:B--2---:R-:W-:-:S04]  /*1310*/  FMUL R0, R0, UR6 ;  /* 0x0000000600007c20 */ /* 0x004fc80008400000 */
[----:B------:R-:W2:Y:S02]  /*1320*/  F2F.F64.F32 R12, R0 ;  /* 0x00000000000c7310 */ /* 0x000ea40000201800 */
[----:B--2---:R-:W-:-:S06]  /*1330*/  DMUL R12, R2, R12 ;  /* 0x0000000c020c7228 */ /* 0x004fcc0000000000 */
[----:B------:R-:W2:Y:S02]  /*1340*/  F2F.F64.F32 R2, R21 ;  /* 0x0000001500027310 */ /* 0x000ea40000201800 */
[----:B------:R-:W-:-:S08]  /*1350*/  DFMA R12, R12, -0.5, R16 ;  /* 0xbfe000000c0c782b */ /* 0x000fd00000000010 */
[----:B--2---:R-:W-:-:S10]  /*1360*/  DMUL R2, R2, R12 ;  /* 0x0000000c02027228 */ /* 0x004fd40000000000 */
[----:B------:R-:W2:Y:S02]  /*1370*/  F2F.F32.F64 R3, R2 ;  /* 0x0000000200037310 */ /* 0x000ea40000301000 */
[----:B--2---:R2:W-:Y:S04]  /*1380*/  STG.E desc[UR4][R18.64], R3 ;  /* 0x0000000312007986 */ /* 0x0045e8000c101904 */
[----:B------:R-:W3:Y:S01]  /*1390*/  LDG.E R8, desc[UR4][R8.64] ;  /* 0x0000000408087981 */ /* 0x000ee2000c1e1900 */
[----:B-1----:R-:W-:Y:S01]  /*13a0*/  DFMA R12, -R6, R10, 1 ;  /* 0x3ff00000060c742b */ /* 0x002fe2000000010a */
[----:B------:R-:W-:Y:S07]  /*13b0*/  BSSY.RECONVERGENT B0, `(.L_x_62) ;  /* 0x0000013000007945 */ /* 0x000fee0003800200 */
[----:B------:R-:W-:-:S08]  /*13c0*/  DFMA R12, R12, R12, R12 ;  /* 0x0000000c0c0c722b */ /* 0x000fd0000000000c */
[----:B------:R-:W-:Y:S01]  /*13d0*/  DFMA R12, R10, R12, R10 ;  /* 0x0000000c0a0c722b */ /* 0x000fe2000000000a */
[----:B------:R-:W-:-:S07]  /*13e0*/  IMAD.IADD R10, R4, 0x1, -R5 ;  /* 0x00000001040a7824 */ /* 0x000fce00078e0a05 */
[----:B0-----:R-:W-:Y:S01]  /*13f0*/  DFMA R14, -R6, R12, 1 ;  /* 0x3ff00000060e742b */ /* 0x001fe2000000010c */
[----:B------:R-:W0:Y:S07]  /*1400*/  I2F.F64 R10, R10 ;  /* 0x0000000a000a7312 */ /* 0x000e2e0000201c00 */
[----:B------:R-:W-:-:S08]  /*1410*/  DFMA R14, R12, R14, R12 ;  /* 0x0000000e0c0e722b */ /* 0x000fd0000000000c */
[----:B0-----:R-:W-:Y:S01]  /*1420*/  DMUL R28, R14, R10 ;  /* 0x0000000a0e1c7228 */ /* 0x001fe20000000000 */
[----:B------:R-:W-:-:S07]  /*1430*/  FSETP.GEU.AND P1, PT, |R11|, 6.5827683646048100446e-37, PT ;  /* 0x036000000b00780b */ /* 0x000fce0003f2e200 */
[----:B--2---:R-:W-:-:S08]  /*1440*/  DFMA R2, -R6, R28, R10 ;  /* 0x0000001c0602722b */ /* 0x004fd0000000010a */
[----:B------:R-:W-:-:S10]  /*1450*/  DFMA R28, R14, R2, R28 ;  /* 0x000000020e1c722b */ /* 0x000fd4000000001c */
[----:B------:R-:W-:-:S05]  /*1460*/  FFMA R0, RZ, R7, R29 ;  /* 0x00000007ff007223 */ /* 0x000fca000000001d */
[----:B------:R-:W-:Y:S01]  /*1470*/  FSETP.GT.AND P0, PT, |R0|, 1.469367938527859385e-39, PT ;  /* 0x001000000000780b */ /* 0x000fe20003f04200 */
[----:B---3--:R-:W-:-:S12]  /*1480*/  FMUL R2, R8, UR6 ;  /* 0x0000000608027c20 */ /* 0x008fd80008400000 */
[----:B------:R-:W-:Y:S05]  /*1490*/  @P0 BRA P1, `(.L_x_63) ;  /* 0x0000000000100947 */ /* 0x000fea0000800000 */
[----:B------:R-:W-:Y:S01]  /*14a0*/  IMAD.MOV.U32 R8, RZ, RZ, R6 ;  /* 0x000000ffff087224 */ /* 0x000fe200078e0006 */
[----:B------:R-:W-:Y:S01]  /*14b0*/  MOV R0, 0x14e0 ;  /* 0x000014e000007802 */ /* 0x000fe20000000f00 */
[----:B------:R-:W-:-:S07]  /*14c0*/  IMAD.MOV.U32 R9, RZ, RZ, R7 ;  /* 0x000000ffff097224 */ /* 0x000fce00078e0007 */
[----:B------:R-:W-:Y:S05]  /*14d0*/  CALL.REL.NOINC `($__internal_4_$__cuda_sm20_div_rn_f64_full) ;  /* 0x0000000400ac7944 */ /* 0x000fea0003c00000 */
.L_x_63:
[----:B------:R-:W-:Y:S05]  /*14e0*/  BSYNC.RECONVERGENT B0 ;  /* 0x0000000000007941 */ /* 0x000fea0003800200 */
.L_x_62:
[----:B------:R-:W-:Y:S01]  /*14f0*/  DADD R10, -RZ, |R28| ;  /* 0x00000000ff0a7229 */ /* 0x000fe2000000051c */
[----:B------:R-:W-:Y:S01]  /*1500*/  BSSY.RECONVERGENT B0, `(.L_x_64) ;  /* 0x0000004000007945 */ /* 0x000fe20003800200 */
[----:B------:R-:W-:-:S08]  /*1510*/  MOV R0, 0x1540 ;  /* 0x0000154000007802 */ /* 0x000fd00000000f00 */
[----:B------:R-:W-:-:S07]  /*1520*/  MOV R27, R11 ;  /* 0x0000000b001b7202 */ /* 0x000fce0000000f00 */
[----:B------:R-:W-:Y:S05]  /*1530*/  CALL.REL.NOINC `($_Z13initial_coffefiPfS_S_S_i$__internal_accurate_pow) ;  /* 0x0000000c00087944 */ /* 0x000fea0003c00000 */
[----:B------:R-:W-:Y:S05]  /*1540*/  BSYNC.RECONVERGENT B0 ;  /* 0x0000000000007941 */ /* 0x000fea0003800200 */
.L_x_64:
        /* <DEDUP_REMOVED lines=15> */
.L_x_66:
[----:B------:R-:W-:Y:S05]  /*1640*/  BSYNC.RECONVERGENT B0 ;  /* 0x0000000000007941 */ /* 0x000fea0003800200 */
.L_x_65:
        /* <DEDUP_REMOVED lines=16> */
[----:B------:R-:W-:Y:S02]  /*1750*/  LOP3.LUT R0, R13, 0x7fffffff, RZ, 0xc0, !PT ;  /* 0x7fffffff0d007812 */ /* 0x000fe400078ec0ff */
[----:B------:R-:W-:-:S03]  /*1760*/  MOV R8, R12 ;  /* 0x0000000c00087202 */ /* 0x000fc60000000f00 */
[----:B------:R-:W-:Y:S01]  /*1770*/  VIADD R12, R0, 0xfff00000 ;  /* 0xfff00000000c7836 */ /* 0x000fe20000000000 */
[----:B------:R-:W-:-:S07]  /*1780*/  MOV R0, 0x17a0 ;  /* 0x000017a000007802 */ /* 0x000fce0000000f00 */
[----:B------:R-:W-:Y:S05]  /*1790*/  CALL.REL.NOINC `($__internal_3_$__cuda_sm20_dblrcp_rn_slowpath_v3) ;  /* 0x00000000005c7944 */ /* 0x000fea0003c00000 */
[----:B------:R-:W-:Y:S02]  /*17a0*/  IMAD.MOV.U32 R8, RZ, RZ, R10 ;  /* 0x000000ffff087224 */ /* 0x000fe400078e000a */
[----:B------:R-:W-:-:S07]  /*17b0*/  IMAD.MOV.U32 R9, RZ, RZ, R11 ;  /* 0x000000ffff097224 */ /* 0x000fce00078e000b */
.L_x_68:
[----:B------:R-:W-:Y:S05]  /*17c0*/  BSYNC.RECONVERGENT B0 ;  /* 0x0000000000007941 */ /* 0x000fea0003800200 */
.L_x_67:
[----:B------:R-:W0:Y:S01]  /*17d0*/  LDC.64 R6, c[0x0][0x398] ;  /* 0x0000e600ff067b82 */ /* 0x000e220000000a00 */
[----:B------:R-:W1:Y:S01]  /*17e0*/  F2F.F32.F64 R9, R8 ;  /* 0x0000000800097310 */ /* 0x000e620000301000 */
[----:B------:R-:W2:Y:S06]  /*17f0*/  LDCU UR6, c[0x0][0x380] ;  /* 0x00007000ff0677ac */ /* 0x000eac0008000800 */
[----:B------:R-:W3:Y:S01]  /*1800*/  LDC.64 R12, c[0x4][RZ] ;  /* 0x01000000ff0c7b82 */ /* 0x000ee20000000a00 */
[----:B------:R-:W-:Y:S02]  /*1810*/  IMAD.MOV.U32 R14, RZ, RZ, 0x0 ;  /* 0x00000000ff0e7424 */ /* 0x000fe400078e00ff */
[----:B------:R-:W-:-:S05]  /*1820*/  IMAD.MOV.U32 R15, RZ, RZ, 0x3ff00000 ;  /* 0x3ff00000ff0f7424 */ /* 0x000fca00078e00ff */
        /* <DEDUP_REMOVED lines=14> */
        .weak           $__internal_3_$__cuda_sm20_dblrcp_rn_slowpath_v3
        .type           $__internal_3_$__cuda_sm20_dblrcp_rn_slowpath_v3,@function
        .size           $__internal_3_$__cuda_sm20_dblrcp_rn_slowpath_v3,($__internal_4_$__cuda_sm20_div_rn_f64_full - $__internal_3_$__cuda_sm20_dblrcp_rn_slowpath_v3)
$__internal_3_$__cuda_sm20_dblrcp_rn_slowpath_v3:
[----:B------:R-:W-:Y:S01]  /*1910*/  MOV R9, R13 ;  /* 0x0000000d00097202 */ /* 0x000fe20000000f00 */
[----:B------:R-:W-:Y:S05]  /*1920*/  BSSY.RECONVERGENT B1, `(.L_x_69) ;  /* 0x0000023000017945 */ /* 0x000fea0003800200 */
[----:B------:R-:W-:-:S14]  /*1930*/  DSETP.GTU.AND P0, PT, |R8|, +INF , PT ;  /* 0x7ff000000800742a */ /* 0x000fdc0003f0c200 */
[----:B------:R-:W-:Y:S05]  /*1940*/  @P0 BRA `(.L_x_70) ;  /* 0x0000000000780947 */ /* 0x000fea0003800000 */
[----:B------:R-:W-:-:S05]  /*1950*/  LOP3.LUT R13, R13, 0x7fffffff, RZ, 0xc0, !PT ;  /* 0x7fffffff0d0d7812 */ /* 0x000fca00078ec0ff */
[----:B------:R-:W-:-:S05]  /*1960*/  VIADD R10, R13, 0xffffffff ;  /* 0xffffffff0d0a7836 */ /* 0x000fca0000000000 */
[----:B------:R-:W-:-:S13]  /*1970*/  ISETP.GE.U32.AND P0, PT, R10, 0x7fefffff, PT ;  /* 0x7fefffff0a00780c */ /* 0x000fda0003f06070 */
[----:B------:R-:W-:Y:S01]  /*1980*/  @P0 LOP3.LUT R11, R9, 0x7ff00000, RZ, 0x3c, !PT ;  /* 0x7ff00000090b0812 */ /* 0x000fe200078e3cff */
[----:B------:R-:W-:Y:S01]  /*1990*/  @P0 IMAD.MOV.U32 R10, RZ, RZ, RZ ;  /* 0x000000ffff0a0224 */ /* 0x000fe200078e00ff */
[----:B------:R-:W-:Y:S06]  /*19a0*/  @P0 BRA `(.L_x_71) ;  /* 0x0000000000680947 */ /* 0x000fec0003800000 */
[----:B------:R-:W-:-:S13]  /*19b0*/  ISETP.GE.U32.AND P0, PT, R13, 0x1000001, PT ;  /* 0x010000010d00780c */ /* 0x000fda0003f06070 */
[----:B------:R-:W-:Y:S05]  /*19c0*/  @!P0 BRA `(.L_x_72) ;  /* 0x0000000000348947 */ /* 0x000fea0003800000 */
[----:B------:R-:W-:Y:S02]  /*19d0*/  VIADD R11, R9, 0xc0200000 ;  /* 0xc0200000090b7836 */ /* 0x000fe40000000000 */
[----:B------:R-:W-:Y:S02]  /*19e0*/  IMAD.MOV.U32 R10, RZ, RZ, R8 ;  /* 0x000000ffff0a7224 */ /* 0x000fe400078e0008 */
[----:B------:R-:W0:Y:S04]  /*19f0*/  MUFU.RCP64H R13, R11 ;  /* 0x0000000b000d7308 */ /* 0x000e280000001800 */
[----:B0-----:R-:W-:-:S08]  /*1a00*/  DFMA R14, -R10, R12, 1 ;  /* 0x3ff000000a0e742b */ /* 0x001fd0000000010c */
[----:B------:R-:W-:-:S08]  /*1a10*/  DFMA R14, R14, R14, R14 ;  /* 0x0000000e0e0e722b */ /* 0x000fd0000000000e */
[----:B------:R-:W-:-:S08]  /*1a20*/  DFMA R14, R12, R14, R12 ;  /* 0x0000000e0c0e722b */ /* 0x000fd0000000000c */
[----:B------:R-:W-:-:S08]  /*1a30*/  DFMA R12, -R10, R14, 1 ;  /* 0x3ff000000a0c742b */ /* 0x000fd0000000010e */
[----:B------:R-:W-:-:S08]  /*1a40*/  DFMA R12, R14, R12, R14 ;  /* 0x0000000c0e0c722b */ /* 0x000fd0000000000e */
[----:B------:R-:W-:-:S08]  /*1a50*/  DMUL R12, R12, 2.2250738585072013831e-308 ;  /* 0x001000000c0c7828 */ /* 0x000fd00000000000 */
[----:B------:R-:W-:-:S08]  /*1a60*/  DFMA R8, -R8, R12, 1 ;  /* 0x3ff000000808742b */ /* 0x000fd0000000010c */
[----:B------:R-:W-:-:S08]  /*1a70*/  DFMA R8, R8, R8, R8 ;  /* 0x000000080808722b */ /* 0x000fd00000000008 */
[----:B------:R-:W-:Y:S01]  /*1a80*/  DFMA R10, R12, R8, R12 ;  /* 0x000000080c0a722b */ /* 0x000fe2000000000c */
[----:B------:R-:W-:Y:S10]  /*1a90*/  BRA `(.L_x_71) ;  /* 0x00000000002c7947 */ /* 0x000ff40003800000 */
.L_x_72:
[----:B------:R-:W-:-:S06]  /*1aa0*/  DMUL R8, R8, 8.11296384146066816958e+31 ;  /* 0x4690000008087828 */ /* 0x000fcc0000000000 */
[----:B------:R-:W0:Y:S02]  /*1ab0*/  MUFU.RCP64H R13, R9 ;  /* 0x00000009000d7308 */ /* 0x000e240000001800 */
[----:B0-----:R-:W-:-:S08]  /*1ac0*/  DFMA R10, -R8, R12, 1 ;  /* 0x3ff00000080a742b */ /* 0x001fd0000000010c */
[----:B------:R-:W-:-:S08]  /*1ad0*/  DFMA R10, R10, R10, R10 ;  /* 0x0000000a0a0a722b */ /* 0x000fd0000000000a */
[----:B------:R-:W-:-:S08]  /*1ae0*/  DFMA R10, R12, R10, R12 ;  /* 0x0000000a0c0a722b */ /* 0x000fd0000000000c */
[----:B------:R-:W-:-:S08]  /*1af0*/  DFMA R12, -R8, R10, 1 ;  /* 0x3ff00000080c742b */ /* 0x000fd0000000010a */
[----:B------:R-:W-:-:S08]  /*1b00*/  DFMA R10, R10, R12, R10 ;  /* 0x0000000c0a0a722b */ /* 0x000fd0000000000a */
[----:B------:R-:W-:Y:S01]  /*1b10*/  DMUL R10, R10, 8.11296384146066816958e+31 ;  /* 0x469000000a0a7828 */ /* 0x000fe20000000000 */
[----:B------:R-:W-:Y:S10]  /*1b20*/  BRA `(.L_x_71) ;  /* 0x0000000000087947 */ /* 0x000ff40003800000 */
.L_x_70:
[----:B------:R-:W-:Y:S01]  /*1b30*/  LOP3.LUT R11, R9, 0x80000, RZ, 0xfc, !PT ;  /* 0x00080000090b7812 */ /* 0x000fe200078efcff */
[----:B------:R-:W-:-:S07]  /*1b40*/  IMAD.MOV.U32 R10, RZ, RZ, R8 ;  /* 0x000000ffff0a7224 */ /* 0x000fce00078e0008 */
.L_x_71:
[----:B------:R-:W-:Y:S05]  /*1b50*/  BSYNC.RECONVERGENT B1 ;  /* 0x0000000000017941 */ /* 0x000fea0003800200 */
.L_x_69:
[----:B------:R-:W-:Y:S01]  /*1b60*/  MOV R8, R0 ;  /* 0x0000000000087202 */ /* 0x000fe20000000f00 */
[----:B------:R-:W-:-:S04]  /*1b70*/  IMAD.MOV.U32 R9, RZ, RZ, 0x0 ;  /* 0x00000000ff097424 */ /* 0x000fc800078e00ff */
[----:B------:R-:W-:Y:S05]  /*1b80*/  RET.REL.NODEC R8 `(_Z13initial_coffefiPfS_S_S_i) ;  /* 0xffffffe4081c7950 */ /* 0x000fea0003c3ffff */
        .weak           $__internal_4_$__cuda_sm20_div_rn_f64_full
        .type           $__internal_4_$__cuda_sm20_div_rn_f64_full,@function
        .size           $__internal_4_$__cuda_sm20_div_rn_f64_full,($_Z13initial_coffefiPfS_S_S_i$__internal_accurate_pow - $__internal_4_$__cuda_sm20_div_rn_f64_full)
$__internal_4_$__cuda_sm20_div_rn_f64_full:
[C---:B------:R-:W-:Y:S01]  /*1b90*/  FSETP.GEU.AND P0, PT, |R9|.reuse, 1.469367938527859385e-39, PT ;  /* 0x001000000900780b */ /* 0x040fe20003f0e200 */
[----:B------:R-:W-:Y:S01]  /*1ba0*/  IMAD.MOV.U32 R12, RZ, RZ, 0x1 ;  /* 0x00000001ff0c7424 */ /* 0x000fe200078e00ff */
[----:B------:R-:W-:Y:S01]  /*1bb0*/  LOP3.LUT R24, R9, 0x800fffff, RZ, 0xc0, !PT ;  /* 0x800fffff09187812 */ /* 0x000fe200078ec0ff */
[----:B------:R-:W-:Y:S01]  /*1bc0*/  IMAD.MOV.U32 R20, RZ, RZ, 0x1ca00000 ;  /* 0x1ca00000ff147424 */ /* 0x000fe200078e00ff */
[C---:B------:R-:W-:Y:S01]  /*1bd0*/  FSETP.GEU.AND P2, PT, |R11|.reuse, 1.469367938527859385e-39, PT ;  /* 0x001000000b00780b */ /* 0x040fe20003f4e200 */
[----:B------:R-:W-:Y:S01]  /*1be0*/  BSSY.RECONVERGENT B1, `(.L_x_73) ;  /* 0x0000052000017945 */ /* 0x000fe20003800200 */
[----:B------:R-:W-:Y:S01]  /*1bf0*/  LOP3.LUT R25, R24, 0x3ff00000, RZ, 0xfc, !PT ;  /* 0x3ff0000018197812 */ /* 0x000fe200078efcff */
[----:B------:R-:W-:Y:S01]  /*1c00*/  IMAD.MOV.U32 R24, RZ, RZ, R8 ;  /* 0x000000ffff187224 */ /* 0x000fe200078e0008 */
[----:B------:R-:W-:Y:S02]  /*1c10*/  LOP3.LUT R3, R11, 0x7ff00000, RZ, 0xc0, !PT ;  /* 0x7ff000000b037812 */ /* 0x000fe400078ec0ff */
[----:B------:R-:W-:-:S03]  /*1c20*/  LOP3.LUT R22, R9, 0x7ff00000, RZ, 0xc0, !PT ;  /* 0x7ff0000009167812 */ /* 0x000fc600078ec0ff */
[----:B------:R-:W-:Y:S01]  /*1c30*/  @!P0 DMUL R24, R8, 8.98846567431157953865e+307 ;  /* 0x7fe0000008188828 */ /* 0x000fe20000000000 */
[----:B------:R-:W-:Y:S01]  /*1c40*/  ISETP.GE.U32.AND P1, PT, R3, R22, PT ;  /* 0x000000160300720c */ /* 0x000fe20003f26070 */
[----:B------:R-:W-:Y:S02]  /*1c50*/  IMAD.MOV.U32 R21, RZ, RZ, R3 ;  /* 0x000000ffff157224 */ /* 0x000fe400078e0003 */
[----:B------:R-:W-:Y:S02]  /*1c60*/  @!P2 LOP3.LUT R14, R9, 0x7ff00000, RZ, 0xc0, !PT ;  /* 0x7ff00000090ea812 */ /* 0x000fe400078ec0ff */
[----:B------:R-:W0:Y:S02]  /*1c70*/  MUFU.RCP64H R13, R25 ;  /* 0x00000019000d7308 */ /* 0x000e240000001800 */
[----:B------:R-:W-:Y:S02]  /*1c80*/  @!P2 ISETP.GE.U32.AND P3, PT, R3, R14, PT ;  /* 0x0000000e0300a20c */ /* 0x000fe40003f66070 */
[----:B------:R-:W-:-:S02]  /*1c90*/  @!P0 LOP3.LUT R22, R25, 0x7ff00000, RZ, 0xc0, !PT ;  /* 0x7ff0000019168812 */ /* 0x000fc400078ec0ff */
[----:B------:R-:W-:-:S04]  /*1ca0*/  @!P2 SEL R15, R20, 0x63400000, !P3 ;  /* 0x63400000140fa807 */ /* 0x000fc80005800000 */
[----:B------:R-:W-:-:S04]  /*1cb0*/  @!P2 LOP3.LUT R18, R15, 0x80000000, R11, 0xf8, !PT ;  /* 0x800000000f12a812 */ /* 0x000fc800078ef80b */
[----:B------:R-:W-:Y:S02]  /*1cc0*/  @!P2 LOP3.LUT R19, R18, 0x100000, RZ, 0xfc, !PT ;  /* 0x001000001213a812 */ /* 0x000fe400078efcff */
[----:B------:R-:W-:Y:S01]  /*1cd0*/  @!P2 MOV R18, RZ ;  /* 0x000000ff0012a202 */ /* 0x000fe20000000f00 */
[----:B0-----:R-:W-:-:S08]  /*1ce0*/  DFMA R16, R12, -R24, 1 ;  /* 0x3ff000000c10742b */ /* 0x001fd00000000818 */
[----:B------:R-:W-:-:S08]  /*1cf0*/  DFMA R16, R16, R16, R16 ;  /* 0x000000101010722b */ /* 0x000fd00000000010 */
[----:B------:R-:W-:Y:S01]  /*1d00*/  DFMA R16, R12, R16, R12 ;  /* 0x000000100c10722b */ /* 0x000fe2000000000c */
[----:B------:R-:W-:Y:S01]  /*1d10*/  SEL R13, R20, 0x63400000, !P1 ;  /* 0x63400000140d7807 */ /* 0x000fe20004800000 */
[----:B------:R-:W-:-:S03]  /*1d20*/  IMAD.MOV.U32 R12, RZ, RZ, R10 ;  /* 0x000000ffff0c7224 */ /* 0x000fc600078e000a */
[----:B------:R-:W-:-:S03]  /*1d30*/  LOP3.LUT R13, R13, 0x800fffff, R11, 0xf8, !PT ;  /* 0x800fffff0d0d7812 */ /* 0x000fc600078ef80b */
[----:B------:R-:W-:-:S03]  /*1d40*/  DFMA R14, R16, -R24, 1 ;  /* 0x3ff00000100e742b */ /* 0x000fc60000000818 */
[----:B------:R-:W-:-:S05]  /*1d50*/  @!P2 DFMA R12, R12, 2, -R18 ;  /* 0x400000000c0ca82b */ /* 0x000fca0000000812 */
[----:B------:R-:W-:-:S05]  /*1d60*/  DFMA R14, R16, R14, R16 ;  /* 0x0000000e100e722b */ /* 0x000fca0000000010 */
[----:B------:R-:W-:-:S03]  /*1d70*/  @!P2 LOP3.LUT R21, R13, 0x7ff00000, RZ, 0xc0, !PT ;  /* 0x7ff000000d15a812 */ /* 0x000fc600078ec0ff */
[----:B------:R-:W-:Y:S02]  /*1d80*/  DMUL R16, R14, R12 ;  /* 0x0000000c0e107228 */ /* 0x000fe40000000000 */
[----:B------:R-:W-:-:S05]  /*1d90*/  VIADD R23, R21, 0xffffffff ;  /* 0xffffffff15177836 */ /* 0x000fca0000000000 */
[----:B------:R-:W-:Y:S01]  /*1da0*/  ISETP.GT.U32.AND P0, PT, R23, 0x7feffffe, PT ;  /* 0x7feffffe1700780c */ /* 0x000fe20003f04070 */
[----:B------:R-:W-:Y:S01]  /*1db0*/  VIADD R23, R22, 0xffffffff ;  /* 0xffffffff16177836 */ /* 0x000fe20000000000 */
[----:B------:R-:W-:-:S04]  /*1dc0*/  DFMA R18, R16, -R24, R12 ;  /* 0x800000181012722b */ /* 0x000fc8000000000c */
[----:B------:R-:W-:-:S04]  /*1dd0*/  ISETP.GT.U32.OR P0, PT, R23, 0x7feffffe, P0 ;  /* 0x7feffffe1700780c */ /* 0x000fc80000704470 */
[----:B------:R-:W-:-:S09]  /*1de0*/  DFMA R18, R14, R18, R16 ;  /* 0x000000120e12722b */ /* 0x000fd20000000010 */
[----:B------:R-:W-:Y:S05]  /*1df0*/  @P0 BRA `(.L_x_74) ;  /* 0x00000000006c0947 */ /* 0x000fea0003800000 */
[----:B------:R-:W-:-:S04]  /*1e00*/  LOP3.LUT R14, R9, 0x7ff00000, RZ, 0xc0, !PT ;  /* 0x7ff00000090e7812 */ /* 0x000fc800078ec0ff */
[CC--:B------:R-:W-:Y:S02]  /*1e10*/  VIADDMNMX R10, R3.reuse, -R14.reuse, 0xb9600000, !PT ;  /* 0xb9600000030a7446 */ /* 0x0c0fe4000780090e */
[----:B------:R-:W-:Y:S02]  /*1e20*/  ISETP.GE.U32.AND P0, PT, R3, R14, PT ;  /* 0x0000000e0300720c */ /* 0x000fe40003f06070 */
[----:B------:R-:W-:Y:S02]  /*1e30*/  VIMNMX R3, PT, PT, R10, 0x46a00000, PT ;  /* 0x46a000000a037848 */ /* 0x000fe40003fe0100 */
[----:B------:R-:W-:Y:S02]  /*1e40*/  SEL R20, R20, 0x63400000, !P0 ;  /* 0x6340000014147807 */ /* 0x000fe40004000000 */
[----:B------:R-:W-:-:S03]  /*1e50*/  MOV R10, RZ ;  /* 0x000000ff000a7202 */ /* 0x000fc60000000f00 */
        /* <DEDUP_REMOVED lines=12> */
[----:B------:R-:W-:Y:S01]  /*1f20*/  DMUL.RP R10, R18, R10 ;  /* 0x0000000a120a7228 */ /* 0x000fe20000008000 */
[----:B------:R-:W-:Y:S01]  /*1f30*/  IMAD.MOV.U32 R8, RZ, RZ, RZ ;  /* 0x000000ffff087224 */ /* 0x000fe200078e00ff */
[----:B------:R-:W-:-:S05]  /*1f40*/  IADD3 R3, PT, PT, -R3, -0x43300000, RZ ;  /* 0xbcd0000003037810 */ /* 0x000fca0007ffe1ff */
[----:B------:R-:W-:-:S03]  /*1f50*/  DFMA R8, R14, -R8, R18 ;  /* 0x800000080e08722b */ /* 0x000fc60000000012 */
[----:B------:R-:W-:-:S07]  /*1f60*/  LOP3.LUT R17, R11, R17, RZ, 0x3c, !PT ;  /* 0x000000110b117212 */ /* 0x000fce00078e3cff */
[----:B------:R-:W-:-:S04]  /*1f70*/  FSETP.NEU.AND P0, PT, |R9|, R3, PT ;  /* 0x000000030900720b */ /* 0x000fc80003f0d200 */
[----:B------:R-:W-:Y:S02]  /*1f80*/  FSEL R14, R10, R14, !P0 ;  /* 0x0000000e0a0e7208 */ /* 0x000fe40004000000 */
[----:B------:R-:W-:Y:S01]  /*1f90*/  FSEL R15, R17, R15, !P0 ;  /* 0x0000000f110f7208 */ /* 0x000fe20004000000 */
[----:B------:R-:W-:Y:S06]  /*1fa0*/  BRA `(.L_x_75) ;  /* 0x0000000000547947 */ /* 0x000fec0003800000 */
.L_x_74:
[----:B------:R-:W-:-:S14]  /*1fb0*/  DSETP.NAN.AND P0, PT, R10, R10, PT ;  /* 0x0000000a0a00722a */ /* 0x000fdc0003f08000 */
[----:B------:R-:W-:Y:S05]  /*1fc0*/  @P0 BRA `(.L_x_76) ;  /* 0x0000000000440947 */ /* 0x000fea0003800000 */
[----:B------:R-:W-:-:S14]  /*1fd0*/  DSETP.NAN.AND P0, PT, R8, R8, PT ;  /* 0x000000080800722a */ /* 0x000fdc0003f08000 */
[----:B------:R-:W-:Y:S05]  /*1fe0*/  @P0 BRA `(.L_x_77) ;  /* 0x0000000000300947 */ /* 0x000fea0003800000 */
[----:B------:R-:W-:Y:S01]  /*1ff0*/  ISETP.NE.AND P0, PT, R21, R22, PT ;  /* 0x000000161500720c */ /* 0x000fe20003f05270 */
[----:B------:R-:W-:Y:S02]  /*2000*/  IMAD.MOV.U32 R14, RZ, RZ, 0x0 ;  /* 0x00000000ff0e7424 */ /* 0x000fe400078e00ff */
[----:B------:R-:W-:-:S10]  /*2010*/  IMAD.MOV.U32 R15, RZ, RZ, -0x80000 ;  /* 0xfff80000ff0f7424 */ /* 0x000fd400078e00ff */
[----:B------:R-:W-:Y:S05]  /*2020*/  @!P0 BRA `(.L_x_75) ;  /* 0x0000000000348947 */ /* 0x000fea0003800000 */
[----:B------:R-:W-:Y:S02]  /*2030*/  ISETP.NE.AND P0, PT, R21, 0x7ff00000, PT ;  /* 0x7ff000001500780c */ /* 0x000fe40003f05270 */
[----:B------:R-:W-:Y:S02]  /*2040*/  LOP3.LUT R15, R11, 0x80000000, R9, 0x48, !PT ;  /* 0x800000000b0f7812 */ /* 0x000fe400078e4809 */
[----:B------:R-:W-:-:S13]  /*2050*/  ISETP.EQ.OR P0, PT, R22, RZ, !P0 ;  /* 0x000000ff1600720c */ /* 0x000fda0004702670 */
[----:B------:R-:W-:Y:S02]  /*2060*/  @P0 LOP3.LUT R3, R15, 0x7ff00000, RZ, 0xfc, !PT ;  /* 0x7ff000000f030812 */ /* 0x000fe400078efcff */
[----:B------:R-:W-:Y:S01]  /*2070*/  @!P0 MOV R14, RZ ;  /* 0x000000ff000e8202 */ /* 0x000fe20000000f00 */
[----:B------:R-:W-:Y:S02]  /*2080*/  @P0 IMAD.MOV.U32 R14, RZ, RZ, RZ ;  /* 0x000000ffff0e0224 */ /* 0x000fe400078e00ff */
[----:B------:R-:W-:Y:S01]  /*2090*/  @P0 IMAD.MOV.U32 R15, RZ, RZ, R3 ;  /* 0x000000ffff0f0224 */ /* 0x000fe200078e0003 */
[----:B------:R-:W-:Y:S06]  /*20a0*/  BRA `(.L_x_75) ;  /* 0x0000000000147947 */ /* 0x000fec0003800000 */
.L_x_77:
[----:B------:R-:W-:Y:S01]  /*20b0*/  LOP3.LUT R15, R9, 0x80000, RZ, 0xfc, !PT ;  /* 0x00080000090f7812 */ /* 0x000fe200078efcff */
[----:B------:R-:W-:Y:S01]  /*20c0*/  IMAD.MOV.U32 R14, RZ, RZ, R8 ;  /* 0x000000ffff0e7224 */ /* 0x000fe200078e0008 */
[----:B------:R-:W-:Y:S06]  /*20d0*/  BRA `(.L_x_75) ;  /* 0x0000000000087947 */ /* 0x000fec0003800000 */
.L_x_76:
[----:B------:R-:W-:Y:S01]  /*20e0*/  LOP3.LUT R15, R11, 0x80000, RZ, 0xfc, !PT ;  /* 0x000800000b0f7812 */ /* 0x000fe200078efcff */
[----:B------:R-:W-:-:S07]  /*20f0*/  IMAD.MOV.U32 R14, RZ, RZ, R10 ;  /* 0x000000ffff0e7224 */ /* 0x000fce00078e000a */
.L_x_75:
[----:B------:R-:W-:Y:S05]  /*2100*/  BSYNC.RECONVERGENT B1 ;  /* 0x0000000000017941 */ /* 0x000fea0003800200 */
.L_x_73:
[----:B------:R-:W-:Y:S01]  /*2110*/  IMAD.MOV.U32 R8, RZ, RZ, R0 ;  /* 0x000000ffff087224 */ /* 0x000fe200078e0000 */
[----:B------:R-:W-:Y:S01]  /*2120*/  MOV R29, R15 ;  /* 0x0000000f001d7202 */ /* 0x000fe20000000f00 */
[----:B------:R-:W-:Y:S02]  /*2130*/  IMAD.MOV.U32 R9, RZ, RZ, 0x0 ;  /* 0x00000000ff097424 */ /* 0x000fe400078e00ff */
[----:B------:R-:W-:Y:S02]  /*2140*/  IMAD.MOV.U32 R28, RZ, RZ, R14 ;  /* 0x000000ffff1c7224 */ /* 0x000fe400078e000e */
[----:B------:R-:W-:Y:S05]  /*2150*/  RET.REL.NODEC R8 `(_Z13initial_coffefiPfS_S_S_i) ;  /* 0xffffffdc08a87950 */ /* 0x000fea0003c3ffff */
        .type           $_Z13initial_coffefiPfS_S_S_i$__internal_accurate_pow,@function
        .size           $_Z13initial_coffefiPfS_S_S_i$__internal_accurate_pow,(.L_x_176 - $_Z13initial_coffefiPfS_S_S_i$__internal_accurate_pow)
$_Z13initial_coffefiPfS_S_S_i$__internal_accurate_pow:
[----:B------:R-:W-:Y:S01]  /*2160*/  ISETP.GT.U32.AND P0, PT, R27, 0xfffff, PT ;  /* 0x000fffff1b00780c */ /* 0x000fe20003f04070 */
[----:B------:R-:W-:Y:S01]  /*2170*/  IMAD.MOV.U32 R8, RZ, RZ, R10 ;  /* 0x000000ffff087224 */ /* 0x000fe200078e000a */
[----:B------:R-:W-:Y:S01]  /*2180*/  UMOV UR6, 0x7d2cafe2 ;  /* 0x7d2cafe200067882 */ /* 0x000fe20000000000 */
[--C-:B------:R-:W-:Y:S01]  /*2190*/  IMAD.MOV.U32 R9, RZ, RZ, R27.reuse ;  /* 0x000000ffff097224 */ /* 0x100fe200078e001b */
[----:B------:R-:W-:Y:S01]  /*21a0*/  UMOV UR7, 0x3eb0f5ff ;  /* 0x3eb0f5ff00077882 */ /* 0x000fe20000000000 */
[--C-:B------:R-:W-:Y:S01]  /*21b0*/  IMAD.MOV.U32 R11, RZ, RZ, R27.reuse ;  /* 0x000000ffff0b7224 */ /* 0x100fe200078e001b */
[----:B------:R-:W-:Y:S01]  /*21c0*/  SHF.R.U32.HI R27, RZ, 0x14, R27 ;  /* 0x00000014ff1b7819 */ /* 0x000fe2000001161b */
[----:B------:R-:W-:Y:S01]  /*21d0*/  IMAD.MOV.U32 R14, RZ, RZ, 0x41ad3b5a ;  /* 0x41ad3b5aff0e7424 */ /* 0x000fe200078e00ff */
[----:B------:R-:W-:Y:S01]  /*21e0*/  UMOV UR8, 0x3b39803f ;  /* 0x3b39803f00087882 */ /* 0x000fe20000000000 */
[----:B------:R-:W-:Y:S01]  /*21f0*/  IMAD.MOV.U32 R15, RZ, RZ, 0x3ed0f5d2 ;  /* 0x3ed0f5d2ff0f7424 */ /* 0x000fe200078e00ff */
[----:B------:R-:W-:-:S03]  /*2200*/  UMOV UR9, 0x3c7abc9e ;  /* 0x3c7abc9e00097882 */ /* 0x000fc60000000000 */
[----:B------:R-:W-:-:S10]  /*2210*/  @!P0 DMUL R8, R8, 1.80143985094819840000e+16 ;  /* 0x4350000008088828 */ /* 0x000fd40000000000 */
[----:B------:R-:W-:Y:S01]  /*2220*/  @!P0 MOV R11, R9 ;  /* 0x00000009000b8202 */ /* 0x000fe20000000f00 */
[----:B------:R-:W-:Y:S01]  /*2230*/  @!P0 IMAD.MOV.U32 R10, RZ, RZ, R8 ;  /* 0x000000ffff0a8224 */ /* 0x000fe200078e0008 */
[----:B------:R-:W-:Y:S02]  /*2240*/  @!P0 LEA.HI R27, R9, 0xffffffca, RZ, 0xc ;  /* 0xffffffca091b8811 */ /* 0x000fe400078f60ff */
[----:B------:R-:W-:Y:S01]  /*2250*/  LOP3.LUT R11, R11, 0x800fffff, RZ, 0xc0, !PT ;  /* 0x800fffff0b0b7812 */ /* 0x000fe200078ec0ff */
[----:B------:R-:W-:Y:S01]  /*2260*/  IMAD.MOV.U32 R12, RZ, RZ, R10 ;  /* 0x000000ffff0c7224 */ /* 0x000fe200078e000a */
[----:B------:R-:W-:Y:S02]  /*2270*/  MOV R10, RZ ;  /* 0x000000ff000a7202 */ /* 0x000fe40000000f00 */
[----:B------:R-:W-:Y:S02]  /*2280*/  LOP3.LUT R13, R11, 0x3ff00000, RZ, 0xfc, !PT ;  /* 0x3ff000000b0d7812 */ /* 0x000fe400078efcff */
[----:B------:R-:W-:-:S02]  /*2290*/  IADD3 R8, PT, PT, R27, -0x3ff, RZ ;  /* 0xfffffc011b087810 */ /* 0x000fc40007ffe0ff */
[----:B------:R-:W-:-:S13]  /*22a0*/  ISETP.GE.U32.AND P1, PT, R13, 0x3ff6a09f, PT ;  /* 0x3ff6a09f0d00780c */ /* 0x000fda0003f26070 */
[----:B------:R-:W-:Y:S02]  /*22b0*/  @P1 VIADD R11, R13, 0xfff00000 ;  /* 0xfff000000d0b1836 */ /* 0x000fe40000000000 */
[----:B------:R-:W-:Y:S02]  /*22c0*/  @P1 VIADD R8, R27, 0xfffffc02 ;  /* 0xfffffc021b081836 */ /* 0x000fe40000000000 */
        /* <DEDUP_REMOVED lines=33> */
[----:B------:R-:W-:-:S03]  /*24e0*/  DMUL R24, R10, R16 ;  /* 0x000000100a187228 */ /* 0x000fc60000000000 */
[----:B------:R-:W-:-:S08]  /*24f0*/  DFMA R12, R22, R20, UR6 ;  /* 0x00000006160c7e2b */ /* 0x000fd00008000014 */
[----:B------:R-:W-:Y:S01]  /*2500*/  DADD R18, -R12, UR6 ;  /* 0x000000060c127e29 */ /* 0x000fe20008000100 */
[----:B------:R-:W-:Y:S01]  /*2510*/  UMOV UR6, 0xb9e7b0 ;  /* 0x00b9e7b000067882 */ /* 0x000fe20000000000 */
[----:B------:R-:W-:-:S06]  /*2520*/  UMOV UR7, 0x3c46a4cb ;  /* 0x3c46a4cb00077882 */ /* 0x000fcc0000000000 */
[----:B------:R-:W-:Y:S02]  /*2530*/  DFMA R18, R22, R20, R18 ;  /* 0x000000141612722b */ /* 0x000fe40000000012 */
[----:B------:R-:W-:Y:S01]  /*2540*/  DFMA R20, R10, R10, -R16 ;  /* 0x0000000a0a14722b */ /* 0x000fe20000000810 */
[----:B------:R-:W-:Y:S02]  /*2550*/  VIADD R23, R15, 0x100000 ;  /* 0x001000000f177836 */ /* 0x000fe40000000000 */
[----:B------:R-:W-:-:S06]  /*2560*/  IMAD.MOV.U32 R22, RZ, RZ, R14 ;  /* 0x000000ffff167224 */ /* 0x000fcc00078e000e */
[----:B------:R-:W-:Y:S02]  /*2570*/  DFMA R20, R10, R22, R20 ;  /* 0x000000160a14722b */ /* 0x000fe40000000014 */
        /* <DEDUP_REMOVED lines=19> */
[----:B------:R-:W-:-:S08]  /*26b0*/  DADD R10, R12, R10 ;  /* 0x000000000c0a7229 */ /* 0x000fd0000000000a */
[----:B------:R-:W-:Y:S01]  /*26c0*/  DADD R14, R14, R10 ;  /* 0x000000000e0e7229 */ /* 0x000fe2000000000a */
[----:B------:R-:W-:Y:S01]  /*26d0*/  LOP3.LUT R10, R8, 0x80000000, RZ, 0x3c, !PT ;  /* 0x80000000080a7812 */ /* 0x000fe200078e3cff */
[----:B------:R-:W-:-:S06]  /*26e0*/  IMAD.MOV.U32 R11, RZ, RZ, 0x43300000 ;  /* 0x43300000ff0b7424 */ /* 0x000fcc00078e00ff */
[----:B------:R-:W-:Y:S02]  /*26f0*/  DADD R12, R16, R14 ;  /* 0x00000000100c7229 */ /* 0x000fe4000000000e */
[----:B------:R-:W-:Y:S01]  /*2700*/  DADD R10, R10, -UR6 ;  /* 0x800000060a0a7e29 */ /* 0x000fe20008000000 */
[----:B------:R-:W-:Y:S01]  /*2710*/  UMOV UR6, 0xfefa39ef ;  /* 0xfefa39ef00067882 */ /* 0x000fe20000000000 */
[----:B------:R-:W-:-:S04]  /*2720*/  UMOV UR7, 0x3fe62e42 ;  /* 0x3fe62e4200077882 */ /* 0x000fc80000000000 */
[--C-:B------:R-:W-:Y:S02]  /*2730*/  DADD R18, R16, -R12.reuse ;  /* 0x0000000010127229 */ /* 0x100fe4000000080c */
[----:B------:R-:W-:-:S06]  /*2740*/  DFMA R8, R10, UR6, R12 ;  /* 0x000000060a087c2b */ /* 0x000fcc000800000c */
[----:B------:R-:W-:Y:S02]  /*2750*/  DADD R18, R14, R18 ;  /* 0x000000000e127229 */ /* 0x000fe40000000012 */
[----:B------:R-:W-:-:S08]  /*2760*/  DFMA R16, R10, -UR6, R8 ;  /* 0x800000060a107c2b */ /* 0x000fd00008000008 */
        /* <DEDUP_REMOVED lines=22> */
[----:B------:R-:W-:Y:S01]  /*28d0*/  MOV R8, 0xfca213ea ;  /* 0xfca213ea00087802 */ /* 0x000fe20000000f00 */
[----:B------:R-:W-:Y:S01]  /*28e0*/  IMAD.MOV.U32 R9, RZ, RZ, 0x3e928af3 ;  /* 0x3e928af3ff097424 */ /* 0x000fe200078e00ff */
[----:B------:R-:W-:-:S05]  /*28f0*/  UMOV UR7, 0x3e5ade15 ;  /* 0x3e5ade1500077882 */ /* 0x000fca0000000000 */
        /* <DEDUP_REMOVED lines=36> */
[----:B------:R-:W-:-:S04]  /*2b40*/  @!P1 SHF.R.S32.HI R11, RZ, 0x1, R11 ;  /* 0x00000001ff0b9819 */ /* 0x000fc8000001140b */
[----:B------:R-:W-:Y:S01]  /*2b50*/  @!P1 LEA R9, R11, R9, 0x14 ;  /* 0x000000090b099211 */ /* 0x000fe200078ea0ff */
[----:B------:R-:W-:-:S05]  /*2b60*/  @!P1 IMAD.IADD R10, R10, 0x1, -R11 ;  /* 0x000000010a0a9824 */ /* 0x000fca00078e0a0b */
[----:B------:R-:W-:Y:S01]  /*2b70*/  @!P1 LEA R11, R10, 0x3ff00000, 0x14 ;  /* 0x3ff000000a0b9811 */ /* 0x000fe200078ea0ff */
[----:B------:R-:W-:-:S06]  /*2b80*/  @!P1 IMAD.MOV.U32 R10, RZ, RZ, RZ ;  /* 0x000000ffff0a9224 */ /* 0x000fcc00078e00ff */
[----:B------:R-:W-:-:S11]  /*2b90*/  @!P1 DMUL R16, R8, R10 ;  /* 0x0000000a08109228 */ /* 0x000fd60000000000 */
.L_x_78:
[----:B------:R-:W-:Y:S01]  /*2ba0*/  DFMA R12, R12, R16, R16 ;  /* 0x000000100c0c722b */ /* 0x000fe20000000010 */
[----:B------:R-:W-:Y:S01]  /*2bb0*/  IMAD.MOV.U32 R8, RZ, RZ, R0 ;  /* 0x000000ffff087224 */ /* 0x000fe200078e0000 */
[----:B------:R-:W-:Y:S01]  /*2bc0*/  DSETP.NEU.AND P0, PT, |R16|, +INF , PT ;  /* 0x7ff000001000742a */ /* 0x000fe20003f0d200 */
[----:B------:R-:W-:-:S07]  /*2bd0*/  IMAD.MOV.U32 R9, RZ, RZ, 0x0 ;  /* 0x00000000ff097424 */ /* 0x000fce00078e00ff */
[----:B------:R-:W-:Y:S02]  /*2be0*/  FSEL R10, R16, R12, !P0 ;  /* 0x0000000c100a7208 */ /* 0x000fe40004000000 */
[----:B------:R-:W-:Y:S01]  /*2bf0*/  FSEL R11, R17, R13, !P0 ;  /* 0x0000000d110b7208 */ /* 0x000fe20004000000 */
[----:B------:R-:W-:Y:S06]  /*2c00*/  RET.REL.NODEC R8 `(_Z13initial_coffefiPfS_S_S_i) ;  /* 0xffffffd008fc7950 */ /* 0x000fec0003c3ffff */
.L_x_79:
        /* <DEDUP_REMOVED lines=15> */
.L_x_176:


//--------------------- .text._Z6get_d0fffiiiiPf  --------------------------
	.section	.text._Z6get_d0fffiiiiPf,"ax",@progbits
	.align	128
        .global         _Z6get_d0fffiiiiPf
        .type           _Z6get_d0fffiiiiPf,@function
        .size           _Z6get_d0fffiiiiPf,(.L_x_177 - _Z6get_d0fffiiiiPf)
        .other          _Z6get_d0fffiiiiPf,@"STO_CUDA_ENTRY STV_DEFAULT"
_Z6get_d0fffiiiiPf:
.text._Z6get_d0fffiiiiPf:
[----:B------:R-:W-:Y:S08]  /*0000*/  LDC R1, c[0x0][0x37c] ;  /* 0x0000df00ff017b82 */ /* 0x000ff00000000800 */
[----:B------:R-:W0:Y:S01]  /*0010*/  LDC.64 R14, c[0x0][0x388] ;  /* 0x0000e200ff0e7b82 */ /* 0x000e220000000a00 */
[----:B------:R-:W0:Y:S07]  /*0020*/  LDCU.64 UR4, c[0x0][0x390] ;  /* 0x00007200ff0477ac */ /* 0x000e2e0008000a00 */
[----:B------:R-:W1:Y:S01]  /*0030*/  LDC.64 R8, c[0x0][0x3a0] ;  /* 0x0000e800ff087b82 */ /* 0x000e620000000a00 */
[----:B0-----:R-:W-:-:S04]  /*0040*/  IMAD R15, R15, UR4, RZ ;  /* 0x000000040f0f7c24 */ /* 0x001fc8000f8e02ff */
[----:B------:R-:W-:Y:S01]  /*0050*/  IMAD R15, R15, UR5, RZ ;  /* 0x000000050f0f7c24 */ /* 0x000fe2000f8e02ff */
[----:B------:R-:W0:Y:S04]  /*0060*/  LDCU.64 UR4, c[0x0][0x358] ;  /* 0x00006b00ff0477ac */ /* 0x000e280008000a00 */
[----:B------:R-:W-:-:S04]  /*0070*/  LEA.HI R15, R15, R15, RZ, 0x1 ;  /* 0x0000000f0f0f7211 */ /* 0x000fc800078f08ff */
[----:B------:R-:W-:-:S05]  /*0080*/  SHF.R.S32.HI R15, RZ, 0x1, R15 ;  /* 0x00000001ff0f7819 */ /* 0x000fca000001140f */
[----:B-1----:R-:W-:-:S05]  /*0090*/  IMAD.WIDE R8, R15, 0x4, R8 ;  /* 0x000000040f087825 */ /* 0x002fca00078e0208 */
[----:B0-----:R0:W2:Y:S01]  /*00a0*/  LDG.E R0, desc[UR4][R8.64] ;  /* 0x0000000408007981 */ /* 0x0010a2000c1e1900 */
[----:B------:R-:W1:Y:S01]  /*00b0*/  MUFU.RCP64H R5, 1.762939453125 ;  /* 0x3ffc350000057908 */ /* 0x000e620000001800 */
[----:B------:R-:W-:Y:S01]  /*00c0*/  IMAD.MOV.U32 R2, RZ, RZ, 0x0 ;  /* 0x00000000ff027424 */ /* 0x000fe200078e00ff */
[----:B------:R-:W-:Y:S01]  /*00d0*/  UMOV UR6, 0x3ae80f1e ;  /* 0x3ae80f1e00067882 */ /* 0x000fe20000000000 */
[----:B------:R-:W-:Y:S01]  /*00e0*/  IMAD.MOV.U32 R3, RZ, RZ, 0x3ffc3500 ;  /* 0x3ffc3500ff037424 */ /* 0x000fe200078e00ff */
[----:B------:R-:W-:Y:S01]  /*00f0*/  UMOV UR7, 0x3eb1380b ;  /* 0x3eb1380b00077882 */ /* 0x000fe20000000000 */
[----:B------:R-:W-:Y:S01]  /*0100*/  IMAD.MOV.U32 R4, RZ, RZ, RZ ;  /* 0x000000ffff047224 */ /* 0x000fe200078e00ff */
[----:B------:R-:W-:Y:S01]  /*0110*/  UMOV UR8, 0x0 ;  /* 0x0000000000087882 */ /* 0x000fe20000000000 */
[----:B------:R-:W-:Y:S01]  /*0120*/  IMAD.MOV.U32 R10, RZ, RZ, -0x748574fc ;  /* 0x8b7a8b04ff0a7424 */ /* 0x000fe200078e00ff */
[----:B------:R-:W3:Y:S01]  /*0130*/  MUFU.RCP64H R13, 3 ;  /* 0x40080000000d7908 */ /* 0x000ee20000001800 */
[----:B------:R-:W-:Y:S01]  /*0140*/  IMAD.MOV.U32 R11, RZ, RZ, 0x3ed0ee25 ;  /* 0x3ed0ee25ff0b7424 */ /* 0x000fe200078e00ff */
[----:B------:R-:W-:Y:S01]  /*0150*/  UMOV UR9, 0x40310000 ;  /* 0x4031000000097882 */ /* 0x000fe20000000000 */
[----:B------:R-:W-:Y:S01]  /*0160*/  IMAD.MOV.U32 R12, RZ, RZ, 0x1 ;  /* 0x00000001ff0c7424 */ /* 0x000fe200078e00ff */
[----:B-1----:R-:W-:-:S08]  /*0170*/  DFMA R2, R4, -R2, 1 ;  /* 0x3ff000000402742b */ /* 0x002fd00000000802 */
[----:B------:R-:W-:-:S08]  /*0180*/  DFMA R2, R2, R2, R2 ;  /* 0x000000020202722b */ /* 0x000fd00000000002 */
[----:B------:R-:W-:-:S08]  /*0190*/  DFMA R4, R4, R2, R4 ;  /* 0x000000020404722b */ /* 0x000fd00000000004 */
[----:B------:R-:W-:-:S08]  /*01a0*/  DMUL R2, R4, -0.237060546875 ;  /* 0xbfce580004027828 */ /* 0x000fd00000000000 */
[----:B------:R-:W-:-:S08]  /*01b0*/  DFMA R2, R4, -0.237060546875, R2 ;  /* 0xbfce58000402782b */ /* 0x000fd00000000002 */
[C---:B------:R-:W-:Y:S02]  /*01c0*/  DMUL R6, R2.reuse, R2 ;  /* 0x0000000202067228 */ /* 0x040fe40000000000 */
[----:B------:R-:W-:-:S06]  /*01d0*/  DADD R18, -R2, -0.237060546875 ;  /* 0xbfce580002127429 */ /* 0x000fcc0000000100 */
[----:B0-----:R-:W-:Y:S01]  /*01e0*/  DFMA R8, R6, UR6, R10 ;  /* 0x0000000606087c2b */ /* 0x001fe2000800000a */
[----:B------:R-:W-:Y:S01]  /*01f0*/  UMOV UR6, 0x9f02676f ;  /* 0x9f02676f00067882 */ /* 0x000fe20000000000 */
[----:B------:R-:W-:Y:S01]  /*0200*/  UMOV UR7, 0x3ef3b266 ;  /* 0x3ef3b26600077882 */ /* 0x000fe20000000000 */
[----:B------:R-:W-:Y:S01]  /*0210*/  IMAD.MOV.U32 R10, RZ, RZ, 0x0 ;  /* 0x00000000ff0a7424 */ /* 0x000fe200078e00ff */
[----:B------:R-:W-:Y:S01]  /*0220*/  DADD R18, R18, R18 ;  /* 0x0000000012127229 */ /* 0x000fe20000000012 */
[----:B------:R-:W-:-:S03]  /*0230*/  IMAD.MOV.U32 R11, RZ, RZ, 0x40080000 ;  /* 0x40080000ff0b7424 */ /* 0x000fc600078e00ff */
[----:B------:R-:W-:Y:S01]  /*0240*/  DFMA R8, R6, R8, UR6 ;  /* 0x0000000606087e2b */ /* 0x000fe20008000008 */
[----:B------:R-:W-:Y:S01]  /*0250*/  UMOV UR6, 0xa9ab0956 ;  /* 0xa9ab095600067882 */ /* 0x000fe20000000000 */
[----:B------:R-:W-:Y:S01]  /*0260*/  UMOV UR7, 0x3f1745cb ;  /* 0x3f1745cb00077882 */ /* 0x000fe20000000000 */
[----:B---3--:R-:W-:Y:S02]  /*0270*/  DFMA R22, R12, -R10, 1 ;  /* 0x3ff000000c16742b */ /* 0x008fe4000000080a */
[----:B------:R-:W-:-:S03]  /*0280*/  DFMA R18, -R2, -0.237060546875, R18 ;  /* 0xbfce58000212782b */ /* 0x000fc60000000112 */
[----:B------:R-:W-:Y:S01]  /*0290*/  DFMA R16, R6, R8, UR6 ;  /* 0x0000000606107e2b */ /* 0x000fe20008000008 */
[----:B------:R-:W-:Y:S01]  /*02a0*/  UMOV UR6, 0x2d1b5154 ;  /* 0x2d1b515400067882 */ /* 0x000fe20000000000 */
[----:B------:R-:W0:Y:S01]  /*02b0*/  LDC.64 R8, c[0x0][0x380] ;  /* 0x0000e000ff087b82 */ /* 0x000e220000000a00 */
[----:B------:R-:W-:Y:S01]  /*02c0*/  UMOV UR7, 0x3f3c71c7 ;  /* 0x3f3c71c700077882 */ /* 0x000fe20000000000 */
[----:B------:R-:W-:Y:S02]  /*02d0*/  DFMA R22, R22, R22, R22 ;  /* 0x000000161616722b */ /* 0x000fe40000000016 */
[----:B------:R-:W-:Y:S02]  /*02e0*/  DMUL R18, R4, R18 ;  /* 0x0000001204127228 */ /* 0x000fe40000000000 */
[----:B------:R-:W-:Y:S01]  /*02f0*/  DFMA R16, R6, R16, UR6 ;  /* 0x0000000606107e2b */ /* 0x000fe20008000010 */
[----:B------:R-:W-:Y:S01]  /*0300*/  UMOV UR6, 0x923be72d ;  /* 0x923be72d00067882 */ /* 0x000fe20000000000 */
[----:B------:R-:W-:-:S02]  /*0310*/  UMOV UR7, 0x3f624924 ;  /* 0x3f62492400077882 */ /* 0x000fc40000000000 */
[----:B------:R-:W-:-:S04]  /*0320*/  DFMA R12, R12, R22, R12 ;  /* 0x000000160c0c722b */ /* 0x000fc8000000000c */
[----:B------:R-:W-:Y:S01]  /*0330*/  DFMA R20, R6, R16, UR6 ;  /* 0x0000000606147e2b */ /* 0x000fe20008000010 */
[----:B------:R-:W-:Y:S01]  /*0340*/  UMOV UR6, 0x9999a3c4 ;  /* 0x9999a3c400067882 */ /* 0x000fe20000000000 */
[----:B------:R-:W-:Y:S01]  /*0350*/  UMOV UR7, 0x3f899999 ;  /* 0x3f89999900077882 */ /* 0x000fe20000000000 */
[----:B------:R-:W-:Y:S01]  /*0360*/  MOV R16, 0xfefa39ef ;  /* 0xfefa39ef00107802 */ /* 0x000fe20000000f00 */
[----:B------:R-:W-:-:S04]  /*0370*/  IMAD.MOV.U32 R17, RZ, RZ, 0x3fe62e42 ;  /* 0x3fe62e42ff117424 */ /* 0x000fc800078e00ff */
[----:B------:R-:W-:Y:S01]  /*0380*/  DFMA R20, R6, R20, UR6 ;  /* 0x0000000606147e2b */ /* 0x000fe20008000014 */
[----:B------:R-:W-:Y:S01]  /*0390*/  UMOV UR6, 0x55555554 ;  /* 0x5555555400067882 */ /* 0x000fe20000000000 */
[----:B0-----:R-:W-:Y:S01]  /*03a0*/  FADD R15, R8, R9 ;  /* 0x00000009080f7221 */ /* 0x001fe20000000000 */
[----:B------:R-:W-:Y:S01]  /*03b0*/  UMOV UR7, 0x3fb55555 ;  /* 0x3fb5555500077882 */ /* 0x000fe20000000000 */
[----:B------:R-:W-:Y:S02]  /*03c0*/  DFMA R8, R16, UR8, R2 ;  /* 0x0000000810087c2b */ /* 0x000fe40008000002 */
[----:B------:R-:W-:Y:S01]  /*03d0*/  FADD R22, R15, R14 ;  /* 0x0000000e0f167221 */ /* 0x000fe20000000000 */
[----:B------:R-:W-:Y:S02]  /*03e0*/  DFMA R14, R12, -R10, 1 ;  /* 0x3ff000000c0e742b */ /* 0x000fe4000000080a */
[----:B------:R-:W-:Y:S01]  /*03f0*/  DFMA R20, R6, R20, UR6 ;  /* 0x0000000606147e2b */ /* 0x000fe20008000014 */
[----:B------:R-:W0:Y:S01]  /*0400*/  F2F.F64.F32 R10, R22 ;  /* 0x00000016000a7310 */ /* 0x000e220000201800 */
[----:B------:R-:W1:Y:S01]  /*0410*/  LDCU UR6, c[0x0][0x398] ;  /* 0x00007300ff0677ac */ /* 0x000e620008000800 */
[----:B------:R-:W-:Y:S01]  /*0420*/  DFMA R4, -R16, 17, R8 ;  /* 0x403100001004782b */ /* 0x000fe20000000108 */
[----:B------:R-:W-:-:S02]  /*0430*/  IMAD.MOV.U32 R16, RZ, RZ, 0x3b39803f ;  /* 0x3b39803fff107424 */ /* 0x000fc400078e00ff */
[----:B------:R-:W-:Y:S01]  /*0440*/  DFMA R12, R12, R14, R12 ;  /* 0x0000000e0c0c722b */ /* 0x000fe2000000000c */
[----:B------:R-:W-:Y:S01]  /*0450*/  IMAD.MOV.U32 R17, RZ, RZ, 0x3c7abc9e ;  /* 0x3c7abc9eff117424 */ /* 0x000fe200078e00ff */
[----:B------:R-:W-:-:S03]  /*0460*/  DMUL R20, R6, R20 ;  /* 0x0000001406147228 */ /* 0x000fc60000000000 */
[----:B------:R-:W-:-:S05]  /*0470*/  DADD R4, -R2, R4 ;  /* 0x0000000002047229 */ /* 0x000fca0000000104 */
[----:B------:R-:W-:Y:S01]  /*0480*/  DFMA R18, R2, R20, R18 ;  /* 0x000000140212722b */ /* 0x000fe20000000012 */
[----:B0-----:R-:W-:Y:S01]  /*0490*/  FSETP.GEU.AND P1, PT, |R11|, 6.5827683646048100446e-37, PT ;  /* 0x036000000b00780b */ /* 0x001fe20003f2e200 */
[----:B------:R-:W-:-:S06]  /*04a0*/  DMUL R2, R10, R12 ;  /* 0x0000000c0a027228 */ /* 0x000fcc0000000000 */
[----:B------:R-:W-:Y:S02]  /*04b0*/  DADD R4, R18, -R4 ;  /* 0x0000000012047229 */ /* 0x000fe40000000804 */
[----:B------:R-:W-:-:S06]  /*04c0*/  DFMA R14, R2, -3, R10 ;  /* 0xc0080000020e782b */ /* 0x000fcc000000000a */
[----:B------:R-:W-:Y:S02]  /*04d0*/  DFMA R4, R16, UR8, R4 ;  /* 0x0000000810047c2b */ /* 0x000fe40008000004 */
[----:B------:R-:W-:Y:S01]  /*04e0*/  DFMA R2, R12, R14, R2 ;  /* 0x0000000e0c02722b */ /* 0x000fe20000000002 */
[----:B-1----:R-:W-:Y:S05]  /*04f0*/  I2F.F64 R12, UR6 ;  /* 0x00000006000c7d12 */ /* 0x002fea0008201c00 */
[----:B------:R-:W-:-:S04]  /*0500*/  DADD R4, R8, R4 ;  /* 0x0000000008047229 */ /* 0x000fc80000000004 */
[----:B------:R-:W-:-:S05]  /*0510*/  FFMA R8, RZ, 2.125, R3 ;  /* 0x40080000ff087823 */ /* 0x000fca0000000003 */
[----:B------:R-:W-:Y:S01]  /*0520*/  FSETP.GT.AND P0, PT, |R8|, 1.469367938527859385e-39, PT ;  /* 0x001000000800780b */ /* 0x000fe20003f04200 */
[----:B--2---:R-:W0:Y:S02]  /*0530*/  F2F.F64.F32 R6, R0 ;  /* 0x0000000000067310 */ /* 0x004e240000201800 */
[----:B0-----:R-:W-:-:S08]  /*0540*/  DMUL R6, R6, 10 ;  /* 0x4024000006067828 */ /* 0x001fd00000000000 */
[----:B------:R-:W-:Y:S02]  /*0550*/  DMUL R4, R4, R6 ;  /* 0x0000000604047228 */ /* 0x000fe40000000000 */
[----:B------:R-:W-:Y:S01]  /*0560*/  DADD R6, R12, R12 ;  /* 0x000000000c067229 */ /* 0x000fe2000000000c */
[----:B------:R-:W-:Y:S10]  /*0570*/  @P0 BRA P1, `(.L_x_80) ;  /* 0x0000000000200947 */ /* 0x000ff40000800000 */
[----:B------:R-:W-:Y:S01]  /*0580*/  IMAD.MOV.U32 R8, RZ, RZ, R10 ;  /* 0x000000ffff087224 */ /* 0x000fe200078e000a */
[----:B------:R-:W-:Y:S01]  /*0590*/  MOV R13, 0x40080000 ;  /* 0x40080000000d7802 */ /* 0x000fe20000000f00 */
[----:B------:R-:W-:Y:S01]  /*05a0*/  IMAD.MOV.U32 R9, RZ, RZ, R11 ;  /* 0x000000ffff097224 */ /* 0x000fe200078e000b */
[----:B------:R-:W-:Y:S01]  /*05b0*/  MOV R0, 0x5e0 ;  /* 0x000005e000007802 */ /* 0x000fe20000000f00 */
[----:B------:R-:W-:-:S07]  /*05c0*/  IMAD.MOV.U32 R12, RZ, RZ, RZ ;  /* 0x000000ffff0c7224 */ /* 0x000fce00078e00ff */
[----:B------:R-:W-:Y:S05]  /*05d0*/  CALL.REL.NOINC `($__internal_5_$__cuda_sm20_div_rn_f64_full) ;  /* 0x0000000000747944 */ /* 0x000fea0003c00000 */
[----:B------:R-:W-:Y:S02]  /*05e0*/  IMAD.MOV.U32 R2, RZ, RZ, R16 ;  /* 0x000000ffff027224 */ /* 0x000fe400078e0010 */
[----:B------:R-:W-:-:S07]  /*05f0*/  IMAD.MOV.U32 R3, RZ, RZ, R17 ;  /* 0x000000ffff037224 */ /* 0x000fce00078e0011 */
.L_x_80:
[----:B------:R-:W-:Y:S01]  /*0600*/  DMUL R6, R6, R2 ;  /* 0x0000000206067228 */ /* 0x000fe20000000000 */
[----:B------:R-:W-:Y:S01]  /*0610*/  FSETP.GEU.AND P1, PT, |R5|, 6.5827683646048100446e-37, PT ;  /* 0x036000000500780b */ /* 0x000fe20003f2e200 */
[----:B------:R-:W-:-:S04]  /*0620*/  IMAD.MOV.U32 R2, RZ, RZ, 0x1 ;  /* 0x00000001ff027424 */ /* 0x000fc800078e00ff */
[----:B------:R-:W0:Y:S02]  /*0630*/  MUFU.RCP64H R3, R7 ;  /* 0x0000000700037308 */ /* 0x000e240000001800 */
[----:B0-----:R-:W-:-:S08]  /*0640*/  DFMA R8, -R6, R2, 1 ;  /* 0x3ff000000608742b */ /* 0x001fd00000000102 */
[----:B------:R-:W-:-:S08]  /*0650*/  DFMA R8, R8, R8, R8 ;  /* 0x000000080808722b */ /* 0x000fd00000000008 */
[----:B------:R-:W-:-:S08]  /*0660*/  DFMA R8, R2, R8, R2 ;  /* 0x000000080208722b */ /* 0x000fd00000000002 */
[----:B------:R-:W-:-:S08]  /*0670*/  DFMA R2, -R6, R8, 1 ;  /* 0x3ff000000602742b */ /* 0x000fd00000000108 */
[----:B------:R-:W-:-:S08]  /*0680*/  DFMA R2, R8, R2, R8 ;  /* 0x000000020802722b */ /* 0x000fd00000000008 */
[----:B------:R-:W-:-:S08]  /*0690*/  DMUL R8, R4, R2 ;  /* 0x0000000204087228 */ /* 0x000fd00000000000 */
[----:B------:R-:W-:-:S08]  /*06a0*/  DFMA R10, -R6, R8, R4 ;  /* 0x00000008060a722b */ /* 0x000fd00000000104 */
[----:B------:R-:W-:-:S10]  /*06b0*/  DFMA R2, R2, R10, R8 ;  /* 0x0000000a0202722b */ /* 0x000fd40000000008 */
[----:B------:R-:W-:-:S05]  /*06c0*/  FFMA R0, RZ, R7, R3 ;  /* 0x00000007ff007223 */ /* 0x000fca0000000003 */
[----:B------:R-:W-:-:S13]  /*06d0*/  FSETP.GT.AND P0, PT, |R0|, 1.469367938527859385e-39, PT ;  /* 0x001000000000780b */ /* 0x000fda0003f04200 */
[----:B------:R-:W-:Y:S05]  /*06e0*/  @P0 BRA P1, `(.L_x_81) ;  /* 0x0000000000200947 */ /* 0x000fea0000800000 */
[----:B------:R-:W-:Y:S01]  /*06f0*/  IMAD.MOV.U32 R8, RZ, RZ, R4 ;  /* 0x000000ffff087224 */ /* 0x000fe200078e0004 */
[----:B------:R-:W-:Y:S01]  /*0700*/  MOV R13, R7 ;  /* 0x00000007000d7202 */ /* 0x000fe20000000f00 */
[----:B------:R-:W-:Y:S01]  /*0710*/  IMAD.MOV.U32 R9, RZ, RZ, R5 ;  /* 0x000000ffff097224 */ /* 0x000fe200078e0005 */
[----:B------:R-:W-:Y:S01]  /*0720*/  MOV R0, 0x750 ;  /* 0x0000075000007802 */ /* 0x000fe20000000f00 */
[----:B------:R-:W-:-:S07]  /*0730*/  IMAD.MOV.U32 R12, RZ, RZ, R6 ;  /* 0x000000ffff0c7224 */ /* 0x000fce00078e0006 */
[----:B------:R-:W-:Y:S05]  /*0740*/  CALL.REL.NOINC `($__internal_5_$__cuda_sm20_div_rn_f64_full) ;  /* 0x0000000000187944 */ /* 0x000fea0003c00000 */
[----:B------:R-:W-:Y:S02]  /*0750*/  IMAD.MOV.U32 R2, RZ, RZ, R16 ;  /* 0x000000ffff027224 */ /* 0x000fe400078e0010 */
[----:B------:R-:W-:-:S07]  /*0760*/  IMAD.MOV.U32 R3, RZ, RZ, R17 ;  /* 0x000000ffff037224 */ /* 0x000fce00078e0011 */
.L_x_81:
[----:B------:R-:W0:Y:S01]  /*0770*/  LDC.64 R4, c[0x4][RZ] ;  /* 0x01000000ff047b82 */ /* 0x000e220000000a00 */
[----:B------:R-:W0:Y:S02]  /*0780*/  F2F.F32.F64 R3, R2 ;  /* 0x0000000200037310 */ /* 0x000e240000301000 */
[----:B0-----:R-:W-:Y:S01]  /*0790*/  STG.E desc[UR4][R4.64], R3 ;  /* 0x0000000304007986 */ /* 0x001fe2000c101904 */
[----:B------:R-:W-:Y:S05]  /*07a0*/  EXIT ;  /* 0x000000000000794d */ /* 0x000fea0003800000 */
        .weak           $__internal_5_$__cuda_sm20_div_rn_f64_full
        .type           $__internal_5_$__cuda_sm20_div_rn_f64_full,@function
        .size           $__internal_5_$__cuda_sm20_div_rn_f64_full,(.L_x_177 - $__internal_5_$__cuda_sm20_div_rn_f64_full)
$__internal_5_$__cuda_sm20_div_rn_f64_full:
[C---:B------:R-:W-:Y:S01]  /*07b0*/  FSETP.GEU.AND P0, PT, |R13|.reuse, 1.469367938527859385e-39, PT ;  /* 0x001000000d00780b */ /* 0x040fe20003f0e200 */
[----:B------:R-:W-:Y:S01]  /*07c0*/  IMAD.MOV.U32 R14, RZ, RZ, 0x1 ;  /* 0x00000001ff0e7424 */ /* 0x000fe200078e00ff */
[C---:B------:R-:W-:Y:S01]  /*07d0*/  LOP3.LUT R10, R13.reuse, 0x800fffff, RZ, 0xc0, !PT ;  /* 0x800fffff0d0a7812 */ /* 0x040fe200078ec0ff */
[----:B------:R-:W-:Y:S01]  /*07e0*/  IMAD.MOV.U32 R17, RZ, RZ, 0x1ca00000 ;  /* 0x1ca00000ff117424 */ /* 0x000fe200078e00ff */
[----:B------:R-:W-:Y:S02]  /*07f0*/  LOP3.LUT R21, R13, 0x7ff00000, RZ, 0xc0, !PT ;  /* 0x7ff000000d157812 */ /* 0x000fe400078ec0ff */
[----:B------:R-:W-:Y:S01]  /*0800*/  LOP3.LUT R11, R10, 0x3ff00000, RZ, 0xfc, !PT ;  /* 0x3ff000000a0b7812 */ /* 0x000fe200078efcff */
[----:B------:R-:W-:Y:S01]  /*0810*/  IMAD.MOV.U32 R10, RZ, RZ, R12 ;  /* 0x000000ffff0a7224 */ /* 0x000fe200078e000c */
[----:B------:R-:W-:-:S04]  /*0820*/  LOP3.LUT R16, R9, 0x7ff00000, RZ, 0xc0, !PT ;  /* 0x7ff0000009107812 */ /* 0x000fc800078ec0ff */
[----:B------:R-:W-:Y:S01]  /*0830*/  ISETP.GE.U32.AND P1, PT, R16, R21, PT ;  /* 0x000000151000720c */ /* 0x000fe20003f26070 */
[----:B------:R-:W-:Y:S01]  /*0840*/  @!P0 DMUL R10, R12, 8.98846567431157953865e+307 ;  /* 0x7fe000000c0a8828 */ /* 0x000fe20000000000 */
[----:B------:R-:W-:-:S05]  /*0850*/  IMAD.MOV.U32 R22, RZ, RZ, R16 ;  /* 0x000000ffff167224 */ /* 0x000fca00078e0010 */
[----:B------:R-:W0:Y:S02]  /*0860*/  MUFU.RCP64H R15, R11 ;  /* 0x0000000b000f7308 */ /* 0x000e240000001800 */
[----:B0-----:R-:W-:-:S08]  /*0870*/  DFMA R2, R14, -R10, 1 ;  /* 0x3ff000000e02742b */ /* 0x001fd0000000080a */
[----:B------:R-:W-:-:S08]  /*0880*/  DFMA R2, R2, R2, R2 ;  /* 0x000000020202722b */ /* 0x000fd00000000002 */
[----:B------:R-:W-:Y:S01]  /*0890*/  DFMA R14, R14, R2, R14 ;  /* 0x000000020e0e722b */ /* 0x000fe2000000000e */
[----:B------:R-:W-:Y:S02]  /*08a0*/  SEL R3, R17, 0x63400000, !P1 ;  /* 0x6340000011037807 */ /* 0x000fe40004800000 */
[----:B------:R-:W-:Y:S02]  /*08b0*/  FSETP.GEU.AND P1, PT, |R9|, 1.469367938527859385e-39, PT ;  /* 0x001000000900780b */ /* 0x000fe40003f2e200 */
[----:B------:R-:W-:-:S03]  /*08c0*/  LOP3.LUT R3, R3, 0x800fffff, R9, 0xf8, !PT ;  /* 0x800fffff03037812 */ /* 0x000fc600078ef809 */
[----:B------:R-:W-:Y:S01]  /*08d0*/  DFMA R18, R14, -R10, 1 ;  /* 0x3ff000000e12742b */ /* 0x000fe2000000080a */
[----:B------:R-:W-:-:S07]  /*08e0*/  MOV R2, R8 ;  /* 0x0000000800027202 */ /* 0x000fce0000000f00 */
[----:B------:R-:W-:Y:S01]  /*08f0*/  DFMA R14, R14, R18, R14 ;  /* 0x000000120e0e722b */ /* 0x000fe2000000000e */
[----:B------:R-:W-:Y:S10]  /*0900*/  @P1 BRA `(.L_x_82) ;  /* 0x0000000000201947 */ /* 0x000ff40003800000 */
[----:B------:R-:W-:Y:S01]  /*0910*/  LOP3.LUT R19, R13, 0x7ff00000, RZ, 0xc0, !PT ;  /* 0x7ff000000d137812 */ /* 0x000fe200078ec0ff */
[----:B------:R-:W-:-:S03]  /*0920*/  IMAD.MOV.U32 R18, RZ, RZ, RZ ;  /* 0x000000ffff127224 */ /* 0x000fc600078e00ff */
[----:B------:R-:W-:-:S04]  /*0930*/  ISETP.GE.U32.AND P1, PT, R16, R19, PT ;  /* 0x000000131000720c */ /* 0x000fc80003f26070 */
[----:B------:R-:W-:-:S04]  /*0940*/  SEL R19, R17, 0x63400000, !P1 ;  /* 0x6340000011137807 */ /* 0x000fc80004800000 */
[----:B------:R-:W-:-:S04]  /*0950*/  LOP3.LUT R19, R19, 0x80000000, R9, 0xf8, !PT ;  /* 0x8000000013137812 */ /* 0x000fc800078ef809 */
[----:B------:R-:W-:-:S06]  /*0960*/  LOP3.LUT R19, R19, 0x100000, RZ, 0xfc, !PT ;  /* 0x0010000013137812 */ /* 0x000fcc00078efcff */
[----:B------:R-:W-:-:S10]  /*0970*/  DFMA R2, R2, 2, -R18 ;  /* 0x400000000202782b */ /* 0x000fd40000000812 */
[----:B------:R-:W-:-:S07]  /*0980*/  LOP3.LUT R22, R3, 0x7ff00000, RZ, 0xc0, !PT ;  /* 0x7ff0000003167812 */ /* 0x000fce00078ec0ff */
.L_x_82:
[----:B------:R-:W-:Y:S01]  /*0990*/  IMAD.MOV.U32 R23, RZ, RZ, R21 ;  /* 0x000000ffff177224 */ /* 0x000fe200078e0015 */
[----:B------:R-:W-:Y:S01]  /*09a0*/  @!P0 LOP3.LUT R23, R11, 0x7ff00000, RZ, 0xc0, !PT ;  /* 0x7ff000000b178812 */ /* 0x000fe200078ec0ff */
[----:B------:R-:W-:Y:S01]  /*09b0*/  VIADD R24, R22, 0xffffffff ;  /* 0xffffffff16187836 */ /* 0x000fe20000000000 */
[----:B------:R-:W-:-:S03]  /*09c0*/  DMUL R18, R14, R2 ;  /* 0x000000020e127228 */ /* 0x000fc60000000000 */
[----:B------:R-:W-:Y:S01]  /*09d0*/  VIADD R25, R23, 0xffffffff ;  /* 0xffffffff17197836 */ /* 0x000fe20000000000 */
[----:B------:R-:W-:-:S04]  /*09e0*/  ISETP.GT.U32.AND P0, PT, R24, 0x7feffffe, PT ;  /* 0x7feffffe1800780c */ /* 0x000fc80003f04070 */
[----:B------:R-:W-:Y:S01]  /*09f0*/  ISETP.GT.U32.OR P0, PT, R25, 0x7feffffe, P0 ;  /* 0x7feffffe1900780c */ /* 0x000fe20000704470 */
[----:B------:R-:W-:-:S08]  /*0a00*/  DFMA R20, R18, -R10, R2 ;  /* 0x8000000a1214722b */ /* 0x000fd00000000002 */
[----:B------:R-:W-:-:S04]  /*0a10*/  DFMA R14, R14, R20, R18 ;  /* 0x000000140e0e722b */ /* 0x000fc80000000012 */
[----:B------:R-:W-:Y:S07]  /*0a20*/  @P0 BRA `(.L_x_83) ;  /* 0x00000000006c0947 */ /* 0x000fee0003800000 */
[----:B------:R-:W-:-:S04]  /*0a30*/  LOP3.LUT R9, R13, 0x7ff00000, RZ, 0xc0, !PT ;  /* 0x7ff000000d097812 */ /* 0x000fc800078ec0ff */
[CC--:B------:R-:W-:Y:S02]  /*0a40*/  VIADDMNMX R8, R16.reuse, -R9.reuse, 0xb9600000, !PT ;  /* 0xb960000010087446 */ /* 0x0c0fe40007800909 */
[----:B------:R-:W-:Y:S02]  /*0a50*/  ISETP.GE.U32.AND P0, PT, R16, R9, PT ;  /* 0x000000091000720c */ /* 0x000fe40003f06070 */
[----:B------:R-:W-:Y:S02]  /*0a60*/  VIMNMX R8, PT, PT, R8, 0x46a00000, PT ;  /* 0x46a0000008087848 */ /* 0x000fe40003fe0100 */
[----:B------:R-:W-:-:S05]  /*0a70*/  SEL R17, R17, 0x63400000, !P0 ;  /* 0x6340000011117807 */ /* 0x000fca0004000000 */
[----:B------:R-:W-:Y:S01]  /*0a80*/  IMAD.IADD R18, R8, 0x1, -R17 ;  /* 0x0000000108127824 */ /* 0x000fe200078e0a11 */
[----:B------:R-:W-:-:S03]  /*0a90*/  MOV R8, RZ ;  /* 0x000000ff00087202 */ /* 0x000fc60000000f00 */
        /* <DEDUP_REMOVED lines=12> */
[----:B------:R-:W-:-:S06]  /*0b60*/  IMAD.MOV.U32 R2, RZ, RZ, RZ ;  /* 0x000000ffff027224 */ /* 0x000fcc00078e00ff */
[----:B------:R-:W-:-:S03]  /*0b70*/  DFMA R2, R16, -R2, R14 ;  /* 0x800000021002722b */ /* 0x000fc6000000000e */
[----:B------:R-:W-:-:S03]  /*0b80*/  LOP3.LUT R13, R9, R13, RZ, 0x3c, !PT ;  /* 0x0000000d090d7212 */ /* 0x000fc600078e3cff */
[----:B------:R-:W-:-:S04]  /*0b90*/  IADD3 R2, PT, PT, -R18, -0x43300000, RZ ;  /* 0xbcd0000012027810 */ /* 0x000fc80007ffe1ff */
[----:B------:R-:W-:-:S04]  /*0ba0*/  FSETP.NEU.AND P0, PT, |R3|, R2, PT ;  /* 0x000000020300720b */ /* 0x000fc80003f0d200 */
[----:B------:R-:W-:Y:S02]  /*0bb0*/  FSEL R16, R8, R16, !P0 ;  /* 0x0000001008107208 */ /* 0x000fe40004000000 */
[----:B------:R-:W-:Y:S01]  /*0bc0*/  FSEL R17, R13, R17, !P0 ;  /* 0x000000110d117208 */ /* 0x000fe20004000000 */
[----:B------:R-:W-:Y:S06]  /*0bd0*/  BRA `(.L_x_84) ;  /* 0x0000000000547947 */ /* 0x000fec0003800000 */
.L_x_83:
        /* <DEDUP_REMOVED lines=11> */
[----:B------:R-:W-:Y:S01]  /*0c90*/  @P0 LOP3.LUT R2, R17, 0x7ff00000, RZ, 0xfc, !PT ;  /* 0x7ff0000011020812 */ /* 0x000fe200078efcff */
[----:B------:R-:W-:Y:S01]  /*0ca0*/  @!P0 IMAD.MOV.U32 R16, RZ, RZ, RZ ;  /* 0x000000ffff108224 */ /* 0x000fe200078e00ff */
[----:B------:R-:W-:-:S03]  /*0cb0*/  @P0 MOV R16, RZ ;  /* 0x000000ff00100202 */ /* 0x000fc60000000f00 */
[----:B------:R-:W-:Y:S01]  /*0cc0*/  @P0 IMAD.MOV.U32 R17, RZ, RZ, R2 ;  /* 0x000000ffff110224 */ /* 0x000fe200078e0002 */
[----:B------:R-:W-:Y:S06]  /*0cd0*/  BRA `(.L_x_84) ;  /* 0x0000000000147947 */ /* 0x000fec0003800000 */
.L_x_86:
[----:B------:R-:W-:Y:S01]  /*0ce0*/  LOP3.LUT R17, R13, 0x80000, RZ, 0xfc, !PT ;  /* 0x000800000d117812 */ /* 0x000fe200078efcff */
[----:B------:R-:W-:Y:S01]  /*0cf0*/  IMAD.MOV.U32 R16, RZ, RZ, R12 ;  /* 0x000000ffff107224 */ /* 0x000fe200078e000c */
[----:B------:R-:W-:Y:S06]  /*0d00*/  BRA `(.L_x_84) ;  /* 0x0000000000087947 */ /* 0x000fec0003800000 */
.L_x_85:
[----:B------:R-:W-:Y:S01]  /*0d10*/  LOP3.LUT R17, R9, 0x80000, RZ, 0xfc, !PT ;  /* 0x0008000009117812 */ /* 0x000fe200078efcff */
[----:B------:R-:W-:-:S07]  /*0d20*/  IMAD.MOV.U32 R16, RZ, RZ, R8 ;  /* 0x000000ffff107224 */ /* 0x000fce00078e0008 */
.L_x_84:
[----:B------:R-:W-:Y:S02]  /*0d30*/  IMAD.MOV.U32 R2, RZ, RZ, R0 ;  /* 0x000000ffff027224 */ /* 0x000fe400078e0000 */
[----:B------:R-:W-:-:S04]  /*0d40*/  IMAD.MOV.U32 R3, RZ, RZ, 0x0 ;  /* 0x00000000ff037424 */ /* 0x000fc800078e00ff */
[----:B------:R-:W-:Y:S05]  /*0d50*/  RET.REL.NODEC R2 `(_Z6get_d0fffiiiiPf) ;  /* 0xfffffff002a87950 */ /* 0x000fea0003c3ffff */
.L_x_87:
        /* <DEDUP_REMOVED lines=10> */
.L_x_177:


//--------------------- .text._Z13update_stressiiiiiiffffPfS_S_S_S_S_iS_S_S_S_S_S_S_S_S_S_S_S_S_S_S_S_S_S_S_S_iiiiiiib --------------------------
	.section	.text._Z13update_stressiiiiiiffffPfS_S_S_S_S_iS_S_S_S_S_S_S_S_S_S_S_S_S_S_S_S_S_S_S_S_iiiiiiib,"ax",@progbits
	.align	128
        .global         _Z13update_stressiiiiiiffffPfS_S_S_S_S_iS_S_S_S_S_S_S_S_S_S_S_S_S_S_S_S_S_S_S_S_iiiiiiib
        .type           _Z13update_stressiiiiiiffffPfS_S_S_S_S_iS_S_S_S_S_S_S_S_S_S_S_S_S_S_S_S_S_S_S_S_iiiiiiib,@function
        .size           _Z13update_stressiiiiiiffffPfS_S_S_S_S_iS_S_S_S_S_S_S_S_S_S_S_S_S_S_S_S_S_S_S_S_iiiiiiib,(.L_x_181 - _Z13update_stressiiiiiiffffPfS_S_S_S_S_iS_S_S_S_S_S_S_S_S_S_S_S_S_S_S_S_S_S_S_S_iiiiiiib)
        .other          _Z13update_stressiiiiiiffffPfS_S_S_S_S_iS_S_S_S_S_S_S_S_S_S_S_S_S_S_S_S_S_S_S_S_iiiiiiib,@"STO_CUDA_ENTRY STV_DEFAULT"
_Z13update_stressiiiiiiffffPfS_S_S_S_S_iS_S_S_S_S_S_S_S_S_S_S_S_S_S_S_S_S_S_S_S_iiiiiiib:
.text._Z13update_stressiiiiiiffffPfS_S_S_S_S_iS_S_S_S_S_S_S_S_S_S_S_S_S_S_S_S_S_S_S_S_iiiiiiib:
[----:B------:R-:W0:Y:S08]  /*0000*/  LDC R1, c[0x0][0x37c] ;  /* 0x0000df00ff017b82 */ /* 0x000e300000000800 */
[----:B------:R-:W1:Y:S01]  /*0010*/  LDC.64 R8, c[0x0][0x398] ;  /* 0x0000e600ff087b82 */ /* 0x000e620000000a00 */
[----:B------:R-:W2:Y:S01]  /*0020*/  S2R R7, SR_TID.X ;  /* 0x0000000000077919 */ /* 0x000ea20000002100 */
[----:B0-----:R-:W-:-:S06]  /*0030*/  IADD3 R1, PT, PT, R1, -0x28, RZ ;  /* 0xffffffd801017810 */ /* 0x001fcc0007ffe0ff */
[----:B------:R-:W0:Y:S08]  /*0040*/  S2UR UR8, SR_CTAID.Y ;  /* 0x00000000000879c3 */ /* 0x000e300000002600 */
[----:B------:R-:W2:Y:S01]  /*0050*/  S2UR UR6, SR_CTAID.X ;  /* 0x00000000000679c3 */ /* 0x000ea20000002500 */
[----:B-1----:R-:W1:Y:S07]  /*0060*/  MUFU.RCP R0, R9 ;  /* 0x0000000900007308 */ /* 0x002e6e0000001000 */
[----:B------:R-:W2:Y:S01]  /*0070*/  LDC R4, c[0x0][0x360] ;  /* 0x0000d800ff047b82 */ /* 0x000ea20000000800 */
[----:B------:R-:W0:Y:S01]  /*0080*/  LDCU UR5, c[0x0][0x364] ;  /* 0x00006c80ff0577ac */ /* 0x000e220008000800 */
[----:B------:R-:W3:Y:S01]  /*0090*/  FCHK P0, R8, R9 ;  /* 0x0000000908007302 */ /* 0x000ee20000000000 */
[----:B-1----:R-:W-:Y:S01]  /*00a0*/  FFMA R3, R0, -R9, 1 ;  /* 0x3f80000000037423 */ /* 0x002fe20000000809 */
[----:B0-----:R-:W-:-:S03]  /*00b0*/  UIMAD UR8, UR8, UR5, URZ ;  /* 0x00000005080872a4 */ /* 0x001fc6000f8e02ff */
[----:B------:R-:W-:Y:S02]  /*00c0*/  FFMA R3, R0, R3, R0 ;  /* 0x0000000300037223 */ /* 0x000fe40000000000 */
[----:B------:R-:W0:Y:S02]  /*00d0*/  LDC R0, c[0x0][0x398] ;  /* 0x0000e600ff007b82 */ /* 0x000e240000000800 */
[----:B------:R-:W-:-:S04]  /*00e0*/  FFMA R5, R3, R8, RZ ;  /* 0x0000000803057223 */ /* 0x000fc800000000ff */
[----:B------:R-:W-:-:S04]  /*00f0*/  FFMA R2, R5, -R9, R8 ;  /* 0x8000000905027223 */ /* 0x000fc80000000008 */
[----:B------:R-:W-:-:S05]  /*0100*/  FFMA R2, R3, R2, R5 ;  /* 0x0000000203027223 */ /* 0x000fca0000000005 */
[----:B------:R-:W-:Y:S01]  /*0110*/  R2UR UR4, R2 ;  /* 0x00000000020472ca */ /* 0x000fe200000e0000 */
[----:B--2---:R-:W-:Y:S01]  /*0120*/  IMAD R2, R4, UR6, R7 ;  /* 0x0000000604027c24 */ /* 0x004fe2000f8e0207 */
[----:B---3--:R-:W-:-:S13]  /*0130*/  @!P0 BRA `(.L_x_88) ;  /* 0x0000000000108947 */ /* 0x008fda0003800000 */
[----:B------:R-:W1:Y:S01]  /*0140*/  LDC R3, c[0x0][0x39c] ;  /* 0x0000e700ff037b82 */ /* 0x000e620000000800 */
[----:B------:R-:W-:-:S07]  /*0150*/  MOV R4, 0x170 ;  /* 0x0000017000047802 */ /* 0x000fce0000000f00 */
[----:B01----:R-:W-:Y:S05]  /*0160*/  CALL.REL.NOINC `($__internal_8_$__cuda_sm3x_div_rn_noftz_f32_slowpath) ;  /* 0x0000003400ac7944 */ /* 0x003fea0003c00000 */
[----:B------:R-:W-:-:S05]  /*0170*/  UMOV UR4, UR6 ;  /* 0x0000000600047c82 */ /* 0x000fca0008000000 */
.L_x_88:
[----:B------:R-:W1:Y:S01]  /*0180*/  LDC R6, c[0x0][0x3a0] ;  /* 0x0000e800ff067b82 */ /* 0x000e620000000800 */
[----:B------:R-:W2:Y:S02]  /*0190*/  LDCU UR5, c[0x0][0x398] ;  /* 0x00007300ff0577ac */ /* 0x000ea40008000800 */
[----:B--2---:R-:W-:Y:S01]  /*01a0*/  MOV R7, UR5 ;  /* 0x0000000500077c02 */ /* 0x004fe20008000f00 */
[----:B-1----:R-:W1:Y:S08]  /*01b0*/  MUFU.RCP R3, R6 ;  /* 0x0000000600037308 */ /* 0x002e700000001000 */
[----:B------:R-:W2:Y:S01]  /*01c0*/  FCHK P0, R7, R6 ;  /* 0x0000000607007302 */ /* 0x000ea20000000000 */
[----:B-1----:R-:W-:-:S04]  /*01d0*/  FFMA R4, R3, -R6, 1 ;  /* 0x3f80000003047423 */ /* 0x002fc80000000806 */
[----:B------:R-:W-:-:S04]  /*01e0*/  FFMA R3, R3, R4, R3 ;  /* 0x0000000403037223 */ /* 0x000fc80000000003 */
[----:B------:R-:W-:-:S04]  /*01f0*/  FFMA R4, R3, UR5, RZ ;  /* 0x0000000503047c23 */ /* 0x000fc800080000ff */
[----:B------:R-:W-:-:S04]  /*0200*/  FFMA R5, R4, -R6, UR5 ;  /* 0x0000000504057e23 */ /* 0x000fc80008000806 */
[----:B------:R-:W-:-:S05]  /*0210*/  FFMA R5, R3, R5, R4 ;  /* 0x0000000503057223 */ /* 0x000fca0000000004 */
[----:B------:R-:W-:Y:S01]  /*0220*/  R2UR UR5, R5 ;  /* 0x00000000050572ca */ /* 0x000fe200000e0000 */
[----:B--2---:R-:W-:-:S14]  /*0230*/  @!P0 BRA `(.L_x_89) ;  /* 0x0000000000108947 */ /* 0x004fdc0003800000 */
[----:B------:R-:W1:Y:S01]  /*0240*/  LDC R3, c[0x0][0x3a0] ;  /* 0x0000e800ff037b82 */ /* 0x000e620000000800 */
[----:B------:R-:W-:-:S07]  /*0250*/  MOV R4, 0x270 ;  /* 0x0000027000047802 */ /* 0x000fce0000000f00 */
[----:B01----:R-:W-:Y:S05]  /*0260*/  CALL.REL.NOINC `($__internal_8_$__cuda_sm3x_div_rn_noftz_f32_slowpath) ;  /* 0x00000034006c7944 */ /* 0x003fea0003c00000 */
[----:B------:R-:W-:-:S05]  /*0270*/  UMOV UR5, UR6 ;  /* 0x0000000600057c82 */ /* 0x000fca0008000000 */
.L_x_89:
[----:B------:R-:W1:Y:S01]  /*0280*/  LDC R6, c[0x0][0x3a4] ;  /* 0x0000e900ff067b82 */ /* 0x000e620000000800 */
[----:B------:R-:W2:Y:S02]  /*0290*/  LDCU UR6, c[0x0][0x398] ;  /* 0x00007300ff0677ac */ /* 0x000ea40008000800 */
[----:B--2---:R-:W-:Y:S01]  /*02a0*/  IMAD.U32 R7, RZ, RZ, UR6 ;  /* 0x00000006ff077e24 */ /* 0x004fe2000f8e00ff */
        /* <DEDUP_REMOVED lines=12> */
.L_x_90:
[----:B------:R-:W1:Y:S02]  /*0370*/  LDCU UR12, c[0x0][0x390] ;  /* 0x00007200ff0c77ac */ /* 0x000e640008000800 */
[----:B-1----:R-:W-:-:S06]  /*0380*/  UISETP.GE.AND UP0, UPT, UR12, 0x1, UPT ;  /* 0x000000010c00788c */ /* 0x002fcc000bf06270 */
[----:B------:R-:W-:-:S13]  /*0390*/  PLOP3.LUT P0, PT, PT, PT, UP0, 0x80, 0x8 ;  /* 0x000000000008781c */ /* 0x000fda0003f0f008 */
[----:B------:R-:W-:Y:S05]  /*03a0*/  @!P0 EXIT ;  /* 0x000000000000894d */ /* 0x000fea0003800000 */
[----:B------:R-:W1:Y:S01]  /*03b0*/  S2R R21, SR_TID.Y ;  /* 0x0000000000157919 */ /* 0x000e620000002200 */
[----:B------:R-:W2:Y:S01]  /*03c0*/  LDCU.U8 UR7, c[0x0][0x49c] ;  /* 0x00009380ff0777ac */ /* 0x000ea20008000000 */
[----:B------:R-:W0:Y:S01]  /*03d0*/  LDC R5, c[0x0][0x490] ;  /* 0x00012400ff057b82 */ /* 0x000e220000000800 */
[----:B------:R-:W3:Y:S01]  /*03e0*/  LDCU UR13, c[0x0][0x38c] ;  /* 0x00007180ff0d77ac */ /* 0x000ee20008000800 */
[----:B------:R-:W0:Y:S06]  /*03f0*/  LDCU UR11, c[0x0][0x3d8] ;  /* 0x00007b00ff0b77ac */ /* 0x000e2c0008000800 */
[----:B------:R-:W4:Y:S01]  /*0400*/  LDC.64 R28, c[0x0][0x468] ;  /* 0x00011a00ff1c7b82 */ /* 0x000f220000000a00 */
[----:B------:R-:W5:Y:S01]  /*0410*/  LDCU UR33, c[0x0][0x394] ;  /* 0x00007280ff2177ac */ /* 0x000f620008000800 */
[----:B------:R-:W-:-:S06]  /*0420*/  UIADD3 UR28, UPT, UPT, UR12, -0x4, URZ ;  /* 0xfffffffc0c1c7890 */ /* 0x000fcc000fffe0ff */
[----:B------:R-:W4:Y:S01]  /*0430*/  LDC.64 R26, c[0x0][0x460] ;  /* 0x00011800ff1a7b82 */ /* 0x000f220000000a00 */
[----:B--2---:R-:W-:Y:S01]  /*0440*/  UPRMT UR9, UR7, 0x8880, URZ ;  /* 0x0000888007097896 */ /* 0x004fe200080000ff */
[----:B------:R-:W2:Y:S03]  /*0450*/  LDCU.64 UR18, c[0x0][0x358] ;  /* 0x00006b00ff1277ac */ /* 0x000ea60008000a00 */
[----:B------:R-:W-:-:S03]  /*0460*/  UISETP.NE.AND UP0, UPT, UR9, URZ, UPT ;  /* 0x000000ff0900728c */ /* 0x000fc6000bf05270 */
[----:B------:R-:W2:Y:S01]  /*0470*/  LDC.64 R24, c[0x0][0x448] ;  /* 0x00011200ff187b82 */ /* 0x000ea20000000a00 */
[----:B---3--:R-:W-:Y:S01]  /*0480*/  UIADD3 UR10, UPT, UPT, UR13, -0x4, URZ ;  /* 0xfffffffc0d0a7890 */ /* 0x008fe2000fffe0ff */
[C---:B0-----:R-:W-:Y:S01]  /*0490*/  IADD3 R0, PT, PT, R2.reuse, -UR11, -R5 ;  /* 0x8000000b02007c10 */ /* 0x041fe2000fffe805 */
[----:B------:R-:W-:Y:S02]  /*04a0*/  UIMAD UR7, UR12, UR13, URZ ;  /* 0x0000000d0c0772a4 */ /* 0x000fe4000f8e02ff */
[----:B-----5:R-:W-:Y:S01]  /*04b0*/  UIADD3 UR29, UPT, UPT, UR33, -0x4, URZ ;  /* 0xfffffffc211d7890 */ /* 0x020fe2000fffe0ff */
[----:B-1----:R-:W-:Y:S01]  /*04c0*/  IADD3 R3, PT, PT, R21, UR8, RZ ;  /* 0x0000000815037c10 */ /* 0x002fe2000fffe0ff */
[----:B------:R-:W-:Y:S01]  /*04d0*/  UIMAD UR7, UR7, UR33, -0x4 ;  /* 0xfffffffc070774a4 */ /* 0x000fe2000f8e0221 */
[----:B------:R-:W0:Y:S01]  /*04e0*/  LDC.64 R22, c[0x0][0x440] ;  /* 0x00011000ff167b82 */ /* 0x000e220000000a00 */
[----:B----4-:R-:W-:Y:S01]  /*04f0*/  IMAD.WIDE.U32 R28, R2, 0x4, R28 ;  /* 0x00000004021c7825 */ /* 0x010fe200078e001c */
[----:B------:R-:W-:-:S04]  /*0500*/  ISETP.GE.AND P0, PT, R3, UR10, PT ;  /* 0x0000000a03007c0c */ /* 0x000fc8000bf06270 */
[----:B------:R-:W-:Y:S01]  /*0510*/  ISETP.GT.U32.AND P0, PT, R3, 0x3, !P0 ;  /* 0x000000030300780c */ /* 0x000fe20004704070 */
[----:B------:R-:W-:-:S04]  /*0520*/  IMAD.WIDE.U32 R26, R2, 0x4, R26 ;  /* 0x00000004021a7825 */ /* 0x000fc800078e001a */
[----:B--2---:R-:W-:-:S04]  /*0530*/  IMAD.WIDE.U32 R24, R3, 0x4, R24 ;  /* 0x0000000403187825 */ /* 0x004fc800078e0018 */
[----:B0-----:R-:W-:Y:S01]  /*0540*/  IMAD.WIDE.U32 R22, R3, 0x4, R22 ;  /* 0x0000000403167825 */ /* 0x001fe200078e0016 */
[----:B------:R-:W-:Y:S06]  /*0550*/  BRA.U !UP0, `(.L_x_91) ;  /* 0x0000001908dc7547 */ /* 0x000fec000b800000 */
[----:B------:R-:W-:Y:S01]  /*0560*/  MOV R4, UR13 ;  /* 0x0000000d00047c02 */ /* 0x000fe20008000f00 */
[----:B------:R-:W-:Y:S01]  /*0570*/  VIADD R0, R0, 0x1 ;  /* 0x0000000100007836 */ /* 0x000fe20000000000 */
[C---:B------:R-:W-:Y:S01]  /*0580*/  IADD3 R5, PT, PT, R3.reuse, -UR13, RZ ;  /* 0x8000000d03057c10 */ /* 0x040fe2000fffe0ff */
[C-C-:B------:R-:W-:Y:S01]  /*0590*/  IMAD R6, R3.reuse, UR33, R2.reuse ;  /* 0x0000002103067c24 */ /* 0x140fe2000f8e0202 */
[----:B------:R-:W-:Y:S01]  /*05a0*/  IADD3 R21, PT, PT, R4, UR8, R21 ;  /* 0x0000000804157c10 */ /* 0x000fe2000fffe015 */
[----:B------:R-:W-:Y:S01]  /*05b0*/  VIADD R7, R3, 0xffffffff ;  /* 0xffffffff03077836 */ /* 0x000fe20000000000 */
[----:B------:R-:W-:Y:S01]  /*05c0*/  IADD3 R4, PT, PT, RZ, -UR13, RZ ;  /* 0x8000000dff047c10 */ /* 0x000fe2000fffe0ff */
[----:B------:R-:W-:Y:S01]  /*05d0*/  VIADD R6, R6, 0xfffffffe ;  /* 0xfffffffe06067836 */ /* 0x000fe20000000000 */
[----:B------:R-:W-:Y:S02]  /*05e0*/  UIMAD UR32, UR13, UR33, URZ ;  /* 0x000000210d2072a4 */ /* 0x000fe4000f8e02ff */
[--C-:B------:R-:W-:Y:S01]  /*05f0*/  IMAD R5, R5, UR33, R2.reuse ;  /* 0x0000002105057c24 */ /* 0x100fe2000f8e0202 */
[----:B------:R-:W-:Y:S01]  /*0600*/  LEA R9, R4, R3, 0x1 ;  /* 0x0000000304097211 */ /* 0x000fe200078e08ff */
[----:B------:R-:W-:Y:S01]  /*0610*/  IMAD R4, R0, R0, RZ ;  /* 0x0000000000047224 */ /* 0x000fe200078e02ff */
[----:B------:R-:W-:Y:S01]  /*0620*/  IADD3 R3, PT, PT, R3, 0x1, RZ ;  /* 0x0000000103037810 */ /* 0x000fe20007ffe0ff */
[--C-:B------:R-:W-:Y:S01]  /*0630*/  IMAD R7, R7, UR33, R2.reuse ;  /* 0x0000002107077c24 */ /* 0x100fe2000f8e0202 */
[----:B------:R-:W-:Y:S01]  /*0640*/  UIADD3 UR12, UPT, UPT, -UR12, URZ, URZ ;  /* 0x000000ff0c0c7290 */ /* 0x000fe2000fffe1ff */
[--C-:B------:R-:W-:Y:S01]  /*0650*/  IMAD R20, R9, UR33, R2.reuse ;  /* 0x0000002109147c24 */ /* 0x100fe2000f8e0202 */
[----:B------:R-:W0:Y:S01]  /*0660*/  LDCU UR37, c[0x0][0x38c] ;  /* 0x00007180ff2577ac */ /* 0x000e220008000800 */
[----:B------:R-:W-:Y:S01]  /*0670*/  IMAD R21, R21, UR33, R2 ;  /* 0x0000002115157c24 */ /* 0x000fe2000f8e0202 */
[----:B------:R-:W1:Y:S01]  /*0680*/  LDCU UR36, c[0x0][0x3d8] ;  /* 0x00007b00ff2477ac */ /* 0x000e620008000800 */
[----:B------:R-:W2:Y:S01]  /*0690*/  LDCU UR34, c[0x0][0x498] ;  /* 0x00009300ff2277ac */ /* 0x000ea20008000800 */
[----:B------:R-:W3:Y:S01]  /*06a0*/  LDCU UR35, c[0x0][0x494] ;  /* 0x00009280ff2377ac */ /* 0x000ee20008000800 */
[----:B------:R-:W4:Y:S01]  /*06b0*/  LDCU.64 UR14, c[0x0][0x450] ;  /* 0x00008a00ff0e77ac */ /* 0x000f220008000a00 */
[----:B------:R-:W0:Y:S01]  /*06c0*/  LDCU.64 UR10, c[0x0][0x458] ;  /* 0x00008b00ff0a77ac */ /* 0x000e220008000a00 */
[----:B------:R-:W0:Y:S01]  /*06d0*/  LDCU.64 UR30, c[0x4][0x10] ;  /* 0x01000200ff1e77ac */ /* 0x000e220008000a00 */
[----:B------:R-:W0:Y:S01]  /*06e0*/  LDCU.128 UR20, c[0x3][URZ] ;  /* 0x00c00000ff1477ac */ /* 0x000e220008000c00 */
[----:B------:R-:W0:Y:S01]  /*06f0*/  LDCU.128 UR24, c[0x0][0x480] ;  /* 0x00009000ff1877ac */ /* 0x000e220008000c00 */
[----:B------:R-:W-:-:S05]  /*0700*/  UMOV UR33, 0x1 ;  /* 0x0000000100217882 */ /* 0x000fca0000000000 */
.L_x_109:
[----:B----4-:R-:W-:Y:S01]  /*0710*/  IADD3 R30, PT, PT, R6, 0x2, RZ ;  /* 0x00000002061e7810 */ /* 0x010fe20007ffe0ff */
[----:B----4-:R-:W-:Y:S01]  /*0720*/  UMOV UR8, UR14 ;  /* 0x0000000e00087c82 */ /* 0x010fe20008000000 */
[----:B------:R-:W-:Y:S01]  /*0730*/  UMOV UR9, UR15 ;  /* 0x0000000f00097c82 */ /* 0x000fe20008000000 */
[----:B------:R-:W-:Y:S01]  /*0740*/  BSSY.RECONVERGENT B0, `(.L_x_92) ;  /* 0x000018a000007945 */ /* 0x000fe20003800200 */
[----:B------:R-:W-:-:S04]  /*0750*/  ISETP.GE.AND P1, PT, R30, UR7, PT ;  /* 0x000000071e007c0c */ /* 0x000fc8000bf26270 */
[----:B------:R-:W-:-:S13]  /*0760*/  ISETP.LT.OR P1, PT, R30, 0x4, P1 ;  /* 0x000000041e00780c */ /* 0x000fda0000f21670 */
[----:B-----5:R-:W-:Y:S05]  /*0770*/  @P1 BRA `(.L_x_93) ;  /* 0x0000001800181947 */ /* 0x020fea0003800000 */
[----:B--2---:R-:W-:Y:S01]  /*0780*/  MOV R0, UR34 ;  /* 0x0000002200007c02 */ /* 0x004fe20008000f00 */
[----:B---3--:R-:W-:Y:S02]  /*0790*/  ULOP3.LUT UR14, UR35, UR34, URZ, 0x3c, !UPT ;  /* 0x00000022230e7292 */ /* 0x008fe4000f8e3cff */
[----:B------:R-:W-:Y:S01]  /*07a0*/  MOV R10, UR35 ;  /* 0x00000023000a7c02 */ /* 0x000fe20008000f00 */
[----:B------:R-:W-:Y:S01]  /*07b0*/  UISETP.NE.AND UP0, UPT, UR34, URZ, UPT ;  /* 0x000000ff2200728c */ /* 0x000fe2000bf05270 */
[----:B------:R-:W-:Y:S01]  /*07c0*/  IABS R11, R0 ;  /* 0x00000000000b7213 */ /* 0x000fe20000000000 */
[----:B------:R-:W-:Y:S01]  /*07d0*/  UISETP.GE.AND UP1, UPT, UR14, URZ, UPT ;  /* 0x000000ff0e00728c */ /* 0x000fe2000bf26270 */
[----:B------:R-:W-:Y:S01]  /*07e0*/  IABS R10, R10 ;  /* 0x0000000a000a7213 */ /* 0x000fe20000000000 */
[----:B01----:R-:W-:Y:S01]  /*07f0*/  UIADD3 UR15, UPT, UPT, UR36, UR24, URZ ;  /* 0x00000018240f7290 */ /* 0x003fe2000fffe0ff */
[----:B------:R-:W0:Y:S01]  /*0800*/  I2F.RP R0, R11 ;  /* 0x0000000b00007306 */ /* 0x000e220000209400 */
[----:B------:R-:W-:Y:S01]  /*0810*/  UIADD3 UR16, UPT, UPT, UR33, -UR26, -UR36 ;  /* 0x8000001a21107290 */ /* 0x000fe2000fffe824 */
[----:B------:R-:W-:Y:S01]  /*0820*/  BSSY.RECONVERGENT B1, `(.L_x_94) ;  /* 0x000009c000017945 */ /* 0x000fe20003800200 */
[----:B------:R-:W-:-:S05]  /*0830*/  UIADD3 UR17, UPT, UPT, -UR27, URZ, URZ ;  /* 0x000000ff1b117290 */ /* 0x000fca000fffe1ff */
[----:B0-----:R-:W0:Y:S02]  /*0840*/  MUFU.RCP R0, R0 ;  /* 0x0000000000007308 */ /* 0x001e240000001000 */
[----:B0-----:R-:W-:-:S06]  /*0850*/  VIADD R8, R0, 0xffffffe ;  /* 0x0ffffffe00087836 */ /* 0x001fcc0000000000 */
[----:B------:R0:W1:Y:S02]  /*0860*/  F2I.FTZ.U32.TRUNC.NTZ R9, R8 ;  /* 0x0000000800097305 */ /* 0x000064000021f000 */
[----:B0-----:R-:W-:Y:S01]  /*0870*/  IMAD.MOV.U32 R8, RZ, RZ, RZ ;  /* 0x000000ffff087224 */ /* 0x001fe200078e00ff */
[----:B-1----:R-:W-:-:S05]  /*0880*/  IADD3 R12, PT, PT, RZ, -R9, RZ ;  /* 0x80000009ff0c7210 */ /* 0x002fca0007ffe0ff */
[----:B------:R-:W-:-:S04]  /*0890*/  IMAD R13, R12, R11, RZ ;  /* 0x0000000b0c0d7224 */ /* 0x000fc800078e02ff */
[----:B------:R-:W-:-:S06]  /*08a0*/  IMAD.HI.U32 R9, R9, R13, R8 ;  /* 0x0000000d09097227 */ /* 0x000fcc00078e0008 */
[----:B------:R-:W-:-:S05]  /*08b0*/  IMAD.HI.U32 R9, R9, R10, RZ ;  /* 0x0000000a09097227 */ /* 0x000fca00078e00ff */
[----:B------:R-:W-:-:S13]  /*08c0*/  R2UR UR13, R9 ;  /* 0x00000000090d72ca */ /* 0x000fda00000e0000 */
[----:B------:R-:W-:Y:S02]  /*08d0*/  IADD3 R0, PT, PT, RZ, -UR13, RZ ;  /* 0x8000000dff007c10 */ /* 0x000fe4000fffe0ff */
[----:B------:R-:W-:-:S03]  /*08e0*/  MOV R8, UR13 ;  /* 0x0000000d00087c02 */ /* 0x000fc60008000f00 */
[----:B------:R-:W-:-:S05]  /*08f0*/  IMAD R0, R11, R0, R10 ;  /* 0x000000000b007224 */ /* 0x000fca00078e020a */
[----:B------:R-:W-:-:S13]  /*0900*/  ISETP.GT.U32.AND P1, PT, R11, R0, PT ;  /* 0x000000000b00720c */ /* 0x000fda0003f24070 */
[----:B------:R-:W-:Y:S01]  /*0910*/  @!P1 VIADD R8, R8, 0x1 ;  /* 0x0000000108089836 */ /* 0x000fe20000000000 */
[----:B------:R-:W-:-:S04]  /*0920*/  @!P1 IADD3 R0, PT, PT, R0, -R11, RZ ;  /* 0x8000000b00009210 */ /* 0x000fc80007ffe0ff */
[----:B------:R-:W-:Y:S02]  /*0930*/  @!P1 R2UR UR13, R8 ;  /* 0x00000000080d92ca */ /* 0x000fe400000e0000 */
[----:B------:R-:W-:-:S11]  /*0940*/  ISETP.GE.U32.AND P1, PT, R0, R11, PT ;  /* 0x0000000b0000720c */ /* 0x000fd60003f26070 */
[----:B------:R-:W-:-:S05]  /*0950*/  MOV R0, UR13 ;  /* 0x0000000d00007c02 */ /* 0x000fca0008000f00 */
[----:B------:R-:W-:-:S05]  /*0960*/  @P1 VIADD R0, R0, 0x1 ;  /* 0x0000000100001836 */ /* 0x000fca0000000000 */
[----:B------:R-:W-:-:S13]  /*0970*/  @P1 R2UR UR13, R0 ;  /* 0x00000000000d12ca */ /* 0x000fda00000e0000 */
[----:B------:R-:W-:Y:S02]  /*0980*/  @!UP1 UIADD3 UR13, UPT, UPT, -UR13, URZ, URZ ;  /* 0x000000ff0d0d9290 */ /* 0x000fe4000fffe1ff */
[----:B------:R-:W-:-:S04]  /*0990*/  @!UP0 ULOP3.LUT UR13, URZ, UR34, URZ, 0x33, !UPT ;  /* 0x00000022ff0d8292 */ /* 0x000fc8000f8e33ff */
[----:B------:R-:W-:Y:S02]  /*09a0*/  UIADD3 UR14, UPT, UPT, -UR13, URZ, URZ ;  /* 0x000000ff0d0e7290 */ /* 0x000fe4000fffe1ff */
[----:B------:R-:W-:Y:S02]  /*09b0*/  UIMAD UR16, UR13, UR17, UR16 ;  /* 0x000000110d1072a4 */ /* 0x000fe4000f8e0210 */
[----:B------:R-:W-:-:S04]  /*09c0*/  UIMAD UR14, UR34, UR14, UR35 ;  /* 0x0000000e220e72a4 */ /* 0x000fc8000f8e0223 */
[----:B------:R-:W-:Y:S01]  /*09d0*/  UIMAD UR14, UR14, UR25, UR15 ;  /* 0x000000190e0e72a4 */ /* 0x000fe2000f8e020f */
[----:B------:R-:W-:-:S05]  /*09e0*/  MOV R0, UR16 ;  /* 0x0000001000007c02 */ /* 0x000fca0008000f00 */
[----:B------:R-:W-:-:S05]  /*09f0*/  IADD3 R9, PT, PT, R3, -UR14, RZ ;  /* 0x8000000e03097c10 */ /* 0x000fca000fffe0ff */
[----:B------:R-:W-:-:S04]  /*0a00*/  IMAD R9, R9, R9, R4 ;  /* 0x0000000909097224 */ /* 0x000fc800078e0204 */
[----:B------:R-:W-:-:S05]  /*0a10*/  IMAD R9, R0, UR16, R9 ;  /* 0x0000001000097c24 */ /* 0x000fca000f8e0209 */
[----:B------:R-:W-:-:S13]  /*0a20*/  ISETP.GT.U32.AND P1, PT, R9, 0xe1, PT ;  /* 0x000000e10900780c */ /* 0x000fda0003f24070 */
[----:B------:R-:W-:Y:S05]  /*0a30*/  @P1 BRA `(.L_x_95) ;  /* 0x0000000400d01947 */ /* 0x000fea0003800000 */
[----:B------:R-:W-:Y:S02]  /*0a40*/  ISETP.GE.U32.AND P1, PT, R9, 0x11, PT ;  /* 0x000000110900780c */ /* 0x000fe40003f26070 */
[----:B------:R-:W-:-:S11]  /*0a50*/  CS2R R32, SRZ ;  /* 0x0000000000207805 */ /* 0x000fd6000001ff00 */
[----:B------:R-:W-:Y:S05]  /*0a60*/  @!P1 BRA `(.L_x_96) ;  /* 0x0000000400dc9947 */ /* 0x000fea0003800000 */
[----:B------:R-:W-:Y:S01]  /*0a70*/  I2FP.F32.U32 R9, R9 ;  /* 0x0000000900097245 */ /* 0x000fe20000201000 */
[----:B------:R-:W-:Y:S03]  /*0a80*/  BSSY.RECONVERGENT B2, `(.L_x_97) ;  /* 0x000000d000027945 */ /* 0x000fe60003800200 */
[----:B------:R0:W1:Y:S01]  /*0a90*/  MUFU.RSQ R8, R9 ;  /* 0x0000000900087308 */ /* 0x0000620000001400 */
[----:B------:R-:W-:-:S05]  /*0aa0*/  VIADD R0, R9, 0xf3000000 ;  /* 0xf300000009007836 */ /* 0x000fca0000000000 */
[----:B------:R-:W-:-:S13]  /*0ab0*/  ISETP.GT.U32.AND P1, PT, R0, 0x727fffff, PT ;  /* 0x727fffff0000780c */ /* 0x000fda0003f24070 */
[----:B01----:R-:W-:Y:S05]  /*0ac0*/  @!P1 BRA `(.L_x_98) ;  /* 0x0000000000109947 */ /* 0x003fea0003800000 */
[----:B------:R-:W-:Y:S02]  /*0ad0*/  MOV R0, R9 ;  /* 0x0000000900007202 */ /* 0x000fe40000000f00 */
[----:B------:R-:W-:-:S07]  /*0ae0*/  MOV R16, 0xb00 ;  /* 0x00000b0000107802 */ /* 0x000fce0000000f00 */
[----:B------:R-:W-:Y:S05]  /*0af0*/  CALL.REL.NOINC `($__internal_7_$__cuda_sm20_sqrt_rn_f32_slowpath) ;  /* 0x0000002800f07944 */ /* 0x000fea0003c00000 */
[----:B------:R-:W-:Y:S05]  /*0b00*/  BRA `(.L_x_99) ;  /* 0x0000000000107947 */ /* 0x000fea0003800000 */
.L_x_98:
[----:B------:R-:W-:Y:S01]  /*0b10*/  FMUL.FTZ R0, R9, R8 ;  /* 0x0000000809007220 */ /* 0x000fe20000410000 */
[----:B------:R-:W-:-:S03]  /*0b20*/  FMUL.FTZ R8, R8, 0.5 ;  /* 0x3f00000008087820 */ /* 0x000fc60000410000 */
[----:B------:R-:W-:-:S04]  /*0b30*/  FFMA R9, -R0, R0, R9 ;  /* 0x0000000000097223 */ /* 0x000fc80000000109 */
[----:B------:R-:W-:-:S07]  /*0b40*/  FFMA R0, R9, R8, R0 ;  /* 0x0000000809007223 */ /* 0x000fce0000000000 */
.L_x_99:
[----:B------:R-:W-:Y:S05]  /*0b50*/  BSYNC.RECONVERGENT B2 ;  /* 0x0000000000027941 */ /* 0x000fea0003800200 */
.L_x_97:
[----:B------:R-:W0:Y:S01]  /*0b60*/  MUFU.RCP64H R13, 44 ;  /* 0x40460000000d7908 */ /* 0x000e220000001800 */
[----:B------:R-:W-:Y:S02]  /*0b70*/  HFMA2 R8, -RZ, RZ, 0, 0 ;  /* 0x00000000ff087431 */ /* 0x000fe400000001ff */
[----:B------:R-:W-:Y:S01]  /*0b80*/  IMAD.MOV.U32 R9, RZ, RZ, 0x40460000 ;  /* 0x40460000ff097424 */ /* 0x000fe200078e00ff */
[----:B------:R-:W-:Y:S01]  /*0b90*/  MOV R12, 0x1 ;  /* 0x00000001000c7802 */ /* 0x000fe20000000f00 */
[----:B------:R-:W-:Y:S01]  /*0ba0*/  FADD R0, R0, -4 ;  /* 0xc080000000007421 */ /* 0x000fe20000000000 */
[----:B------:R-:W-:Y:S03]  /*0bb0*/  BSSY.RECONVERGENT B2, `(.L_x_100) ;  /* 0x0000011000027945 */ /* 0x000fe60003800200 */
[----:B------:R-:W1:Y:S01]  /*0bc0*/  F2F.F64.F32 R10, R0 ;  /* 0x00000000000a7310 */ /* 0x000e620000201800 */
[----:B0-----:R-:W-:-:S08]  /*0bd0*/  DFMA R14, R12, -R8, 1 ;  /* 0x3ff000000c0e742b */ /* 0x001fd00000000808 */
[----:B------:R-:W-:-:S08]  /*0be0*/  DFMA R14, R14, R14, R14 ;  /* 0x0000000e0e0e722b */ /* 0x000fd0000000000e */
[----:B------:R-:W-:-:S08]  /*0bf0*/  DFMA R14, R12, R14, R12 ;  /* 0x0000000e0c0e722b */ /* 0x000fd0000000000c */
[----:B------:R-:W-:Y:S02]  /*0c00*/  DFMA R12, R14, -R8, 1 ;  /* 0x3ff000000e0c742b */ /* 0x000fe40000000808 */
[----:B-1----:R-:W-:-:S06]  /*0c10*/  DMUL R8, R10, 4 ;  /* 0x401000000a087828 */ /* 0x002fcc0000000000 */
[----:B------:R-:W-:-:S04]  /*0c20*/  DFMA R12, R14, R12, R14 ;  /* 0x0000000c0e0c722b */ /* 0x000fc8000000000e */
[----:B------:R-:W-:-:S04]  /*0c30*/  FSETP.GEU.AND P2, PT, |R9|, 6.5827683646048100446e-37, PT ;  /* 0x036000000900780b */ /* 0x000fc80003f4e200 */
[----:B------:R-:W-:-:S08]  /*0c40*/  DMUL R18, R8, R12 ;  /* 0x0000000c08127228 */ /* 0x000fd00000000000 */
[----:B------:R-:W-:-:S08]  /*0c50*/  DFMA R10, R18, -44, R8 ;  /* 0xc0460000120a782b */ /* 0x000fd00000000008 */
[----:B------:R-:W-:-:S10]  /*0c60*/  DFMA R18, R12, R10, R18 ;  /* 0x0000000a0c12722b */ /* 0x000fd40000000012 */
[----:B------:R-:W-:-:S05]  /*0c70*/  FFMA R10, RZ, 3.09375, R19 ;  /* 0x40460000ff0a7823 */ /* 0x000fca0000000013 */
[----:B------:R-:W-:-:S13]  /*0c80*/  FSETP.GT.AND P1, PT, |R10|, 1.469367938527859385e-39, PT ;  /* 0x001000000a00780b */ /* 0x000fda0003f24200 */
[----:B------:R-:W-:Y:S05]  /*0c90*/  @P1 BRA P2, `(.L_x_101) ;  /* 0x0000000000081947 */ /* 0x000fea0001000000 */
[----:B------:R-:W-:-:S07]  /*0ca0*/  MOV R0, 0xcc0 ;  /* 0x00000cc000007802 */ /* 0x000fce0000000f00 */
[----:B------:R-:W-:Y:S05]  /*0cb0*/  CALL.REL.NOINC `($__internal_6_$__cuda_sm20_div_rn_f64_full) ;  /* 0x00000024003c7944 */ /* 0x000fea0003c00000 */
.L_x_101:
[----:B------:R-:W-:Y:S05]  /*0cc0*/  BSYNC.RECONVERGENT B2 ;  /* 0x0000000000027941 */ /* 0x000fea0003800200 */
.L_x_100:
[----:B------:R-:W-:Y:S01]  /*0cd0*/  UMOV UR14, 0x542fe938 ;  /* 0x542fe938000e7882 */ /* 0x000fe20000000000 */
[----:B------:R-:W-:Y:S01]  /*0ce0*/  UMOV UR15, 0x400921fb ;  /* 0x400921fb000f7882 */ /* 0x000fe20000000000 */
[----:B------:R-:W-:Y:S01]  /*0cf0*/  BSSY.RECONVERGENT B3, `(.L_x_102) ;  /* 0x000001d000037945 */ /* 0x000fe20003800200 */
[----:B------:R-:W-:-:S08]  /*0d00*/  DMUL R18, R18, UR14 ;  /* 0x0000000e12127c28 */ /* 0x000fd00008000000 */
[----:B------:R-:W-:-:S14]  /*0d10*/  DSETP.NEU.AND P1, PT, |R18|, +INF , PT ;  /* 0x7ff000001200742a */ /* 0x000fdc0003f2d200 */
[----:B------:R-:W-:Y:S01]  /*0d20*/  @!P1 DMUL R34, RZ, R18 ;  /* 0x00000012ff229228 */ /* 0x000fe20000000000 */
[----:B------:R-:W-:Y:S01]  /*0d30*/  @!P1 MOV R0, 0x1 ;  /* 0x0000000100009802 */ /* 0x000fe20000000f00 */
[----:B------:R-:W-:Y:S09]  /*0d40*/  @!P1 BRA `(.L_x_103) ;  /* 0x00000000005c9947 */ /* 0x000ff20003800000 */
[----:B------:R-:W-:Y:S01]  /*0d50*/  UMOV UR14, 0x6dc9c883 ;  /* 0x6dc9c883000e7882 */ /* 0x000fe20000000000 */
[----:B------:R-:W-:Y:S01]  /*0d60*/  UMOV UR15, 0x3fe45f30 ;  /* 0x3fe45f30000f7882 */ /* 0x000fe20000000000 */
[C---:B------:R-:W-:Y:S01]  /*0d70*/  DSETP.GE.AND P1, PT, |R18|.reuse, 2.14748364800000000000e+09, PT ;  /* 0x41e000001200742a */ /* 0x040fe20003f26200 */
[----:B------:R-:W-:Y:S01]  /*0d80*/  BSSY.RECONVERGENT B2, `(.L_x_104) ;  /* 0x0000012000027945 */ /* 0x000fe20003800200 */
[----:B------:R-:W-:Y:S01]  /*0d90*/  DMUL R8, R18, UR14 ;  /* 0x0000000e12087c28 */ /* 0x000fe20008000000 */
[----:B------:R-:W-:Y:S01]  /*0da0*/  UMOV UR14, 0x54442d18 ;  /* 0x54442d18000e7882 */ /* 0x000fe20000000000 */
[----:B------:R-:W-:-:S04]  /*0db0*/  UMOV UR15, 0x3ff921fb ;  /* 0x3ff921fb000f7882 */ /* 0x000fc80000000000 */
[----:B------:R-:W0:Y:S08]  /*0dc0*/  F2I.F64 R0, R8 ;  /* 0x0000000800007311 */ /* 0x000e300000301100 */
[----:B0-----:R-:W0:Y:S02]  /*0dd0*/  I2F.F64 R34, R0 ;  /* 0x0000000000227312 */ /* 0x001e240000201c00 */
[----:B0-----:R-:W-:Y:S01]  /*0de0*/  DFMA R10, R34, -UR14, R18 ;  /* 0x8000000e220a7c2b */ /* 0x001fe20008000012 */
[----:B------:R-:W-:Y:S01]  /*0df0*/  UMOV UR14, 0x33145c00 ;  /* 0x33145c00000e7882 */ /* 0x000fe20000000000 */
[----:B------:R-:W-:-:S06]  /*0e00*/  UMOV UR15, 0x3c91a626 ;  /* 0x3c91a626000f7882 */ /* 0x000fcc0000000000 */
[----:B------:R-:W-:Y:S01]  /*0e10*/  DFMA R10, R34, -UR14, R10 ;  /* 0x8000000e220a7c2b */ /* 0x000fe2000800000a */
[----:B------:R-:W-:Y:S01]  /*0e20*/  UMOV UR14, 0x252049c0 ;  /* 0x252049c0000e7882 */ /* 0x000fe20000000000 */
[----:B------:R-:W-:-:S06]  /*0e30*/  UMOV UR15, 0x397b839a ;  /* 0x397b839a000f7882 */ /* 0x000fcc0000000000 */
[----:B------:R-:W-:Y:S01]  /*0e40*/  DFMA R34, R34, -UR14, R10 ;  /* 0x8000000e22227c2b */ /* 0x000fe2000800000a */
[----:B------:R-:W-:Y:S10]  /*0e50*/  @!P1 BRA `(.L_x_105) ;  /* 0x0000000000109947 */ /* 0x000ff40003800000 */
[----:B------:R-:W-:-:S07]  /*0e60*/  MOV R16, 0xe80 ;  /* 0x00000e8000107802 */ /* 0x000fce0000000f00 */
[----:B------:R-:W-:Y:S05]  /*0e70*/  CALL.REL.NOINC `($_Z13update_stressiiiiiiffffPfS_S_S_S_S_iS_S_S_S_S_S_S_S_S_S_S_S_S_S_S_S_S_S_S_S_iiiiiiib$__internal_trig_reduction_slowpathd) ;  /* 0x0000003000087944 */ /* 0x000fea0003c00000 */
[----:B------:R-:W-:Y:S01]  /*0e80*/  IMAD.MOV.U32 R34, RZ, RZ, R12 ;  /* 0x000000ffff227224 */ /* 0x000fe200078e000c */
[----:B------:R-:W-:-:S07]  /*0e90*/  MOV R35, R13 ;  /* 0x0000000d00237202 */ /* 0x000fce0000000f00 */
.L_x_105:
[----:B------:R-:W-:Y:S05]  /*0ea0*/  BSYNC.RECONVERGENT B2 ;  /* 0x0000000000027941 */ /* 0x000fea0003800200 */
.L_x_104:
[----:B------:R-:W-:-:S07]  /*0eb0*/  IADD3 R0, PT, PT, R0, 0x1, RZ ;  /* 0x0000000100007810 */ /* 0x000fce0007ffe0ff */
.L_x_103:
[----:B------:R-:W-:Y:S05]  /*0ec0*/  BSYNC.RECONVERGENT B3 ;  /* 0x0000000000037941 */ /* 0x000fea0003800200 */
.L_x_102:
[----:B------:R-:W-:-:S05]  /*0ed0*/  IMAD.SHL.U32 R8, R0, 0x40, RZ ;  /* 0x0000004000087824 */ /* 0x000fca00078e00ff */
[----:B------:R-:W-:-:S04]  /*0ee0*/  LOP3.LUT R8, R8, 0x40, RZ, 0xc0, !PT ;  /* 0x0000004008087812 */ /* 0x000fc800078ec0ff */
[----:B------:R-:W-:-:S04]  /*0ef0*/  IADD3 R36, P1, PT, R8, UR30, RZ ;  /* 0x0000001e08247c10 */ /* 0x000fc8000ff3e0ff */
[----:B------:R-:W-:-:S05]  /*0f00*/  IADD3.X R37, PT, PT, RZ, UR31, RZ, P1, !PT ;  /* 0x0000001fff257c10 */ /* 0x000fca0008ffe4ff */
[----:B------:R-:W2:Y:S04]  /*0f10*/  LDG.E.128.CONSTANT R8, desc[UR18][R36.64] ;  /* 0x0000001224087981 */ /* 0x000ea8000c1e9d00 */
[----:B------:R-:W3:Y:S01]  /*0f20*/  LDG.E.128.CONSTANT R12, desc[UR18][R36.64+0x10] ;  /* 0x00001012240c7981 */ /* 0x000ee2000c1e9d00 */
[----:B------:R-:W-:Y:S01]  /*0f30*/  LOP3.LUT R16, R0, 0x1, RZ, 0xc0, !PT ;  /* 0x0000000100107812 */ /* 0x000fe200078ec0ff */
[----:B------:R-:W-:Y:S01]  /*0f40*/  IMAD.MOV.U32 R17, RZ, RZ, 0x3da8ff83 ;  /* 0x3da8ff83ff117424 */ /* 0x000fe200078e00ff */
[----:B------:R-:W-:Y:S02]  /*0f50*/  DMUL R32, R34, R34 ;  /* 0x0000002222207228 */ /* 0x000fe40000000000 */
[----:B------:R-:W-:Y:S01]  /*0f60*/  ISETP.NE.U32.AND P1, PT, R16, 0x1, PT ;  /* 0x000000011000780c */ /* 0x000fe20003f25070 */
[----:B------:R-:W-:-:S03]  /*0f70*/  HFMA2 R16, -RZ, RZ, 0.00974273681640625, -2.12192535400390625e-05 ;  /* 0x20fd8164ff107431 */ /* 0x000fc600000001ff */
[----:B------:R-:W-:Y:S02]  /*0f80*/  FSEL R17, -R17, 0.11223486810922622681, !P1 ;  /* 0x3de5db6511117808 */ /* 0x000fe40004800100 */
[----:B------:R-:W-:-:S06]  /*0f90*/  FSEL R16, R16, -8.06006814911005101289e+34, !P1 ;  /* 0xf9785eba10107808 */ /* 0x000fcc0004800000 */
[C---:B--2---:R-:W-:Y:S01]  /*0fa0*/  DFMA R8, R32.reuse, R16, R8 ;  /* 0x000000102008722b */ /* 0x044fe20000000008 */
[----:B------:R-:W2:Y:S07]  /*0fb0*/  LDG.E.128.CONSTANT R16, desc[UR18][R36.64+0x20] ;  /* 0x0000201224107981 */ /* 0x000eae000c1e9d00 */
[C---:B------:R-:W-:Y:S02]  /*0fc0*/  DFMA R10, R32.reuse, R8, R10 ;  /* 0x00000008200a722b */ /* 0x040fe4000000000a */
[----:B------:R-:W0:Y:S06]  /*0fd0*/  LDC.64 R8, c[0x0][0x478] ;  /* 0x00011e00ff087b82 */ /* 0x000e2c0000000a00 */
[----:B---3--:R-:W-:-:S02]  /*0fe0*/  DFMA R12, R32, R10, R12 ;  /* 0x0000000a200c722b */ /* 0x008fc4000000000c */
[----:B------:R-:W1:Y:S01]  /*0ff0*/  LDC.64 R10, c[0x0][0x470] ;  /* 0x00011c00ff0a7b82 */ /* 0x000e620000000a00 */
[----:B0-----:R-:W-:-:S06]  /*1000*/  IMAD.WIDE.U32 R8, R30, 0x4, R8 ;  /* 0x000000041e087825 */ /* 0x001fcc00078e0008 */
[----:B------:R-:W3:Y:S01]  /*1010*/  LDG.E R8, desc[UR18][R8.64] ;  /* 0x0000001208087981 */ /* 0x000ee2000c1e1900 */
[----:B-1----:R-:W-:-:S06]  /*1020*/  IMAD.WIDE.U32 R10, R30, 0x4, R10 ;  /* 0x000000041e0a7825 */ /* 0x002fcc00078e000a */
[----:B------:R-:W4:Y:S01]  /*1030*/  LDG.E R10, desc[UR18][R10.64] ;  /* 0x000000120a0a7981 */ /* 0x000f22000c1e1900 */
[----:B------:R-:W-:-:S08]  /*1040*/  DFMA R12, R32, R12, R14 ;  /* 0x0000000c200c722b */ /* 0x000fd0000000000e */
[----:B--2---:R-:W-:-:S08]  /*1050*/  DFMA R12, R32, R12, R16 ;  /* 0x0000000c200c722b */ /* 0x004fd00000000010 */
[----:B------:R-:W-:-:S08]  /*1060*/  DFMA R12, R32, R12, R18 ;  /* 0x0000000c200c722b */ /* 0x000fd00000000012 */
[----:B------:R-:W-:Y:S02]  /*1070*/  DFMA R34, R12, R34, R34 ;  /* 0x000000220c22722b */ /* 0x000fe40000000022 */
[----:B------:R-:W-:-:S10]  /*1080*/  DFMA R12, R32, R12, 1 ;  /* 0x3ff00000200c742b */ /* 0x000fd4000000000c */
[----:B------:R-:W-:Y:S02]  /*1090*/  FSEL R14, R12, R34, !P1 ;  /* 0x000000220c0e7208 */ /* 0x000fe40004800000 */
[----:B------:R-:W-:Y:S02]  /*10a0*/  FSEL R15, R13, R35, !P1 ;  /* 0x000000230d0f7208 */ /* 0x000fe40004800000 */
[----:B------:R-:W-:-:S04]  /*10b0*/  LOP3.LUT P1, RZ, R0, 0x2, RZ, 0xc0, !PT ;  /* 0x0000000200ff7812 */ /* 0x000fc8000782c0ff */
[----:B------:R-:W-:Y:S01]  /*10c0*/  DADD R12, RZ, -R14 ;  /* 0x00000000ff0c7229 */ /* 0x000fe2000000080e */
[----:B---3--:R-:W0:Y:S09]  /*10d0*/  F2F.F64.F32 R8, R8 ;  /* 0x0000000800087310 */ /* 0x008e320000201800 */
[----:B------:R-:W-:Y:S01]  /*10e0*/  FSEL R12, R14, R12, !P1 ;  /* 0x0000000c0e0c7208 */ /* 0x000fe20004800000 */
[----:B----4-:R-:W1:Y:S01]  /*10f0*/  F2F.F64.F32 R10, R10 ;  /* 0x0000000a000a7310 */ /* 0x010e620000201800 */
[----:B------:R-:W-:-:S06]  /*1100*/  FSEL R13, R15, R13, !P1 ;  /* 0x0000000d0f0d7208 */ /* 0x000fcc0004800000 */
[----:B------:R-:W-:-:S08]  /*1110*/  DADD R12, -R12, 1 ;  /* 0x3ff000000c0c7429 */ /* 0x000fd00000000100 */
[----:B------:R-:W-:-:S08]  /*1120*/  DMUL R12, R12, 0.5 ;  /* 0x3fe000000c0c7828 */ /* 0x000fd00000000000 */
[C---:B0-----:R-:W-:Y:S02]  /*1130*/  DMUL R14, R12.reuse, R8 ;  /* 0x000000080c0e7228 */ /* 0x041fe40000000000 */
[----:B-1----:R-:W-:-:S04]  /*1140*/  DMUL R12, R12, R10 ;  /* 0x0000000a0c0c7228 */ /* 0x002fc80000000000 */
[----:B------:R0:W1:Y:S08]  /*1150*/  F2F.F32.F64 R33, R14 ;  /* 0x0000000e00217310 */ /* 0x0000700000301000 */
[----:B------:R0:W2:Y:S01]  /*1160*/  F2F.F32.F64 R32, R12 ;  /* 0x0000000c00207310 */ /* 0x0000a20000301000 */
[----:B------:R-:W-:Y:S05]  /*1170*/  BRA `(.L_x_96) ;  /* 0x0000000000187947 */ /* 0x000fea0003800000 */
.L_x_95:
[----:B------:R-:W0:Y:S08]  /*1180*/  LDC.64 R8, c[0x0][0x478] ;  /* 0x00011e00ff087b82 */ /* 0x000e300000000a00 */
[----:B------:R-:W1:Y:S01]  /*1190*/  LDC.64 R10, c[0x0][0x470] ;  /* 0x00011c00ff0a7b82 */ /* 0x000e620000000a00 */
[----:B0-----:R-:W-:-:S05]  /*11a0*/  IMAD.WIDE.U32 R8, R30, 0x4, R8 ;  /* 0x000000041e087825 */ /* 0x001fca00078e0008 */
[----:B------:R3:W5:Y:S01]  /*11b0*/  LDG.E R33, desc[UR18][R8.64] ;  /* 0x0000001208217981 */ /* 0x000762000c1e1900 */
[----:B-1----:R-:W-:-:S05]  /*11c0*/  IMAD.WIDE.U32 R10, R30, 0x4, R10 ;  /* 0x000000041e0a7825 */ /* 0x002fca00078e000a */
[----:B------:R3:W5:Y:S02]  /*11d0*/  LDG.E R32, desc[UR18][R10.64] ;  /* 0x000000120a207981 */ /* 0x000764000c1e1900 */
.L_x_96:
[----:B------:R-:W-:Y:S05]  /*11e0*/  BSYNC.RECONVERGENT B1 ;  /* 0x0000000000017941 */ /* 0x000fea0003800200 */
.L_x_94:
[----:B------:R-:W-:-:S06]  /*11f0*/  UIADD3 UR13, UPT, UPT, UR33, -0x1, URZ ;  /* 0xffffffff210d7890 */ /* 0x000fcc000fffe0ff */
[----:B------:R-:W-:Y:S02]  /*1200*/  MOV R0, UR13 ;  /* 0x0000000d00007c02 */ /* 0x000fe40008000f00 */
[----:B---3--:R-:W-:Y:S02]  /*1210*/  MOV R8, UR13 ;  /* 0x0000000d00087c02 */ /* 0x008fe40008000f00 */
[----:B------:R-:W-:-:S04]  /*1220*/  ISETP.LT.U32.OR P1, PT, R0, 0x4, !P0 ;  /* 0x000000040000780c */ /* 0x000fc80004721470 */
[----:B------:R-:W-:-:S04]  /*1230*/  ISETP.GE.OR P1, PT, R8, UR28, P1 ;  /* 0x0000001c08007c0c */ /* 0x000fc80008f26670 */
[----:B------:R-:W-:-:S04]  /*1240*/  ISETP.LT.OR P1, PT, R2, 0x4, P1 ;  /* 0x000000040200780c */ /* 0x000fc80000f21670 */
[----:B------:R-:W-:-:S13]  /*1250*/  ISETP.GE.OR P1, PT, R2, UR29, P1 ;  /* 0x0000001d02007c0c */ /* 0x000fda0008f26670 */
[----:B------:R-:W-:Y:S05]  /*1260*/  @P1 BRA `(.L_x_93) ;  /* 0x0000000c005c1947 */ /* 0x000fea0003800000 */
[----:B0-----:R-:W0:Y:S08]  /*1270*/  LDC.64 R12, c[0x0][0x3b0] ;  /* 0x0000ec00ff0c7b82 */ /* 0x001e300000000a00 */
[----:B------:R-:W3:Y:S01]  /*1280*/  LDC.64 R34, c[0x0][0x3a8] ;  /* 0x0000ea00ff227b82 */ /* 0x000ee20000000a00 */
[----:B0-----:R-:W-:-:S04]  /*1290*/  IMAD.WIDE.U32 R14, R30, 0x4, R12 ;  /* 0x000000041e0e7825 */ /* 0x001fc800078e000c */
[--C-:B------:R-:W-:Y:S02]  /*12a0*/  IMAD.WIDE R8, R5, 0x4, R12.reuse ;  /* 0x0000000405087825 */ /* 0x100fe400078e020c */
[----:B------:R0:W4:Y:S02]  /*12b0*/  LDG.E R14, desc[UR18][R14.64] ;  /* 0x000000120e0e7981 */ /* 0x000124000c1e1900 */
[--C-:B------:R-:W-:Y:S02]  /*12c0*/  IMAD.WIDE R10, R21, 0x4, R12.reuse ;  /* 0x00000004150a7825 */ /* 0x100fe400078e020c */
[----:B------:R-:W4:Y:S02]  /*12d0*/  LDG.E R19, desc[UR18][R8.64] ;  /* 0x0000001208137981 */ /* 0x000f24000c1e1900 */
[----:B------:R-:W-:Y:S02]  /*12e0*/  IMAD.WIDE R12, R20, 0x4, R12 ;  /* 0x00000004140c7825 */ /* 0x000fe400078e020c */
[----:B------:R-:W2:Y:S02]  /*12f0*/  LDG.E R31, desc[UR18][R10.64] ;  /* 0x000000120a1f7981 */ /* 0x000ea4000c1e1900 */
[--C-:B---3--:R-:W-:Y:S01]  /*1300*/  IMAD.WIDE.U32 R16, R30, 0x4, R34.reuse ;  /* 0x000000041e107825 */ /* 0x108fe200078e0022 */
[----:B0-----:R-:W0:Y:S01]  /*1310*/  LDC R15, c[0x0][0x394] ;  /* 0x0000e500ff0f7b82 */ /* 0x001e220000000800 */
[----:B------:R-:W2:Y:S02]  /*1320*/  LDG.E R36, desc[UR18][R12.64] ;  /* 0x000000120c247981 */ /* 0x000ea4000c1e1900 */
[----:B------:R-:W-:-:S02]  /*1330*/  IMAD.WIDE R34, R7, 0x4, R34 ;  /* 0x0000000407227825 */ /* 0x000fc400078e0222 */
[----:B------:R-:W3:Y:S04]  /*1340*/  LDG.E R17, desc[UR18][R16.64] ;  /* 0x0000001210117981 */ /* 0x000ee8000c1e1900 */
[----:B------:R-:W3:Y:S01]  /*1350*/  LDG.E R0, desc[UR18][R34.64] ;  /* 0x0000001222007981 */ /* 0x000ee2000c1e1900 */
[----:B------:R-:W-:Y:S01]  /*1360*/  MOV R37, UR32 ;  /* 0x0000002000257c02 */ /* 0x000fe20008000f00 */
[----:B----4-:R-:W-:Y:S01]  /*1370*/  FADD R14, R14, -R19 ;  /* 0x800000130e0e7221 */ /* 0x010fe20000000000 */
[----:B------:R-:W-:-:S03]  /*1380*/  IMAD.U32 R19, RZ, RZ, UR32 ;  /* 0x00000020ff137e24 */ /* 0x000fc6000f8e00ff */
[----:B------:R-:W-:Y:S01]  /*1390*/  FFMA R14, R14, UR20, RZ ;  /* 0x000000140e0e7c23 */ /* 0x000fe200080000ff */
[----:B------:R-:W-:-:S04]  /*13a0*/  IMAD.WIDE R18, R19, 0x4, R10 ;  /* 0x0000000413127825 */ /* 0x000fc800078e020a */
[----:B--2---:R-:W-:Y:S01]  /*13b0*/  FADD R31, R31, -R36 ;  /* 0x800000241f1f7221 */ /* 0x004fe20000000000 */
[----:B------:R-:W-:-:S04]  /*13c0*/  IMAD.WIDE R10, R37, 0x4, R18 ;  /* 0x00000004250a7825 */ /* 0x000fc800078e0212 */
[----:B------:R-:W-:Y:S01]  /*13d0*/  FFMA R31, R31, UR21, R14 ;  /* 0x000000151f1f7c23 */ /* 0x000fe2000800000e */
[----:B0-----:R-:W-:Y:S01]  /*13e0*/  SHF.L.U32 R14, R15, 0x1, RZ ;  /* 0x000000010f0e7819 */ /* 0x001fe200000006ff */
[----:B------:R0:W2:Y:S01]  /*13f0*/  LDG.E R37, desc[UR18][R18.64] ;  /* 0x0000001212257981 */ /* 0x0000a2000c1e1900 */
[----:B---3--:R-:W-:-:S03]  /*1400*/  FADD R0, R17, -R0 ;  /* 0x8000000011007221 */ /* 0x008fc60000000000 */
[----:B------:R-:W-:Y:S01]  /*1410*/  IMAD.MOV R17, RZ, RZ, -R14 ;  /* 0x000000ffff117224 */ /* 0x000fe200078e0a0e */
[----:B------:R-:W3:Y:S01]  /*1420*/  LDG.E R36, desc[UR18][R10.64] ;  /* 0x000000120a247981 */ /* 0x000ee2000c1e1900 */
[----:B------:R-:W-:-:S04]  /*1430*/  IMAD.WIDE R34, R14, 0x4, R34 ;  /* 0x000000040e227825 */ /* 0x000fc800078e0222 */
[----:B------:R-:W-:Y:S01]  /*1440*/  IMAD R14, R17, UR37, RZ ;  /* 0x00000025110e7c24 */ /* 0x000fe2000f8e02ff */
[----:B------:R-:W4:Y:S01]  /*1450*/  LDG.E R18, desc[UR18][R34.64] ;  /* 0x0000001222127981 */ /* 0x000f22000c1e1900 */
[----:B0-----:R-:W-:Y:S02]  /*1460*/  IMAD R19, R15, -0x3, RZ ;  /* 0xfffffffd0f137824 */ /* 0x001fe400078e02ff */
[----:B------:R-:W-:-:S04]  /*1470*/  IMAD.WIDE R8, R14, 0x4, R8 ;  /* 0x000000040e087825 */ /* 0x000fc800078e0208 */
[----:B------:R-:W-:Y:S02]  /*1480*/  IMAD.WIDE R12, R14, 0x4, R12 ;  /* 0x000000040e0c7825 */ /* 0x000fe400078e020c */
[----:B------:R0:W2:Y:S02]  /*1490*/  LDG.E R14, desc[UR18][R8.64] ;  /* 0x00000012080e7981 */ /* 0x0000a4000c1e1900 */
[--C-:B0-----:R-:W-:Y:S01]  /*14a0*/  IMAD.WIDE R8, R19, 0x4, R34.reuse ;  /* 0x0000000413087825 */ /* 0x101fe200078e0222 */
[C---:B------:R-:W-:Y:S01]  /*14b0*/  LEA R10, -R15.reuse, RZ, 0x2 ;  /* 0x000000ff0f0a7211 */ /* 0x040fe200078e11ff */
[----:B------:R0:W3:Y:S04]  /*14c0*/  LDG.E R19, desc[UR18][R12.64] ;  /* 0x000000120c137981 */ /* 0x0000e8000c1e1900 */
[----:B------:R-:W4:Y:S01]  /*14d0*/  LDG.E R11, desc[UR18][R8.64] ;  /* 0x00000012080b7981 */ /* 0x000f22000c1e1900 */
[----:B0-----:R-:W-:-:S04]  /*14e0*/  IMAD.WIDE R12, R15, 0x4, R34 ;  /* 0x000000040f0c7825 */ /* 0x001fc800078e0222 */
[----:B------:R-:W-:-:S06]  /*14f0*/  IMAD.WIDE R16, R17, 0x4, R8 ;  /* 0x0000000411107825 */ /* 0x000fcc00078e0208 */
[----:B------:R-:W3:Y:S01]  /*1500*/  LDG.E R17, desc[UR18][R16.64] ;  /* 0x0000001210117981 */ /* 0x000ee2000c1e1900 */
[----:B----4-:R-:W-:Y:S01]  /*1510*/  FADD R18, R18, -R11 ;  /* 0x8000000b12127221 */ /* 0x010fe20000000000 */
[----:B------:R-:W-:-:S04]  /*1520*/  IMAD.WIDE R10, R10, 0x4, R34 ;  /* 0x000000040a0a7825 */ /* 0x000fc800078e0222 */
[----:B--2---:R-:W-:Y:S01]  /*1530*/  FADD R37, R37, -R14 ;  /* 0x8000000e25257221 */ /* 0x004fe20000000000 */
[----:B------:R-:W-:Y:S01]  /*1540*/  FFMA R9, R0, UR20, RZ ;  /* 0x0000001400097c23 */ /* 0x000fe200080000ff */
[----:B------:R-:W0:Y:S01]  /*1550*/  LDC.64 R34, c[0x0][0x3b8] ;  /* 0x0000ee00ff227b82 */ /* 0x000e220000000a00 */
[----:B------:R-:W2:Y:S04]  /*1560*/  LDG.E R10, desc[UR18][R10.64] ;  /* 0x000000120a0a7981 */ /* 0x000ea8000c1e1900 */
[----:B------:R4:W2:Y:S01]  /*1570*/  LDG.E R11, desc[UR18][R12.64] ;  /* 0x000000120c0b7981 */ /* 0x0008a2000c1e1900 */
[----:B------:R-:W-:-:S06]  /*1580*/  IMAD.WIDE R14, R15, 0x4, R12 ;  /* 0x000000040f0e7825 */ /* 0x000fcc00078e020c */
[----:B------:R-:W2:Y:S01]  /*1590*/  LDG.E R14, desc[UR18][R14.64] ;  /* 0x000000120e0e7981 */ /* 0x000ea2000c1e1900 */
[----:B----4-:R-:W4:Y:S01]  /*15a0*/  LDC.64 R12, c[0x0][0x3e8] ;  /* 0x0000fa00ff0c7b82 */ /* 0x010f220000000a00 */
[----:B------:R-:W-:Y:S01]  /*15b0*/  FFMA R9, R18, UR21, R9 ;  /* 0x0000001512097c23 */ /* 0x000fe20008000009 */
[----:B------:R-:W-:Y:S01]  /*15c0*/  FFMA R8, R37, UR22, R31 ;  /* 0x0000001625087c23 */ /* 0x000fe2000800001f */
[----:B------:R-:W-:Y:S01]  /*15d0*/  IADD3 R37, PT, PT, R6, -0x2, RZ ;  /* 0xfffffffe06257810 */ /* 0x000fe20007ffe0ff */
[----:B---3--:R-:W-:-:S04]  /*15e0*/  FADD R31, R36, -R19 ;  /* 0x80000013241f7221 */ /* 0x008fc80000000000 */
[----:B0-----:R-:W-:Y:S01]  /*15f0*/  IMAD.WIDE.U32 R36, R37, 0x4, R34 ;  /* 0x0000000425247825 */ /* 0x001fe200078e0022 */
[----:B------:R-:W-:-:S03]  /*1600*/  IADD3 R19, PT, PT, R6, 0x1, RZ ;  /* 0x0000000106137810 */ /* 0x000fc60007ffe0ff */
[----:B----4-:R-:W-:-:S06]  /*1610*/  IMAD.WIDE.U32 R12, R30, 0x4, R12 ;  /* 0x000000041e0c7825 */ /* 0x010fcc00078e000c */
[----:B------:R-:W3:Y:S04]  /*1620*/  LDG.E R12, desc[UR18][R12.64] ;  /* 0x000000120c0c7981 */ /* 0x000ee8000c1e1900 */
[----:B------:R-:W4:Y:S01]  /*1630*/  LDG.E R13, desc[UR18][R22.64] ;  /* 0x00000012160d7981 */ /* 0x000f22000c1e1900 */
[----:B------:R-:W-:Y:S01]  /*1640*/  FFMA R8, R31, UR23, R8 ;  /* 0x000000171f087c23 */ /* 0x000fe20008000008 */
[----:B--2---:R-:W-:Y:S02]  /*1650*/  FADD R0, R11, -R10 ;  /* 0x8000000a0b007221 */ /* 0x004fe40000000000 */
[----:B------:R-:W0:Y:S02]  /*1660*/  LDC.64 R10, c[0x0][0x3d0] ;  /* 0x0000f400ff0a7b82 */ /* 0x000e240000000a00 */
[----:B------:R-:W-:Y:S01]  /*1670*/  FFMA R9, R0, UR22, R9 ;  /* 0x0000001600097c23 */ /* 0x000fe20008000009 */
[----:B------:R-:W-:-:S04]  /*1680*/  FADD R0, R14, -R17 ;  /* 0x800000110e007221 */ /* 0x000fc80000000000 */
[----:B------:R-:W-:Y:S02]  /*1690*/  FFMA R9, R0, UR23, R9 ;  /* 0x0000001700097c23 */ /* 0x000fe40008000009 */
[----:B------:R2:W3:Y:S01]  /*16a0*/  LDG.E R0, desc[UR18][R36.64] ;  /* 0x0000001224007981 */ /* 0x0004e2000c1e1900 */
[----:B0-----:R-:W-:-:S05]  /*16b0*/  IMAD.WIDE.U32 R10, R30, 0x4, R10 ;  /* 0x000000041e0a7825 */ /* 0x001fca00078e000a */
[----:B------:R-:W4:Y:S01]  /*16c0*/  LDG.E R36, desc[UR18][R10.64] ;  /* 0x000000120a247981 */ /* 0x000f22000c1e1900 */
[----:B------:R-:W-:Y:S02]  /*16d0*/  VIADD R17, R6, 0xffffffff ;  /* 0xffffffff06117836 */ /* 0x000fe40000000000 */
[----:B------:R-:W-:-:S04]  /*16e0*/  IMAD.WIDE.U32 R14, R19, 0x4, R34 ;  /* 0x00000004130e7825 */ /* 0x000fc800078e0022 */
[--C-:B------:R-:W-:Y:S02]  /*16f0*/  IMAD.WIDE.U32 R16, R17, 0x4, R34.reuse ;  /* 0x0000000411107825 */ /* 0x100fe400078e0022 */
[----:B------:R-:W3:Y:S02]  /*1700*/  LDG.E R14, desc[UR18][R14.64] ;  /* 0x000000120e0e7981 */ /* 0x000ee4000c1e1900 */
[--C-:B------:R-:W-:Y:S02]  /*1710*/  IMAD.WIDE.U32 R18, R6, 0x4, R34.reuse ;  /* 0x0000000406127825 */ /* 0x100fe400078e0022 */
[----:B------:R-:W3:Y:S02]  /*1720*/  LDG.E R16, desc[UR18][R16.64] ;  /* 0x0000001210107981 */ /* 0x000ee4000c1e1900 */
[----:B------:R-:W-:Y:S02]  /*1730*/  IMAD.WIDE.U32 R34, R30, 0x4, R34 ;  /* 0x000000041e227825 */ /* 0x000fe400078e0022 */
[----:B------:R-:W3:Y:S04]  /*1740*/  LDG.E R15, desc[UR18][R18.64] ;  /* 0x00000012120f7981 */ /* 0x000ee8000c1e1900 */
[----:B------:R-:W3:Y:S04]  /*1750*/  LDG.E R31, desc[UR18][R34.64] ;  /* 0x00000012221f7981 */ /* 0x000ee8000c1e1900 */
[----:B------:R-:W3:Y:S04]  /*1760*/  LDG.E R17, desc[UR18][R34.64+0x8] ;  /* 0x0000081222117981 */ /* 0x000ee8000c1e1900 */
[----:B------:R-:W3:Y:S04]  /*1770*/  LDG.E R18, desc[UR18][R34.64+0x4] ;  /* 0x0000041222127981 */ /* 0x000ee8000c1e1900 */
[----:B------:R0:W3:Y:S04]  /*1780*/  LDG.E R19, desc[UR18][R34.64+0xc] ;  /* 0x00000c1222137981 */ /* 0x0000e8000c1e1900 */
[----:B------:R-:W3:Y:S01]  /*1790*/  LDG.E R35, desc[UR18][R24.64] ;  /* 0x0000001218237981 */ /* 0x000ee2000c1e1900 */
[----:B--2---:R-:W-:-:S05]  /*17a0*/  MOV R37, 0x40000000 ;  /* 0x4000000000257802 */ /* 0x004fca0000000f00 */
[-C--:B-1---5:R-:W-:Y:S01]  /*17b0*/  FFMA R33, R33, R37.reuse, 1 ;  /* 0x3f80000021217423 */ /* 0x0a2fe20000000025 */
[----:B------:R-:W-:Y:S01]  /*17c0*/  FFMA R32, R32, R37, 1 ;  /* 0x3f80000020207423 */ /* 0x000fe20000000025 */
[----:B0-----:R-:W-:Y:S02]  /*17d0*/  IMAD.U32 R34, RZ, RZ, UR8 ;  /* 0x00000008ff227e24 */ /* 0x001fe4000f8e00ff */
[----:B----4-:R-:W-:-:S04]  /*17e0*/  FMUL R13, R13, R36 ;  /* 0x000000240d0d7220 */ /* 0x010fc80000400000 */
[----:B------:R-:W-:-:S04]  /*17f0*/  FMUL R36, R36, R13 ;  /* 0x0000000d24247220 */ /* 0x000fc80000400000 */
[----:B------:R-:W-:-:S04]  /*1800*/  FMUL R36, R36, R33 ;  /* 0x0000002124247220 */ /* 0x000fc80000400000 */
[----:B------:R-:W-:-:S04]  /*1810*/  FMUL R36, R36, UR4 ;  /* 0x0000000424247c20 */ /* 0x000fc80008400000 */
[----:B------:R-:W-:-:S04]  /*1820*/  FMUL R36, R9, R36 ;  /* 0x0000002409247220 */ /* 0x000fc80000400000 */
[----:B---3--:R-:W-:Y:S02]  /*1830*/  FFMA R37, R35, R12, -R36 ;  /* 0x0000000c23257223 */ /* 0x008fe40000000824 */
[----:B------:R-:W0:Y:S01]  /*1840*/  LDC.64 R12, c[0x0][0x3e0] ;  /* 0x0000f800ff0c7b82 */ /* 0x000e220000000a00 */
[----:B------:R-:W-:Y:S01]  /*1850*/  MOV R35, UR9 ;  /* 0x0000000900237c02 */ /* 0x000fe20008000f00 */
[----:B------:R-:W-:Y:S01]  /*1860*/  FADD R36, R31, -R14 ;  /* 0x8000000e1f247221 */ /* 0x000fe20000000000 */
[----:B0-----:R-:W-:-:S05]  /*1870*/  IMAD.WIDE.U32 R12, R30, 0x4, R12 ;  /* 0x000000041e0c7825 */ /* 0x001fca00078e000c */
[----:B------:R0:W-:Y:S04]  /*1880*/  STG.E desc[UR18][R12.64], R37 ;  /* 0x000000250c007986 */ /* 0x0001e8000c101912 */
[----:B------:R-:W2:Y:S04]  /*1890*/  LDG.E R34, desc[UR18][R34.64] ;  /* 0x0000001222227981 */ /* 0x000ea8000c1e1900 */
[----:B------:R-:W2:Y:S01]  /*18a0*/  LDG.E R31, desc[UR18][R10.64] ;  /* 0x000000120a1f7981 */ /* 0x000ea2000c1e1900 */
[----:B------:R-:W-:Y:S01]  /*18b0*/  FADD R18, R18, -R15 ;  /* 0x8000000f12127221 */ /* 0x000fe20000000000 */
[----:B--2---:R-:W-:-:S04]  /*18c0*/  FMUL R14, R34, R31 ;  /* 0x0000001f220e7220 */ /* 0x004fc80000400000 */
[----:B------:R-:W-:Y:S02]  /*18d0*/  FMUL R31, R31, R14 ;  /* 0x0000000e1f1f7220 */ /* 0x000fe40000400000 */
[----:B------:R-:W1:Y:S02]  /*18e0*/  LDC.64 R14, c[0x0][0x3f8] ;  /* 0x0000fe00ff0e7b82 */ /* 0x000e640000000a00 */
[----:B------:R-:W-:Y:S01]  /*18f0*/  FMUL R34, R33, R31 ;  /* 0x0000001f21227220 */ /* 0x000fe20000400000 */
[----:B-1----:R-:W-:-:S05]  /*1900*/  IMAD.WIDE.U32 R14, R30, 0x4, R14 ;  /* 0x000000041e0e7825 */ /* 0x002fca00078e000e */
[----:B------:R1:W2:Y:S02]  /*1910*/  LDG.E R33, desc[UR18][R14.64] ;  /* 0x000000120e217981 */ /* 0x0002a4000c1e1900 */
[----:B-1----:R-:W-:Y:S01]  /*1920*/  MOV R14, UR10 ;  /* 0x0000000a000e7c02 */ /* 0x002fe20008000f00 */
[----:B------:R-:W-:-:S05]  /*1930*/  IMAD.U32 R15, RZ, RZ, UR11 ;  /* 0x0000000bff0f7e24 */ /* 0x000fca000f8e00ff */
[----:B------:R1:W2:Y:S01]  /*1940*/  LDG.E R31, desc[UR18][R14.64] ;  /* 0x000000120e1f7981 */ /* 0x0002a2000c1e1900 */
[----:B------:R-:W-:-:S04]  /*1950*/  FMUL R35, R34, UR5 ;  /* 0x0000000522237c20 */ /* 0x000fc80008400000 */
[----:B------:R-:W-:Y:S01]  /*1960*/  FMUL R34, R8, R35 ;  /* 0x0000002308227220 */ /* 0x000fe20000400000 */
[----:B-1----:R-:W1:Y:S01]  /*1970*/  LDC.64 R14, c[0x0][0x3f0] ;  /* 0x0000fc00ff0e7b82 */ /* 0x002e620000000a00 */
[----:B0-----:R-:W-:Y:S01]  /*1980*/  FADD R37, R17, -R16 ;  /* 0x8000001011257221 */ /* 0x001fe20000000000 */
[----:B-1----:R-:W-:-:S04]  /*1990*/  IMAD.WIDE.U32 R14, R30, 0x4, R14 ;  /* 0x000000041e0e7825 */ /* 0x002fc800078e000e */
[----:B--2---:R-:W-:Y:S02]  /*19a0*/  FFMA R31, R31, R33, -R34 ;  /* 0x000000211f1f7223 */ /* 0x004fe40000000822 */
[----:B------:R-:W0:Y:S01]  /*19b0*/  LDC.64 R34, c[0x0][0x408] ;  /* 0x00010200ff227b82 */ /* 0x000e220000000a00 */
[----:B------:R-:W-:Y:S02]  /*19c0*/  FFMA R33, R36, UR20, RZ ;  /* 0x0000001424217c23 */ /* 0x000fe400080000ff */
[----:B------:R1:W-:Y:S04]  /*19d0*/  STG.E desc[UR18][R14.64], R31 ;  /* 0x0000001f0e007986 */ /* 0x0003e8000c101912 */
[----:B------:R-:W2:Y:S01]  /*19e0*/  LDG.E R17, desc[UR18][R26.64] ;  /* 0x000000121a117981 */ /* 0x000ea2000c1e1900 */
[----:B------:R-:W-:-:S03]  /*19f0*/  FFMA R18, R18, UR21, R33 ;  /* 0x0000001512127c23 */ /* 0x000fc60008000021 */
[----:B------:R-:W2:Y:S04]  /*1a00*/  LDG.E R16, desc[UR18][R10.64] ;  /* 0x000000120a107981 */ /* 0x000ea8000c1e1900 */
[----:B------:R-:W3:Y:S01]  /*1a10*/  LDG.E R33, desc[UR18][R28.64] ;  /* 0x000000121c217981 */ /* 0x000ee2000c1e1900 */
[----:B0-----:R-:W-:-:S06]  /*1a20*/  IMAD.WIDE.U32 R34, R30, 0x4, R34 ;  /* 0x000000041e227825 */ /* 0x001fcc00078e0022 */
[----:B------:R-:W3:Y:S01]  /*1a30*/  LDG.E R34, desc[UR18][R34.64] ;  /* 0x0000001222227981 */ /* 0x000ee2000c1e1900 */
[----:B------:R-:W-:Y:S01]  /*1a40*/  FADD R19, R19, -R0 ;  /* 0x8000000013137221 */ /* 0x000fe20000000000 */
[----:B------:R-:W-:Y:S01]  /*1a50*/  IADD3 R0, PT, PT, R32, -0xd000000, RZ ;  /* 0xf300000020007810 */ /* 0x000fe20007ffe0ff */
[----:B------:R-:W-:-:S03]  /*1a60*/  FFMA R18, R37, UR22, R18 ;  /* 0x0000001625127c23 */ /* 0x000fc60008000012 */
[----:B------:R-:W-:Y:S01]  /*1a70*/  ISETP.GT.U32.AND P1, PT, R0, 0x727fffff, PT ;  /* 0x727fffff0000780c */ /* 0x000fe20003f24070 */
[----:B------:R0:W4:Y:S01]  /*1a80*/  MUFU.RSQ R37, R32 ;  /* 0x0000002000257308 */ /* 0x0001220000001400 */
[----:B------:R-:W-:Y:S01]  /*1a90*/  BSSY.RECONVERGENT B1, `(.L_x_106) ;  /* 0x000000e000017945 */ /* 0x000fe20003800200 */
[----:B------:R-:W-:Y:S01]  /*1aa0*/  FFMA R18, R19, UR23, R18 ;  /* 0x0000001713127c23 */ /* 0x000fe20008000012 */
[----:B--2---:R-:W-:-:S04]  /*1ab0*/  FMUL R17, R17, R16 ;  /* 0x0000001011117220 */ /* 0x004fc80000400000 */
[----:B-1----:R-:W-:Y:S01]  /*1ac0*/  FMUL R31, R16, R17 ;  /* 0x00000011101f7220 */ /* 0x002fe20000400000 */
[----:B---3--:R-:W-:-:S04]  /*1ad0*/  FMUL R19, R33, R34 ;  /* 0x0000002221137220 */ /* 0x008fc80000400000 */
[----:B0---4-:R-:W-:Y:S05]  /*1ae0*/  @!P1 BRA `(.L_x_107) ;  /* 0x0000000000109947 */ /* 0x011fea0003800000 */
[----:B------:R-:W-:Y:S02]  /*1af0*/  MOV R0, R32 ;  /* 0x0000002000007202 */ /* 0x000fe40000000f00 */
[----:B------:R-:W-:-:S07]  /*1b00*/  MOV R16, 0x1b20 ;  /* 0x00001b2000107802 */ /* 0x000fce0000000f00 */
[----:B------:R-:W-:Y:S05]  /*1b10*/  CALL.REL.NOINC `($__internal_7_$__cuda_sm20_sqrt_rn_f32_slowpath) ;  /* 0x0000001800e87944 */ /* 0x000fea0003c00000 */
[----:B------:R-:W-:Y:S05]  /*1b20*/  BRA `(.L_x_108) ;  /* 0x0000000000107947 */ /* 0x000fea0003800000 */
.L_x_107:
[----:B------:R-:W-:Y:S01]  /*1b30*/  FMUL.FTZ R17, R32, R37 ;  /* 0x0000002520117220 */ /* 0x000fe20000410000 */
[----:B------:R-:W-:-:S03]  /*1b40*/  FMUL.FTZ R37, R37, 0.5 ;  /* 0x3f00000025257820 */ /* 0x000fc60000410000 */
[----:B------:R-:W-:-:S04]  /*1b50*/  FFMA R0, -R17, R17, R32 ;  /* 0x0000001111007223 */ /* 0x000fc80000000120 */
[----:B------:R-:W-:-:S07]  /*1b60*/  FFMA R0, R0, R37, R17 ;  /* 0x0000002500007223 */ /* 0x000fce0000000011 */
.L_x_108:
[----:B------:R-:W-:Y:S05]  /*1b70*/  BSYNC.RECONVERGENT B1 ;  /* 0x0000000000017941 */ /* 0x000fea0003800200 */
.L_x_106:
[----:B------:R-:W0:Y:S01]  /*1b80*/  LDC.64 R16, c[0x0][0x400] ;  /* 0x00010000ff107b82 */ /* 0x000e220000000a00 */
[----:B------:R-:W-:-:S04]  /*1b90*/  FMUL R31, R31, R0 ;  /* 0x000000001f1f7220 */ /* 0x000fc80000400000 */
[----:B------:R-:W-:-:S03]  /*1ba0*/  FMUL R31, R31, UR6 ;  /* 0x000000061f1f7c20 */ /* 0x000fc60008400000 */
[----:B------:R-:W1:Y:S01]  /*1bb0*/  LDC.64 R32, c[0x0][0x418] ;  /* 0x00010600ff207b82 */ /* 0x000e620000000a00 */
[----:B------:R-:W-:Y:S01]  /*1bc0*/  FFMA R19, -R18, R31, R19 ;  /* 0x0000001f12137223 */ /* 0x000fe20000000113 */
[----:B0-----:R-:W-:-:S05]  /*1bd0*/  IMAD.WIDE.U32 R16, R30, 0x4, R16 ;  /* 0x000000041e107825 */ /* 0x001fca00078e0010 */
[----:B------:R0:W-:Y:S04]  /*1be0*/  STG.E desc[UR18][R16.64], R19 ;  /* 0x0000001310007986 */ /* 0x0001e8000c101912 */
[----:B------:R-:W2:Y:S01]  /*1bf0*/  LDG.E R34, desc[UR18][R22.64] ;  /* 0x0000001216227981 */ /* 0x000ea2000c1e1900 */
[----:B-1----:R-:W-:-:S03]  /*1c00*/  IMAD.WIDE.U32 R36, R30, 0x4, R32 ;  /* 0x000000041e247825 */ /* 0x002fc600078e0020 */
[----:B------:R-:W3:Y:S04]  /*1c10*/  LDG.E R31, desc[UR18][R24.64] ;  /* 0x00000012181f7981 */ /* 0x000ee8000c1e1900 */
[----:B0-----:R-:W2:Y:S04]  /*1c20*/  LDG.E R19, desc[UR18][R10.64] ;  /* 0x000000120a137981 */ /* 0x001ea8000c1e1900 */
[----:B------:R-:W3:Y:S01]  /*1c30*/  LDG.E R36, desc[UR18][R36.64] ;  /* 0x0000001224247981 */ /* 0x000ee2000c1e1900 */
[----:B--2---:R-:W-:-:S04]  /*1c40*/  FMUL R34, R34, R19 ;  /* 0x0000001322227220 */ /* 0x004fc80000400000 */
[----:B------:R-:W-:Y:S02]  /*1c50*/  FMUL R33, R19, R34 ;  /* 0x0000002213217220 */ /* 0x000fe40000400000 */
[----:B------:R-:W0:Y:S02]  /*1c60*/  LDC.64 R34, c[0x0][0x410] ;  /* 0x00010400ff227b82 */ /* 0x000e240000000a00 */
[----:B------:R-:W-:-:S04]  /*1c70*/  FMUL R33, R33, R0 ;  /* 0x0000000021217220 */ /* 0x000fc80000400000 */
[----:B------:R-:W-:-:S04]  /*1c80*/  FMUL R32, R33, UR4 ;  /* 0x0000000421207c20 */ /* 0x000fc80008400000 */
[----:B------:R-:W-:Y:S01]  /*1c90*/  FMUL R32, R9, R32 ;  /* 0x0000002009207220 */ /* 0x000fe20000400000 */
[----:B------:R-:W-:-:S03]  /*1ca0*/  MOV R33, UR9 ;  /* 0x0000000900217c02 */ /* 0x000fc60008000f00 */
[----:B---3--:R-:W-:Y:S01]  /*1cb0*/  FFMA R31, R31, R36, -R32 ;  /* 0x000000241f1f7223 */ /* 0x008fe20000000820 */
[----:B------:R-:W-:Y:S01]  /*1cc0*/  IMAD.U32 R32, RZ, RZ, UR8 ;  /* 0x00000008ff207e24 */ /* 0x000fe2000f8e00ff */
[----:B------:R-:W1:Y:S01]  /*1cd0*/  LDC.64 R36, c[0x0][0x428] ;  /* 0x00010a00ff247b82 */ /* 0x000e620000000a00 */
[----:B0-----:R-:W-:-:S05]  /*1ce0*/  IMAD.WIDE.U32 R34, R30, 0x4, R34 ;  /* 0x000000041e227825 */ /* 0x001fca00078e0022 */
[----:B------:R0:W-:Y:S04]  /*1cf0*/  STG.E desc[UR18][R34.64], R31 ;  /* 0x0000001f22007986 */ /* 0x0001e8000c101912 */
[----:B------:R-:W2:Y:S04]  /*1d00*/  LDG.E R32, desc[UR18][R32.64] ;  /* 0x0000001220207981 */ /* 0x000ea8000c1e1900 */
[----:B------:R-:W2:Y:S01]  /*1d10*/  LDG.E R9, desc[UR18][R10.64] ;  /* 0x000000120a097981 */ /* 0x000ea2000c1e1900 */
[----:B-1----:R-:W-:-:S05]  /*1d20*/  IMAD.WIDE.U32 R36, R30, 0x4, R36 ;  /* 0x000000041e247825 */ /* 0x002fca00078e0024 */
[----:B------:R1:W3:Y:S02]  /*1d30*/  LDG.E R19, desc[UR18][R36.64] ;  /* 0x0000001224137981 */ /* 0x0002e4000c1e1900 */
[----:B-1----:R-:W-:Y:S01]  /*1d40*/  MOV R36, UR10 ;  /* 0x0000000a00247c02 */ /* 0x002fe20008000f00 */
[----:B------:R-:W-:Y:S02]  /*1d50*/  IMAD.U32 R37, RZ, RZ, UR11 ;  /* 0x0000000bff257e24 */ /* 0x000fe4000f8e00ff */
[----:B--2---:R-:W-:-:S04]  /*1d60*/  FMUL R32, R32, R9 ;  /* 0x0000000920207220 */ /* 0x004fc80000400000 */
[----:B------:R-:W-:Y:S02]  /*1d70*/  FMUL R33, R9, R32 ;  /* 0x0000002009217220 */ /* 0x000fe40000400000 */
[----:B------:R-:W3:Y:S02]  /*1d80*/  LDG.E R9, desc[UR18][R36.64] ;  /* 0x0000001224097981 */ /* 0x000ee4000c1e1900 */
[----:B------:R-:W-:Y:S02]  /*1d90*/  FMUL R0, R33, R0 ;  /* 0x0000000021007220 */ /* 0x000fe40000400000 */
[----:B------:R-:W1:Y:S02]  /*1da0*/  LDC.64 R32, c[0x0][0x420] ;  /* 0x00010800ff207b82 */ /* 0x000e640000000a00 */
[----:B0-----:R-:W-:-:S04]  /*1db0*/  FMUL R31, R0, UR5 ;  /* 0x00000005001f7c20 */ /* 0x001fc80008400000 */
[----:B------:R-:W-:Y:S01]  /*1dc0*/  FMUL R8, R8, R31 ;  /* 0x0000001f08087220 */ /* 0x000fe20000400000 */
[----:B-1----:R-:W-:-:S04]  /*1dd0*/  IMAD.WIDE.U32 R32, R30, 0x4, R32 ;  /* 0x000000041e207825 */ /* 0x002fc800078e0020 */
[----:B---3--:R-:W-:Y:S02]  /*1de0*/  FFMA R31, R9, R19, -R8 ;  /* 0x00000013091f7223 */ /* 0x008fe40000000808 */
[----:B------:R-:W0:Y:S03]  /*1df0*/  LDC.64 R8, c[0x0][0x438] ;  /* 0x00010e00ff087b82 */ /* 0x000e260000000a00 */
[----:B------:R1:W-:Y:S04]  /*1e00*/  STG.E desc[UR18][R32.64], R31 ;  /* 0x0000001f20007986 */ /* 0x0003e8000c101912 */
[----:B------:R-:W2:Y:S04]  /*1e10*/  LDG.E R11, desc[UR18][R10.64] ;  /* 0x000000120a0b7981 */ /* 0x000ea8000c1e1900 */
[----:B------:R-:W2:Y:S04]  /*1e20*/  LDG.E R0, desc[UR18][R26.64] ;  /* 0x000000121a007981 */ /* 0x000ea8000c1e1900 */
[----:B------:R-:W3:Y:S01]  /*1e30*/  LDG.E R19, desc[UR18][R28.64] ;  /* 0x000000121c137981 */ /* 0x000ee2000c1e1900 */
[----:B0-----:R-:W-:-:S02]  /*1e40*/  IMAD.WIDE.U32 R36, R30, 0x4, R8 ;  /* 0x000000041e247825 */ /* 0x001fc400078e0008 */
[----:B------:R-:W0:Y:S04]  /*1e50*/  LDC.64 R8, c[0x0][0x430] ;  /* 0x00010c00ff087b82 */ /* 0x000e280000000a00 */
[----:B------:R-:W3:Y:S01]  /*1e60*/  LDG.E R36, desc[UR18][R36.64] ;  /* 0x0000001224247981 */ /* 0x000ee2000c1e1900 */
[----:B0-----:R-:W-:-:S04]  /*1e70*/  IMAD.WIDE.U32 R8, R30, 0x4, R8 ;  /* 0x000000041e087825 */ /* 0x001fc800078e0008 */
[----:B--2---:R-:W-:-:S04]  /*1e80*/  FMUL R0, R0, R11 ;  /* 0x0000000b00007220 */ /* 0x004fc80000400000 */
[----:B------:R-:W-:Y:S02]  /*1e90*/  FMUL R0, R11, R0 ;  /* 0x000000000b007220 */ /* 0x000fe40000400000 */
[----:B------:R-:W0:Y:S02]  /*1ea0*/  LDC.64 R10, c[0x0][0x3c0] ;  /* 0x0000f000ff0a7b82 */ /* 0x000e240000000a00 */
[----:B------:R-:W-:-:S04]  /*1eb0*/  FMUL R0, R0, UR6 ;  /* 0x0000000600007c20 */ /* 0x000fc80008400000 */
[----:B------:R-:W-:-:S04]  /*1ec0*/  FMUL R0, R18, R0 ;  /* 0x0000000012007220 */ /* 0x000fc80000400000 */
[----:B---3--:R-:W-:-:S05]  /*1ed0*/  FFMA R19, R19, R36, -R0 ;  /* 0x0000002413137223 */ /* 0x008fca0000000800 */
[----:B------:R2:W-:Y:S04]  /*1ee0*/  STG.E desc[UR18][R8.64], R19 ;  /* 0x0000001308007986 */ /* 0x0005e8000c101912 */
[----:B------:R-:W3:Y:S04]  /*1ef0*/  LDG.E R12, desc[UR18][R12.64] ;  /* 0x000000120c0c7981 */ /* 0x000ee8000c1e1900 */
[----:B------:R-:W3:Y:S04]  /*1f00*/  LDG.E R15, desc[UR18][R14.64] ;  /* 0x000000120e0f7981 */ /* 0x000ee8000c1e1900 */
[----:B------:R-:W4:Y:S01]  /*1f10*/  LDG.E R17, desc[UR18][R16.64] ;  /* 0x0000001210117981 */ /* 0x000f22000c1e1900 */
[----:B0-----:R-:W-:-:S04]  /*1f20*/  IMAD.WIDE.U32 R10, R30, 0x4, R10 ;  /* 0x000000041e0a7825 */ /* 0x001fc800078e000a */
[----:B---3--:R-:W-:Y:S02]  /*1f30*/  FADD R0, R12, R15 ;  /* 0x0000000f0c007221 */ /* 0x008fe40000000000 */
[----:B------:R-:W0:Y:S02]  /*1f40*/  LDC.64 R12, c[0x0][0x3c8] ;  /* 0x0000f200ff0c7b82 */ /* 0x000e240000000a00 */
[----:B----4-:R-:W-:-:S05]  /*1f50*/  FADD R37, R0, R17 ;  /* 0x0000001100257221 */ /* 0x010fca0000000000 */
[----:B------:R4:W-:Y:S04]  /*1f60*/  STG.E desc[UR18][R10.64], R37 ;  /* 0x000000250a007986 */ /* 0x0009e8000c101912 */
[----:B------:R-:W3:Y:S04]  /*1f70*/  LDG.E R34, desc[UR18][R34.64] ;  /* 0x0000001222227981 */ /* 0x000ee8000c1e1900 */
[----:B-1----:R-:W3:Y:S04]  /*1f80*/  LDG.E R33, desc[UR18][R32.64] ;  /* 0x0000001220217981 */ /* 0x002ee8000c1e1900 */
[----:B--2---:R-:W2:Y:S01]  /*1f90*/  LDG.E R9, desc[UR18][R8.64] ;  /* 0x0000001208097981 */ /* 0x004ea2000c1e1900 */
[----:B0-----:R-:W-:-:S04]  /*1fa0*/  IMAD.WIDE.U32 R30, R30, 0x4, R12 ;  /* 0x000000041e1e7825 */ /* 0x001fc800078e000c */
[----:B---3--:R-:W-:-:S04]  /*1fb0*/  FADD R0, R34, R33 ;  /* 0x0000002122007221 */ /* 0x008fc80000000000 */
[----:B--2---:R-:W-:-:S05]  /*1fc0*/  FADD R13, R0, R9 ;  /* 0x00000009000d7221 */ /* 0x004fca0000000000 */
[----:B------:R4:W-:Y:S02]  /*1fd0*/  STG.E desc[UR18][R30.64], R13 ;  /* 0x0000000d1e007986 */ /* 0x0009e4000c101912 */
.L_x_93:
[----:B0123--:R-:W-:Y:S05]  /*1fe0*/  BSYNC.RECONVERGENT B0 ;  /* 0x0000000000007941 */ /* 0x00ffea0003800200 */
.L_x_92:
[----:B------:R-:W-:Y:S01]  /*1ff0*/  UIADD3 UR14, UP0, UPT, UR8, 0x4, URZ ;  /* 0x00000004080e7890 */ /* 0x000fe2000ff1e0ff */
[----:B------:R-:W-:Y:S01]  /*2000*/  IADD3 R6, PT, PT, R6, UR32, RZ ;  /* 0x0000002006067c10 */ /* 0x000fe2000fffe0ff */
[----:B------:R-:W-:Y:S01]  /*2010*/  UIADD3 UR12, UPT, UPT, UR12, 0x1, URZ ;  /* 0x000000010c0c7890 */ /* 0x000fe2000fffe0ff */
[----:B------:R-:W-:Y:S01]  /*2020*/  IADD3 R5, PT, PT, R5, UR32, RZ ;  /* 0x0000002005057c10 */ /* 0x000fe2000fffe0ff */
[----:B------:R-:W-:Y:S01]  /*2030*/  UIADD3.X UR15, UPT, UPT, URZ, UR9, URZ, UP0, !UPT ;  /* 0x00000009ff0f7290 */ /* 0x000fe200087fe4ff */
[----:B------:R-:W-:Y:S01]  /*2040*/  VIADD R7, R7, UR32 ;  /* 0x0000002007077c36 */ /* 0x000fe20008000000 */
[----:B------:R-:W-:Y:S01]  /*2050*/  UISETP.NE.AND UP0, UPT, UR12, URZ, UPT ;  /* 0x000000ff0c00728c */ /* 0x000fe2000bf05270 */
[----:B------:R-:W-:Y:S01]  /*2060*/  IADD3 R20, PT, PT, R20, UR32, RZ ;  /* 0x0000002014147c10 */ /* 0x000fe2000fffe0ff */
[----:B------:R-:W-:Y:S01]  /*2070*/  UIADD3 UR10, UP1, UPT, UR10, 0x4, URZ ;  /* 0x000000040a0a7890 */ /* 0x000fe2000ff3e0ff */
[----:B------:R-:W-:Y:S01]  /*2080*/  IADD3 R21, PT, PT, R21, UR32, RZ ;  /* 0x0000002015157c10 */ /* 0x000fe2000fffe0ff */
[----:B------:R-:W-:-:S02]  /*2090*/  UIADD3 UR33, UPT, UPT, UR33, 0x1, URZ ;  /* 0x0000000121217890 */ /* 0x000fc4000fffe0ff */
[----:B------:R-:W-:-:S03]  /*20a0*/  UIADD3.X UR11, UPT, UPT, URZ, UR11, URZ, UP1, !UPT ;  /* 0x0000000bff0b7290 */ /* 0x000fc60008ffe4ff */
[----:B------:R-:W-:Y:S09]  /*20b0*/  BRA.U UP0, `(.L_x_109) ;  /* 0xffffffe500947547 */ /* 0x000ff2000b83ffff */
[----:B------:R-:W-:Y:S05]  /*20c0*/  EXIT ;  /* 0x000000000000794d */ /* 0x000fea0003800000 */
.L_x_91:
[----:B------:R-:W-:Y:S01]  /*20d0*/  IMAD.U32 R0, RZ, RZ, UR13 ;  /* 0x0000000dff007e24 */ /* 0x000fe2000f8e00ff */
[C---:B------:R-:W-:Y:S01]  /*20e0*/  IADD3 R11, PT, PT, R3.reuse, -UR13, RZ ;  /* 0x8000000d030b7c10 */ /* 0x040fe2000fffe0ff */
[--C-:B------:R-:W-:Y:S02]  /*20f0*/  IMAD R12, R3, UR33, R2.reuse ;  /* 0x00000021030c7c24 */ /* 0x100fe4000f8e0202 */
[----:B------:R-:W-:Y:S01]  /*2100*/  HFMA2 R13, -RZ, RZ, 0, 0 ;  /* 0x00000000ff0d7431 */ /* 0x000fe200000001ff */
[----:B------:R-:W-:Y:S01]  /*2110*/  UIMAD UR24, UR13, UR33, URZ ;  /* 0x000000210d1872a4 */ /* 0x000fe2000f8e02ff */
[----:B------:R-:W-:Y:S01]  /*2120*/  IADD3 R21, PT, PT, R0, UR8, R21 ;  /* 0x0000000800157c10 */ /* 0x000fe2000fffe015 */
[----:B------:R-:W-:Y:S01]  /*2130*/  VIADD R12, R12, 0xfffffffe ;  /* 0xfffffffe0c0c7836 */ /* 0x000fe20000000000 */
[----:B------:R-:W-:Y:S01]  /*2140*/  IADD3 R0, PT, PT, RZ, -UR13, RZ ;  /* 0x8000000dff007c10 */ /* 0x000fe2000fffe0ff */
[--C-:B------:R-:W-:Y:S01]  /*2150*/  IMAD R11, R11, UR33, R2.reuse ;  /* 0x000000210b0b7c24 */ /* 0x100fe2000f8e0202 */
[----:B------:R-:W0:Y:S01]  /*2160*/  LDCU UR25, c[0x0][0x38c] ;  /* 0x00007180ff1977ac */ /* 0x000e220008000800 */
[----:B------:R-:W-:-:S02]  /*2170*/  IMAD R8, R21, UR33, R2 ;  /* 0x0000002115087c24 */ /* 0x000fc4000f8e0202 */
[----:B------:R-:W-:Y:S01]  /*2180*/  IMAD R9, R0, 0x2, R3 ;  /* 0x0000000200097824 */ /* 0x000fe200078e0203 */
[----:B------:R-:W-:Y:S01]  /*2190*/  IADD3 R3, PT, PT, R3, -0x1, RZ ;  /* 0xffffffff03037810 */ /* 0x000fe20007ffe0ff */
[----:B------:R-:W1:Y:S02]  /*21a0*/  LDCU.64 UR16, c[0x0][0x450] ;  /* 0x00008a00ff1077ac */ /* 0x000e640008000a00 */
[--C-:B------:R-:W-:Y:S02]  /*21b0*/  IMAD R9, R9, UR33, R2.reuse ;  /* 0x0000002109097c24 */ /* 0x100fe4000f8e0202 */
[----:B------:R-:W-:Y:S01]  /*21c0*/  IMAD R10, R3, UR33, R2 ;  /* 0x00000021030a7c24 */ /* 0x000fe2000f8e0202 */
[----:B------:R-:W2:Y:S01]  /*21d0*/  LDCU.64 UR10, c[0x0][0x458] ;  /* 0x00008b00ff0a77ac */ /* 0x000ea20008000a00 */
[----:B------:R-:W3:Y:S01]  /*21e0*/  LDCU.128 UR20, c[0x3][URZ] ;  /* 0x00c00000ff1477ac */ /* 0x000ee20008000c00 */
[----:B------:R-:W-:-:S12]  /*21f0*/  UIADD3 UR12, UPT, UPT, -UR12, URZ, URZ ;  /* 0x000000ff0c0c7290 */ /* 0x000fd8000fffe1ff */
.L_x_115:
[----:B------:R-:W-:Y:S01]  /*2200*/  IADD3 R7, PT, PT, R12, 0x2, RZ ;  /* 0x000000020c077810 */ /* 0x000fe20007ffe0ff */
[----:B-1----:R-:W-:Y:S01]  /*2210*/  UMOV UR8, UR16 ;  /* 0x0000001000087c82 */ /* 0x002fe20008000000 */
[----:B------:R-:W-:Y:S01]  /*2220*/  UMOV UR9, UR17 ;  /* 0x0000001100097c82 */ /* 0x000fe20008000000 */
[----:B------:R-:W-:Y:S01]  /*2230*/  BSSY.RECONVERGENT B0, `(.L_x_110) ;  /* 0x00000e6000007945 */ /* 0x000fe20003800200 */
[----:B------:R-:W-:-:S04]  /*2240*/  ISETP.GE.AND P1, PT, R7, UR7, PT ;  /* 0x0000000707007c0c */ /* 0x000fc8000bf26270 */
[----:B------:R-:W-:-:S13]  /*2250*/  ISETP.LT.OR P1, PT, R7, 0x4, P1 ;  /* 0x000000040700780c */ /* 0x000fda0000f21670 */
[----:B----4-:R-:W-:Y:S05]  /*2260*/  @P1 BRA `(.L_x_111) ;  /* 0x0000000c00881947 */ /* 0x010fea0003800000 */
[----:B------:R-:W-:-:S04]  /*2270*/  ISETP.GT.U32.AND P1, PT, R13, 0x3, P0 ;  /* 0x000000030d00780c */ /* 0x000fc80000724070 */
[----:B------:R-:W-:-:S04]  /*2280*/  ISETP.LT.AND P1, PT, R13, UR28, P1 ;  /* 0x0000001c0d007c0c */ /* 0x000fc80008f21270 */
[----:B------:R-:W-:-:S04]  /*2290*/  ISETP.GT.AND P1, PT, R2, 0x3, P1 ;  /* 0x000000030200780c */ /* 0x000fc80000f24270 */
[----:B------:R-:W-:-:S13]  /*22a0*/  ISETP.LT.AND P1, PT, R2, UR29, P1 ;  /* 0x0000001d02007c0c */ /* 0x000fda0008f21270 */
[----:B------:R-:W-:Y:S05]  /*22b0*/  @!P1 BRA `(.L_x_111) ;  /* 0x0000000c00749947 */ /* 0x000fea0003800000 */
[----:B------:R-:W1:Y:S08]  /*22c0*/  LDC.64 R16, c[0x0][0x3b0] ;  /* 0x0000ec00ff107b82 */ /* 0x000e700000000a00 */
[----:B------:R-:W4:Y:S08]  /*22d0*/  LDC.64 R4, c[0x0][0x3a8] ;  /* 0x0000ea00ff047b82 */ /* 0x000f300000000a00 */
[----:B------:R-:W5:Y:S01]  /*22e0*/  LDC R19, c[0x0][0x394] ;  /* 0x0000e500ff137b82 */ /* 0x000f620000000800 */
[----:B-1----:R-:W-:-:S04]  /*22f0*/  IMAD.WIDE.U32 R14, R7, 0x4, R16 ;  /* 0x00000004070e7825 */ /* 0x002fc800078e0010 */
[--C-:B------:R-:W-:Y:S01]  /*2300*/  IMAD.WIDE R34, R11, 0x4, R16.reuse ;  /* 0x000000040b227825 */ /* 0x100fe200078e0210 */
[----:B------:R1:W2:Y:S03]  /*2310*/  LDG.E R37, desc[UR18][R14.64] ;  /* 0x000000120e257981 */ /* 0x0002a6000c1e1900 */
[--C-:B------:R-:W-:Y:S01]  /*2320*/  IMAD.WIDE R20, R8, 0x4, R16.reuse ;  /* 0x0000000408147825 */ /* 0x100fe200078e0210 */
[----:B------:R-:W2:Y:S03]  /*2330*/  LDG.E R32, desc[UR18][R34.64] ;  /* 0x0000001222207981 */ /* 0x000ea6000c1e1900 */
[----:B------:R-:W-:Y:S01]  /*2340*/  IMAD.WIDE R16, R9, 0x4, R16 ;  /* 0x0000000409107825 */ /* 0x000fe200078e0210 */
[----:B------:R-:W3:Y:S04]  /*2350*/  LDG.E R3, desc[UR18][R20.64] ;  /* 0x0000001214037981 */ /* 0x000ee8000c1e1900 */
[----:B------:R-:W3:Y:S01]  /*2360*/  LDG.E R6, desc[UR18][R16.64] ;  /* 0x0000001210067981 */ /* 0x000ee2000c1e1900 */
[----:B----4-:R-:W-:-:S04]  /*2370*/  IMAD.WIDE.U32 R30, R7, 0x4, R4 ;  /* 0x00000004071e7825 */ /* 0x010fc800078e0004 */
[----:B------:R-:W-:Y:S01]  /*2380*/  IMAD.WIDE R4, R10, 0x4, R4 ;  /* 0x000000040a047825 */ /* 0x000fe200078e0204 */
[----:B------:R4:W3:Y:S04]  /*2390*/  LDG.E R33, desc[UR18][R30.64] ;  /* 0x000000121e217981 */ /* 0x0008e8000c1e1900 */
[----:B------:R-:W3:Y:S01]  /*23a0*/  LDG.E R0, desc[UR18][R4.64] ;  /* 0x0000001204007981 */ /* 0x000ee2000c1e1900 */
[----:B-1----:R-:W-:Y:S01]  /*23b0*/  MOV R15, UR24 ;  /* 0x00000018000f7c02 */ /* 0x002fe20008000f00 */
[----:B------:R-:W-:-:S04]  /*23c0*/  IMAD.U32 R18, RZ, RZ, UR24 ;  /* 0x00000018ff127e24 */ /* 0x000fc8000f8e00ff */
[----:B------:R-:W-:-:S04]  /*23d0*/  IMAD.WIDE R14, R15, 0x4, R20 ;  /* 0x000000040f0e7825 */ /* 0x000fc800078e0214 */
[----:B----4-:R-:W-:Y:S02]  /*23e0*/  IMAD.WIDE R30, R18, 0x4, R14 ;  /* 0x00000004121e7825 */ /* 0x010fe400078e020e */
[----:B------:R-:W4:Y:S04]  /*23f0*/  LDG.E R15, desc[UR18][R14.64] ;  /* 0x000000120e0f7981 */ /* 0x000f28000c1e1900 */
[----:B------:R1:W4:Y:S01]  /*2400*/  LDG.E R18, desc[UR18][R30.64] ;  /* 0x000000121e127981 */ /* 0x000322000c1e1900 */
[C---:B-----5:R-:W-:Y:S01]  /*2410*/  IMAD R21, R19.reuse, -0x3, RZ ;  /* 0xfffffffd13157824 */ /* 0x060fe200078e02ff */
[----:B-1----:R-:W-:Y:S01]  /*2420*/  SHF.L.U32 R31, R19, 0x1, RZ ;  /* 0x00000001131f7819 */ /* 0x002fe200000006ff */
[----:B--2---:R-:W-:-:S04]  /*2430*/  FADD R32, R37, -R32 ;  /* 0x8000002025207221 */ /* 0x004fc80000000000 */
[----:B------:R-:W-:-:S04]  /*2440*/  IMAD.WIDE R36, R31, 0x4, R4 ;  /* 0x000000041f247825 */ /* 0x000fc800078e0204 */
[----:B---3--:R-:W-:Y:S01]  /*2450*/  FFMA R32, R32, UR20, RZ ;  /* 0x0000001420207c23 */ /* 0x008fe200080000ff */
[----:B------:R1:W2:Y:S01]  /*2460*/  LDG.E R5, desc[UR18][R36.64] ;  /* 0x0000001224057981 */ /* 0x0002a2000c1e1900 */
[----:B------:R-:W-:-:S04]  /*2470*/  IMAD.WIDE R20, R21, 0x4, R36 ;  /* 0x0000000415147825 */ /* 0x000fc800078e0224 */
[----:B------:R-:W-:Y:S02]  /*2480*/  FADD R3, R3, -R6 ;  /* 0x8000000603037221 */ /* 0x000fe40000000000 */
[----:B------:R3:W2:Y:S02]  /*2490*/  LDG.E R6, desc[UR18][R20.64] ;  /* 0x0000001214067981 */ /* 0x0006a4000c1e1900 */
[----:B------:R-:W-:Y:S01]  /*24a0*/  FFMA R14, R3, UR21, R32 ;  /* 0x00000015030e7c23 */ /* 0x000fe20008000020 */
[----:B------:R-:W-:Y:S01]  /*24b0*/  IADD3 R3, PT, PT, -R31, RZ, RZ ;  /* 0x000000ff1f037210 */ /* 0x000fe20007ffe1ff */
[----:B------:R-:W-:-:S04]  /*24c0*/  FADD R4, R33, -R0 ;  /* 0x8000000021047221 */ /* 0x000fc80000000000 */
[----:B0-----:R-:W-:Y:S02]  /*24d0*/  IMAD R31, R3, UR25, RZ ;  /* 0x00000019031f7c24 */ /* 0x001fe4000f8e02ff */
[----:B------:R-:W-:Y:S02]  /*24e0*/  IMAD.U32 R33, R19, -0x4, RZ ;  /* 0xfffffffc13217824 */ /* 0x000fe400078e00ff */
[----:B------:R-:W-:-:S04]  /*24f0*/  IMAD.WIDE R34, R31, 0x4, R34 ;  /* 0x000000041f227825 */ /* 0x000fc800078e0222 */
[----:B------:R-:W-:Y:S02]  /*2500*/  IMAD.WIDE R16, R31, 0x4, R16 ;  /* 0x000000041f107825 */ /* 0x000fe400078e0210 */
[----:B------:R-:W4:Y:S02]  /*2510*/  LDG.E R34, desc[UR18][R34.64] ;  /* 0x0000001222227981 */ /* 0x000f24000c1e1900 */
[----:B------:R-:W-:-:S04]  /*2520*/  IMAD.WIDE R32, R33, 0x4, R36 ;  /* 0x0000000421207825 */ /* 0x000fc800078e0224 */
[----:B------:R-:W-:Y:S02]  /*2530*/  IMAD.WIDE R30, R19, 0x4, R36 ;  /* 0x00000004131e7825 */ /* 0x000fe400078e0224 */
[----:B------:R-:W5:Y:S01]  /*2540*/  LDG.E R32, desc[UR18][R32.64] ;  /* 0x0000001220207981 */ /* 0x000f62000c1e1900 */
[----:B-1----:R-:W0:Y:S03]  /*2550*/  LDC.64 R36, c[0x0][0x478] ;  /* 0x00011e00ff247b82 */ /* 0x002e260000000a00 */
[----:B------:R1:W5:Y:S01]  /*2560*/  LDG.E R35, desc[UR18][R30.64] ;  /* 0x000000121e237981 */ /* 0x000362000c1e1900 */
[----:B---3--:R-:W-:-:S03]  /*2570*/  IMAD.WIDE R20, R3, 0x4, R20 ;  /* 0x0000000403147825 */ /* 0x008fc600078e0214 */
[----:B------:R3:W5:Y:S04]  /*2580*/  LDG.E R3, desc[UR18][R16.64] ;  /* 0x0000001210037981 */ /* 0x000768000c1e1900 */
[----:B------:R-:W5:Y:S01]  /*2590*/  LDG.E R21, desc[UR18][R20.64] ;  /* 0x0000001214157981 */ /* 0x000f62000c1e1900 */
[----:B-1----:R-:W-:-:S03]  /*25a0*/  IMAD.WIDE R30, R19, 0x4, R30 ;  /* 0x00000004131e7825 */ /* 0x002fc600078e021e */
[----:B------:R-:W5:Y:S01]  /*25b0*/  LDG.E R19, desc[UR18][R22.64] ;  /* 0x0000001216137981 */ /* 0x000f62000c1e1900 */
[----:B---3--:R-:W1:Y:S03]  /*25c0*/  LDC.64 R16, c[0x0][0x3e8] ;  /* 0x0000fa00ff107b82 */ /* 0x008e660000000a00 */
[----:B------:R3:W5:Y:S05]  /*25d0*/  LDG.E R0, desc[UR18][R30.64] ;  /* 0x000000121e007981 */ /* 0x00076a000c1e1900 */
[----:B---3--:R-:W3:Y:S01]  /*25e0*/  LDC.64 R30, c[0x0][0x3d0] ;  /* 0x0000f400ff1e7b82 */ /* 0x008ee20000000a00 */
[----:B0-----:R-:W-:-:S05]  /*25f0*/  IMAD.WIDE.U32 R36, R7, 0x4, R36 ;  /* 0x0000000407247825 */ /* 0x001fca00078e0024 */
[----:B------:R0:W5:Y:S01]  /*2600*/  LDG.E R33, desc[UR18][R36.64] ;  /* 0x0000001224217981 */ /* 0x000162000c1e1900 */
[----:B---3--:R-:W-:-:S05]  /*2610*/  IMAD.WIDE.U32 R30, R7, 0x4, R30 ;  /* 0x00000004071e7825 */ /* 0x008fca00078e001e */
[----:B------:R-:W3:Y:S01]  /*2620*/  LDG.E R20, desc[UR18][R30.64] ;  /* 0x000000121e147981 */ /* 0x000ee2000c1e1900 */
[----:B-1----:R-:W-:-:S06]  /*2630*/  IMAD.WIDE.U32 R16, R7, 0x4, R16 ;  /* 0x0000000407107825 */ /* 0x002fcc00078e0010 */
[----:B------:R1:W3:Y:S01]  /*2640*/  LDG.E R17, desc[UR18][R16.64] ;  /* 0x0000001210117981 */ /* 0x0002e2000c1e1900 */
[----:B--2---:R-:W-:Y:S01]  /*2650*/  FADD R6, R5, -R6 ;  /* 0x8000000605067221 */ /* 0x004fe20000000000 */
[----:B------:R-:W-:-:S04]  /*2660*/  FFMA R5, R4, UR20, RZ ;  /* 0x0000001404057c23 */ /* 0x000fc800080000ff */
[----:B------:R-:W-:Y:S02]  /*2670*/  FFMA R6, R6, UR21, R5 ;  /* 0x0000001506067c23 */ /* 0x000fe40008000005 */
[----:B------:R-:W0:Y:S01]  /*2680*/  LDC.64 R4, c[0x0][0x3b8] ;  /* 0x0000ee00ff047b82 */ /* 0x000e220000000a00 */
[----:B----4-:R-:W-:Y:S01]  /*2690*/  FADD R15, R15, -R34 ;  /* 0x800000220f0f7221 */ /* 0x010fe20000000000 */
[----:B-----5:R-:W-:Y:S02]  /*26a0*/  FADD R35, R35, -R32 ;  /* 0x8000002023237221 */ /* 0x020fe40000000000 */
[----:B------:R-:W2:Y:S02]  /*26b0*/  LDG.E R32, desc[UR18][R24.64] ;  /* 0x0000001218207981 */ /* 0x000ea4000c1e1900 */
[----:B------:R-:W-:Y:S01]  /*26c0*/  FFMA R6, R35, UR22, R6 ;  /* 0x0000001623067c23 */ /* 0x000fe20008000006 */
[----:B------:R-:W-:Y:S01]  /*26d0*/  IADD3 R35, PT, PT, R12, 0x1, RZ ;  /* 0x000000010c237810 */ /* 0x000fe20007ffe0ff */
[----:B0-----:R-:W-:-:S04]  /*26e0*/  IMAD.WIDE.U32 R36, R7, 0x4, R4 ;  /* 0x0000000407247825 */ /* 0x001fc800078e0004 */
[----:B------:R-:W-:-:S04]  /*26f0*/  IMAD.WIDE.U32 R34, R35, 0x4, R4 ;  /* 0x0000000423227825 */ /* 0x000fc800078e0004 */
[----:B------:R-:W-:Y:S02]  /*2700*/  FADD R21, R0, -R21 ;  /* 0x8000001500157221 */ /* 0x000fe40000000000 */
[----:B------:R0:W4:Y:S02]  /*2710*/  LDG.E R0, desc[UR18][R34.64] ;  /* 0x0000001222007981 */ /* 0x000124000c1e1900 */
[----:B------:R-:W-:Y:S02]  /*2720*/  FFMA R6, R21, UR23, R6 ;  /* 0x0000001715067c23 */ /* 0x000fe40008000006 */
[----:B------:R-:W4:Y:S01]  /*2730*/  LDG.E R21, desc[UR18][R36.64] ;  /* 0x0000001224157981 */ /* 0x000f22000c1e1900 */
[----:B-1----:R-:W-:Y:S01]  /*2740*/  MOV R16, 0x40000000 ;  /* 0x4000000000107802 */ /* 0x002fe20000000f00 */
[----:B------:R-:W-:Y:S01]  /*2750*/  FFMA R14, R15, UR22, R14 ;  /* 0x000000160f0e7c23 */ /* 0x000fe2000800000e */
[----:B------:R-:W-:-:S03]  /*2760*/  FADD R3, R18, -R3 ;  /* 0x8000000312037221 */ /* 0x000fc60000000000 */
[----:B------:R-:W-:Y:S01]  /*2770*/  FFMA R33, R33, R16, 1 ;  /* 0x3f80000021217423 */ /* 0x000fe20000000010 */
[C---:B0-----:R-:W-:Y:S01]  /*2780*/  IADD3 R35, PT, PT, R12.reuse, -0x2, RZ ;  /* 0xfffffffe0c237810 */ /* 0x041fe20007ffe0ff */
[----:B------:R-:W-:Y:S02]  /*2790*/  VIADD R15, R12, 0xffffffff ;  /* 0xffffffff0c0f7836 */ /* 0x000fe40000000000 */
[----:B------:R-:W-:Y:S01]  /*27a0*/  FFMA R3, R3, UR23, R14 ;  /* 0x0000001703037c23 */ /* 0x000fe2000800000e */
[----:B------:R-:W5:Y:S01]  /*27b0*/  LDG.E R18, desc[UR18][R36.64+0xc] ;  /* 0x00000c1224127981 */ /* 0x000f62000c1e1900 */
[----:B------:R-:W-:-:S04]  /*27c0*/  IMAD.WIDE.U32 R14, R15, 0x4, R4 ;  /* 0x000000040f0e7825 */ /* 0x000fc800078e0004 */
[----:B---3--:R-:W-:Y:S01]  /*27d0*/  FMUL R19, R19, R20 ;  /* 0x0000001413137220 */ /* 0x008fe20000400000 */
[----:B------:R-:W-:Y:S01]  /*27e0*/  IMAD.WIDE.U32 R34, R35, 0x4, R4 ;  /* 0x0000000423227825 */ /* 0x000fe200078e0004 */
[----:B------:R-:W3:Y:S03]  /*27f0*/  LDG.E R14, desc[UR18][R14.64] ;  /* 0x000000120e0e7981 */ /* 0x000ee6000c1e1900 */
[----:B------:R-:W-:-:S04]  /*2800*/  FMUL R20, R20, R19 ;  /* 0x0000001314147220 */ /* 0x000fc80000400000 */
[----:B------:R-:W-:-:S04]  /*2810*/  FMUL R20, R20, R33 ;  /* 0x0000002114147220 */ /* 0x000fc80000400000 */
[----:B------:R-:W-:Y:S01]  /*2820*/  FMUL R19, R20, UR4 ;  /* 0x0000000414137c20 */ /* 0x000fe20008400000 */
[----:B------:R-:W-:Y:S01]  /*2830*/  IMAD.WIDE.U32 R4, R12, 0x4, R4 ;  /* 0x000000040c047825 */ /* 0x000fe200078e0004 */
[----:B------:R-:W5:Y:S03]  /*2840*/  LDG.E R15, desc[UR18][R34.64] ;  /* 0x00000012220f7981 */ /* 0x000f66000c1e1900 */
[----:B------:R-:W-:Y:S01]  /*2850*/  FMUL R19, R6, R19 ;  /* 0x0000001306137220 */ /* 0x000fe20000400000 */
[----:B------:R-:W3:Y:S03]  /*2860*/  LDG.E R35, desc[UR18][R36.64+0x4] ;  /* 0x0000041224237981 */ /* 0x000ee6000c1e1900 */
[----:B--2---:R-:W-:Y:S02]  /*2870*/  FFMA R19, R32, R17, -R19 ;  /* 0x0000001120137223 */ /* 0x004fe40000000813 */
[----:B------:R0:W3:Y:S04]  /*2880*/  LDG.E R32, desc[UR18][R4.64] ;  /* 0x0000001204207981 */ /* 0x0000e8000c1e1900 */
[----:B------:R-:W2:Y:S01]  /*2890*/  LDG.E R17, desc[UR18][R36.64+0x8] ;  /* 0x0000081224117981 */ /* 0x000ea2000c1e1900 */
[----:B0-----:R-:W0:Y:S01]  /*28a0*/  LDC.64 R4, c[0x0][0x470] ;  /* 0x00011c00ff047b82 */ /* 0x001e220000000a00 */
[----:B----4-:R-:W-:-:S07]  /*28b0*/  FADD R0, R21, -R0 ;  /* 0x8000000015007221 */ /* 0x010fce0000000000 */
[----:B------:R-:W1:Y:S01]  /*28c0*/  LDC.64 R20, c[0x0][0x3e0] ;  /* 0x0000f800ff147b82 */ /* 0x000e620000000a00 */
[----:B0-----:R-:W-:-:S05]  /*28d0*/  IMAD.WIDE.U32 R4, R7, 0x4, R4 ;  /* 0x0000000407047825 */ /* 0x001fca00078e0004 */
[----:B------:R0:W4:Y:S01]  /*28e0*/  LDG.E R34, desc[UR18][R4.64] ;  /* 0x0000001204227981 */ /* 0x000122000c1e1900 */
[----:B-1----:R-:W-:Y:S01]  /*28f0*/  IMAD.WIDE.U32 R20, R7, 0x4, R20 ;  /* 0x0000000407147825 */ /* 0x002fe200078e0014 */
[----:B0-----:R-:W-:-:S03]  /*2900*/  MOV R4, UR8 ;  /* 0x0000000800047c02 */ /* 0x001fc60008000f00 */
[----:B------:R-:W-:Y:S01]  /*2910*/  IMAD.U32 R5, RZ, RZ, UR9 ;  /* 0x00000009ff057e24 */ /* 0x000fe2000f8e00ff */
[----:B------:R0:W-:Y:S04]  /*2920*/  STG.E desc[UR18][R20.64], R19 ;  /* 0x0000001314007986 */ /* 0x0001e8000c101912 */
[----:B------:R-:W5:Y:S04]  /*2930*/  LDG.E R4, desc[UR18][R4.64] ;  /* 0x0000001204047981 */ /* 0x000f68000c1e1900 */
[----:B------:R-:W5:Y:S01]  /*2940*/  LDG.E R37, desc[UR18][R30.64] ;  /* 0x000000121e257981 */ /* 0x000f62000c1e1900 */
[----:B---3--:R-:W-:Y:S01]  /*2950*/  FADD R32, R35, -R32 ;  /* 0x8000002023207221 */ /* 0x008fe20000000000 */
[----:B-----5:R-:W-:-:S04]  /*2960*/  FMUL R36, R4, R37 ;  /* 0x0000002504247220 */ /* 0x020fc80000400000 */
[----:B------:R-:W-:Y:S02]  /*2970*/  FMUL R35, R37, R36 ;  /* 0x0000002425237220 */ /* 0x000fe40000400000 */
[----:B------:R-:W1:Y:S02]  /*2980*/  LDC.64 R36, c[0x0][0x3f8] ;  /* 0x0000fe00ff247b82 */ /* 0x000e640000000a00 */
[----:B------:R-:W-:Y:S01]  /*2990*/  FMUL R35, R33, R35 ;  /* 0x0000002321237220 */ /* 0x000fe20000400000 */
[----:B-1----:R-:W-:-:S05]  /*29a0*/  IMAD.WIDE.U32 R36, R7, 0x4, R36 ;  /* 0x0000000407247825 */ /* 0x002fca00078e0024 */
[----:B------:R1:W3:Y:S02]  /*29b0*/  LDG.E R33, desc[UR18][R36.64] ;  /* 0x0000001224217981 */ /* 0x0002e4000c1e1900 */
[----:B-1----:R-:W-:Y:S02]  /*29c0*/  MOV R36, UR10 ;  /* 0x0000000a00247c02 */ /* 0x002fe40008000f00 */
[----:B------:R-:W-:-:S05]  /*29d0*/  MOV R37, UR11 ;  /* 0x0000000b00257c02 */ /* 0x000fca0008000f00 */
[----:B0-----:R-:W3:Y:S01]  /*29e0*/  LDG.E R19, desc[UR18][R36.64] ;  /* 0x0000001224137981 */ /* 0x001ee2000c1e1900 */
[----:B------:R-:W-:Y:S01]  /*29f0*/  FMUL R4, R35, UR5 ;  /* 0x0000000523047c20 */ /* 0x000fe20008400000 */
[----:B------:R-:W-:-:S03]  /*2a00*/  FFMA R5, R0, UR20, RZ ;  /* 0x0000001400057c23 */ /* 0x000fc600080000ff */
[----:B------:R-:W-:Y:S01]  /*2a10*/  FMUL R4, R3, R4 ;  /* 0x0000000403047220 */ /* 0x000fe20000400000 */
[----:B------:R-:W-:Y:S01]  /*2a20*/  FFMA R0, R32, UR21, R5 ;  /* 0x0000001520007c23 */ /* 0x000fe20008000005 */
[----:B--2---:R-:W-:Y:S02]  /*2a30*/  FADD R17, R17, -R14 ;  /* 0x8000000e11117221 */ /* 0x004fe40000000000 */
[----:B---3--:R-:W-:Y:S02]  /*2a40*/  FFMA R19, R19, R33, -R4 ;  /* 0x0000002113137223 */ /* 0x008fe40000000804 */
[----:B------:R-:W0:Y:S08]  /*2a50*/  LDC.64 R4, c[0x0][0x3f0] ;  /* 0x0000fc00ff047b82 */ /* 0x000e300000000a00 */
[----:B------:R-:W1:Y:S01]  /*2a60*/  LDC.64 R32, c[0x0][0x408] ;  /* 0x00010200ff207b82 */ /* 0x000e620000000a00 */
[----:B0-----:R-:W-:-:S05]  /*2a70*/  IMAD.WIDE.U32 R4, R7, 0x4, R4 ;  /* 0x0000000407047825 */ /* 0x001fca00078e0004 */
[----:B------:R0:W-:Y:S01]  /*2a80*/  STG.E desc[UR18][R4.64], R19 ;  /* 0x0000001304007986 */ /* 0x0001e2000c101912 */
[----:B-1----:R-:W-:-:S03]  /*2a90*/  IMAD.WIDE.U32 R32, R7, 0x4, R32 ;  /* 0x0000000407207825 */ /* 0x002fc600078e0020 */
[----:B------:R-:W2:Y:S04]  /*2aa0*/  LDG.E R14, desc[UR18][R26.64] ;  /* 0x000000121a0e7981 */ /* 0x000ea8000c1e1900 */
[----:B------:R-:W2:Y:S04]  /*2ab0*/  LDG.E R35, desc[UR18][R30.64] ;  /* 0x000000121e237981 */ /* 0x000ea8000c1e1900 */
[----:B------:R-:W3:Y:S04]  /*2ac0*/  LDG.E R32, desc[UR18][R32.64] ;  /* 0x0000001220207981 */ /* 0x000ee8000c1e1900 */
[----:B------:R-:W3:Y:S01]  /*2ad0*/  LDG.E R37, desc[UR18][R28.64] ;  /* 0x000000121c257981 */ /* 0x000ee2000c1e1900 */
[----:B----4-:R-:W-:-:S04]  /*2ae0*/  FFMA R34, R34, R16, 1 ;  /* 0x3f80000022227423 */ /* 0x010fc80000000010 */
[----:B------:R-:W-:Y:S02]  /*2af0*/  VIADD R16, R34, 0xf3000000 ;  /* 0xf300000022107836 */ /* 0x000fe40000000000 */
[----:B------:R-:W-:-:S03]  /*2b00*/  FFMA R0, R17, UR22, R0 ;  /* 0x0000001611007c23 */ /* 0x000fc60008000000 */
[----:B------:R-:W-:Y:S01]  /*2b10*/  ISETP.GT.U32.AND P1, PT, R16, 0x727fffff, PT ;  /* 0x727fffff1000780c */ /* 0x000fe20003f24070 */
[----:B------:R0:W1:Y:S01]  /*2b20*/  MUFU.RSQ R17, R34 ;  /* 0x0000002200117308 */ /* 0x0000620000001400 */
[----:B------:R-:W-:Y:S01]  /*2b30*/  FADD R15, R18, -R15 ;  /* 0x8000000f120f7221 */ /* 0x000fe20000000000 */
[----:B------:R-:W-:Y:S01]  /*2b40*/  BSSY.RECONVERGENT B1, `(.L_x_112) ;  /* 0x000000e000017945 */ /* 0x000fe20003800200 */
[----:B--2---:R-:W-:Y:S02]  /*2b50*/  FMUL R18, R14, R35 ;  /* 0x000000230e127220 */ /* 0x004fe40000400000 */
[----:B------:R-:W-:Y:S02]  /*2b60*/  FFMA R14, R15, UR23, R0 ;  /* 0x000000170f0e7c23 */ /* 0x000fe40008000000 */
[----:B------:R-:W-:Y:S01]  /*2b70*/  FMUL R18, R35, R18 ;  /* 0x0000001223127220 */ /* 0x000fe20000400000 */
[----:B---3--:R-:W-:-:S04]  /*2b80*/  FMUL R15, R37, R32 ;  /* 0x00000020250f7220 */ /* 0x008fc80000400000 */
[----:B01----:R-:W-:Y:S05]  /*2b90*/  @!P1 BRA `(.L_x_113) ;  /* 0x0000000000109947 */ /* 0x003fea0003800000 */
[----:B------:R-:W-:Y:S02]  /*2ba0*/  MOV R0, R34 ;  /* 0x0000002200007202 */ /* 0x000fe40000000f00 */
[----:B------:R-:W-:-:S07]  /*2bb0*/  MOV R16, 0x2bd0 ;  /* 0x00002bd000107802 */ /* 0x000fce0000000f00 */
[----:B------:R-:W-:Y:S05]  /*2bc0*/  CALL.REL.NOINC `($__internal_7_$__cuda_sm20_sqrt_rn_f32_slowpath) ;  /* 0x0000000800bc7944 */ /* 0x000fea0003c00000 */
[----:B------:R-:W-:Y:S05]  /*2bd0*/  BRA `(.L_x_114) ;  /* 0x0000000000107947 */ /* 0x000fea0003800000 */
.L_x_113:
[----:B------:R-:W-:Y:S01]  /*2be0*/  FMUL.FTZ R19, R34, R17 ;  /* 0x0000001122137220 */ /* 0x000fe20000410000 */
[----:B------:R-:W-:-:S03]  /*2bf0*/  FMUL.FTZ R17, R17, 0.5 ;  /* 0x3f00000011117820 */ /* 0x000fc60000410000 */
[----:B------:R-:W-:-:S04]  /*2c00*/  FFMA R0, -R19, R19, R34 ;  /* 0x0000001313007223 */ /* 0x000fc80000000122 */
[----:B------:R-:W-:-:S07]  /*2c10*/  FFMA R0, R0, R17, R19 ;  /* 0x0000001100007223 */ /* 0x000fce0000000013 */
.L_x_114:
[----:B------:R-:W-:Y:S05]  /*2c20*/  BSYNC.RECONVERGENT B1 ;  /* 0x0000000000017941 */ /* 0x000fea0003800200 */
.L_x_112:
[----:B------:R-:W0:Y:S01]  /*2c30*/  LDC.64 R16, c[0x0][0x400] ;  /* 0x00010000ff107b82 */ /* 0x000e220000000a00 */
[----:B------:R-:W-:-:S04]  /*2c40*/  FMUL R18, R18, R0 ;  /* 0x0000000012127220 */ /* 0x000fc80000400000 */
[----:B------:R-:W-:-:S04]  /*2c50*/  FMUL R18, R18, UR6 ;  /* 0x0000000612127c20 */ /* 0x000fc80008400000 */
[----:B------:R-:W-:Y:S02]  /*2c60*/  FFMA R33, -R14, R18, R15 ;  /* 0x000000120e217223 */ /* 0x000fe4000000010f */
[----:B------:R-:W1:Y:S01]  /*2c70*/  LDC.64 R18, c[0x0][0x418] ;  /* 0x00010600ff127b82 */ /* 0x000e620000000a00 */
[----:B0-----:R-:W-:-:S05]  /*2c80*/  IMAD.WIDE.U32 R16, R7, 0x4, R16 ;  /* 0x0000000407107825 */ /* 0x001fca00078e0010 */
[----:B------:R0:W-:Y:S04]  /*2c90*/  STG.E desc[UR18][R16.64], R33 ;  /* 0x0000002110007986 */ /* 0x0001e8000c101912 */
[----:B------:R-:W2:Y:S04]  /*2ca0*/  LDG.E R34, desc[UR18][R22.64] ;  /* 0x0000001216227981 */ /* 0x000ea8000c1e1900 */
[----:B------:R-:W2:Y:S01]  /*2cb0*/  LDG.E R15, desc[UR18][R30.64] ;  /* 0x000000121e0f7981 */ /* 0x000ea2000c1e1900 */
[----:B-1----:R-:W-:-:S03]  /*2cc0*/  IMAD.WIDE.U32 R18, R7, 0x4, R18 ;  /* 0x0000000407127825 */ /* 0x002fc600078e0012 */
[----:B------:R-:W3:Y:S04]  /*2cd0*/  LDG.E R32, desc[UR18][R24.64] ;  /* 0x0000001218207981 */ /* 0x000ee8000c1e1900 */
[----:B------:R1:W3:Y:S02]  /*2ce0*/  LDG.E R19, desc[UR18][R18.64] ;  /* 0x0000001212137981 */ /* 0x0002e4000c1e1900 */
[----:B-1----:R-:W-:Y:S01]  /*2cf0*/  MOV R18, UR8 ;  /* 0x0000000800127c02 */ /* 0x002fe20008000f00 */
[----:B--2---:R-:W-:Y:S02]  /*2d00*/  FMUL R36, R34, R15 ;  /* 0x0000000f22247220 */ /* 0x004fe40000400000 */
[----:B------:R-:W1:Y:S02]  /*2d10*/  LDC.64 R34, c[0x0][0x410] ;  /* 0x00010400ff227b82 */ /* 0x000e640000000a00 */
[----:B------:R-:W-:-:S04]  /*2d20*/  FMUL R15, R15, R36 ;  /* 0x000000240f0f7220 */ /* 0x000fc80000400000 */
[----:B------:R-:W-:-:S04]  /*2d30*/  FMUL R15, R15, R0 ;  /* 0x000000000f0f7220 */ /* 0x000fc80000400000 */
[----:B------:R-:W-:-:S04]  /*2d40*/  FMUL R15, R15, UR4 ;  /* 0x000000040f0f7c20 */ /* 0x000fc80008400000 */
[----:B------:R-:W-:-:S04]  /*2d50*/  FMUL R15, R6, R15 ;  /* 0x0000000f060f7220 */ /* 0x000fc80000400000 */
[----:B---3--:R-:W-:Y:S01]  /*2d60*/  FFMA R37, R32, R19, -R15 ;  /* 0x0000001320257223 */ /* 0x008fe2000000080f */
[----:B------:R-:W-:Y:S01]  /*2d70*/  IMAD.U32 R19, RZ, RZ, UR9 ;  /* 0x00000009ff137e24 */ /* 0x000fe2000f8e00ff */
[----:B0-----:R-:W0:Y:S01]  /*2d80*/  LDC.64 R32, c[0x0][0x428] ;  /* 0x00010a00ff207b82 */ /* 0x001e220000000a00 */
[----:B-1----:R-:W-:-:S05]  /*2d90*/  IMAD.WIDE.U32 R34, R7, 0x4, R34 ;  /* 0x0000000407227825 */ /* 0x002fca00078e0022 */
[----:B------:R1:W-:Y:S04]  /*2da0*/  STG.E desc[UR18][R34.64], R37 ;  /* 0x0000002522007986 */ /* 0x0003e8000c101912 */
[----:B------:R-:W2:Y:S04]  /*2db0*/  LDG.E R18, desc[UR18][R18.64] ;  /* 0x0000001212127981 */ /* 0x000ea8000c1e1900 */
[----:B------:R-:W2:Y:S01]  /*2dc0*/  LDG.E R15, desc[UR18][R30.64] ;  /* 0x000000121e0f7981 */ /* 0x000ea2000c1e1900 */
[----:B0-----:R-:W-:-:S05]  /*2dd0*/  IMAD.WIDE.U32 R32, R7, 0x4, R32 ;  /* 0x0000000407207825 */ /* 0x001fca00078e0020 */
[----:B------:R0:W3:Y:S02]  /*2de0*/  LDG.E R6, desc[UR18][R32.64] ;  /* 0x0000001220067981 */ /* 0x0000e4000c1e1900 */
[----:B0-----:R-:W-:Y:S02]  /*2df0*/  MOV R33, UR11 ;  /* 0x0000000b00217c02 */ /* 0x001fe40008000f00 */
[----:B------:R-:W-:-:S05]  /*2e00*/  MOV R32, UR10 ;  /* 0x0000000a00207c02 */ /* 0x000fca0008000f00 */
[----:B------:R-:W3:Y:S01]  /*2e10*/  LDG.E R33, desc[UR18][R32.64] ;  /* 0x0000001220217981 */ /* 0x000ee2000c1e1900 */
[----:B--2---:R-:W-:Y:S02]  /*2e20*/  FMUL R36, R18, R15 ;  /* 0x0000000f12247220 */ /* 0x004fe40000400000 */
[----:B------:R-:W0:Y:S02]  /*2e30*/  LDC.64 R18, c[0x0][0x438] ;  /* 0x00010e00ff127b82 */ /* 0x000e240000000a00 */
[----:B------:R-:W-:-:S06]  /*2e40*/  FMUL R15, R15, R36 ;  /* 0x000000240f0f7220 */ /* 0x000fcc0000400000 */
[----:B-1----:R-:W1:Y:S01]  /*2e50*/  LDC.64 R36, c[0x0][0x420] ;  /* 0x00010800ff247b82 */ /* 0x002e620000000a00 */
[----:B------:R-:W-:-:S04]  /*2e60*/  FMUL R15, R15, R0 ;  /* 0x000000000f0f7220 */ /* 0x000fc80000400000 */
[----:B------:R-:W-:-:S04]  /*2e70*/  FMUL R0, R15, UR5 ;  /* 0x000000050f007c20 */ /* 0x000fc80008400000 */
[----:B------:R-:W-:-:S04]  /*2e80*/  FMUL R0, R3, R0 ;  /* 0x0000000003007220 */ /* 0x000fc80000400000 */
[----:B---3--:R-:W-:Y:S01]  /*2e90*/  FFMA R3, R33, R6, -R0 ;  /* 0x0000000621037223 */ /* 0x008fe20000000800 */
[----:B-1----:R-:W-:-:S05]  /*2ea0*/  IMAD.WIDE.U32 R36, R7, 0x4, R36 ;  /* 0x0000000407247825 */ /* 0x002fca00078e0024 */
[----:B------:R1:W-:Y:S04]  /*2eb0*/  STG.E desc[UR18][R36.64], R3 ;  /* 0x0000000324007986 */ /* 0x0003e8000c101912 */
[----:B------:R-:W2:Y:S04]  /*2ec0*/  LDG.E R30, desc[UR18][R30.64] ;  /* 0x000000121e1e7981 */ /* 0x000ea8000c1e1900 */
[----:B------:R-:W2:Y:S01]  /*2ed0*/  LDG.E R15, desc[UR18][R26.64] ;  /* 0x000000121a0f7981 */ /* 0x000ea2000c1e1900 */
[C---:B0-----:R-:W-:Y:S02]  /*2ee0*/  IMAD.WIDE.U32 R32, R7.reuse, 0x4, R18 ;  /* 0x0000000407207825 */ /* 0x041fe400078e0012 */
[----:B------:R-:W0:Y:S01]  /*2ef0*/  LDC.64 R18, c[0x0][0x430] ;  /* 0x00010c00ff127b82 */ /* 0x000e220000000a00 */
[----:B------:R-:W1:Y:S04]  /*2f00*/  LDG.E R0, desc[UR18][R28.64] ;  /* 0x000000121c007981 */ /* 0x000e68000c1e1900 */
[----:B------:R-:W1:Y:S01]  /*2f10*/  LDG.E R33, desc[UR18][R32.64] ;  /* 0x0000001220217981 */ /* 0x000e62000c1e1900 */
[----:B0-----:R-:W-:-:S04]  /*2f20*/  IMAD.WIDE.U32 R18, R7, 0x4, R18 ;  /* 0x0000000407127825 */ /* 0x001fc800078e0012 */
[----:B--2---:R-:W-:-:S04]  /*2f30*/  FMUL R15, R15, R30 ;  /* 0x0000001e0f0f7220 */ /* 0x004fc80000400000 */
[----:B------:R-:W-:-:S04]  /*2f40*/  FMUL R15, R30, R15 ;  /* 0x0000000f1e0f7220 */ /* 0x000fc80000400000 */
[----:B------:R-:W-:-:S04]  /*2f50*/  FMUL R15, R15, UR6 ;  /* 0x000000060f0f7c20 */ /* 0x000fc80008400000 */
[----:B------:R-:W-:-:S04]  /*2f60*/  FMUL R15, R14, R15 ;  /* 0x0000000f0e0f7220 */ /* 0x000fc80000400000 */
[----:B-1----:R-:W-:Y:S02]  /*2f70*/  FFMA R3, R0, R33, -R15 ;  /* 0x0000002100037223 */ /* 0x002fe4000000080f */
[----:B------:R-:W0:Y:S03]  /*2f80*/  LDC.64 R14, c[0x0][0x3c0] ;  /* 0x0000f000ff0e7b82 */ /* 0x000e260000000a00 */
[----:B------:R1:W-:Y:S04]  /*2f90*/  STG.E desc[UR18][R18.64], R3 ;  /* 0x0000000312007986 */ /* 0x0003e8000c101912 */
[----:B------:R-:W2:Y:S04]  /*2fa0*/  LDG.E R20, desc[UR18][R20.64] ;  /* 0x0000001214147981 */ /* 0x000ea8000c1e1900 */
[----:B------:R-:W2:Y:S04]  /*2fb0*/  LDG.E R5, desc[UR18][R4.64] ;  /* 0x0000001204057981 */ /* 0x000ea8000c1e1900 */
[----:B------:R-:W3:Y:S01]  /*2fc0*/  LDG.E R17, desc[UR18][R16.64] ;  /* 0x0000001210117981 */ /* 0x000ee2000c1e1900 */
[----:B0-----:R-:W-:-:S04]  /*2fd0*/  IMAD.WIDE.U32 R14, R7, 0x4, R14 ;  /* 0x00000004070e7825 */ /* 0x001fc800078e000e */
[----:B--2---:R-:W-:Y:S02]  /*2fe0*/  FADD R0, R20, R5 ;  /* 0x0000000514007221 */ /* 0x004fe40000000000 */
[----:B------:R-:W0:Y:S02]  /*2ff0*/  LDC.64 R20, c[0x0][0x3c8] ;  /* 0x0000f200ff147b82 */ /* 0x000e240000000a00 */
[----:B---3--:R-:W-:-:S05]  /*3000*/  FADD R31, R0, R17 ;  /* 0x00000011001f7221 */ /* 0x008fca0000000000 */
[----:B------:R4:W-:Y:S04]  /*3010*/  STG.E desc[UR18][R14.64], R31 ;  /* 0x0000001f0e007986 */ /* 0x0009e8000c101912 */
[----:B------:R-:W2:Y:S04]  /*3020*/  LDG.E R34, desc[UR18][R34.64] ;  /* 0x0000001222227981 */ /* 0x000ea8000c1e1900 */
[----:B------:R-:W2:Y:S04]  /*3030*/  LDG.E R37, desc[UR18][R36.64] ;  /* 0x0000001224257981 */ /* 0x000ea8000c1e1900 */
[----:B-1----:R-:W3:Y:S01]  /*3040*/  LDG.E R19, desc[UR18][R18.64] ;  /* 0x0000001212137981 */ /* 0x002ee2000c1e1900 */
[----:B0-----:R-:W-:-:S04]  /*3050*/  IMAD.WIDE.U32 R4, R7, 0x4, R20 ;  /* 0x0000000407047825 */ /* 0x001fc800078e0014 */
[----:B--2---:R-:W-:-:S04]  /*3060*/  FADD R0, R34, R37 ;  /* 0x0000002522007221 */ /* 0x004fc80000000000 */
[----:B---3--:R-:W-:-:S05]  /*3070*/  FADD R3, R0, R19 ;  /* 0x0000001300037221 */ /* 0x008fca0000000000 */
[----:B------:R4:W-:Y:S02]  /*3080*/  STG.E desc[UR18][R4.64], R3 ;  /* 0x0000000304007986 */ /* 0x0009e4000c101912 */
.L_x_111:
[----:B0-23--:R-:W-:Y:S05]  /*3090*/  BSYNC.RECONVERGENT B0 ;  /* 0x0000000000007941 */ /* 0x00dfea0003800200 */
.L_x_110:
[----:B------:R-:W-:Y:S02]  /*30a0*/  UIADD3 UR13, UPT, UPT, UR12, 0x1, URZ ;  /* 0x000000010c0d7890 */ /* 0x000fe4000fffe0ff */
[----:B------:R-:W-:Y:S02]  /*30b0*/  UIADD3 UR16, UP0, UPT, UR8, 0x4, URZ ;  /* 0x0000000408107890 */ /* 0x000fe4000ff1e0ff */
[----:B------:R-:W-:Y:S02]  /*30c0*/  UIADD3 UR14, UP1, UPT, UR10, 0x4, URZ ;  /* 0x000000040a0e7890 */ /* 0x000fe4000ff3e0ff */
[----:B------:R-:W-:Y:S01]  /*30d0*/  ISETP.NE.AND P1, PT, RZ, UR13, PT ;  /* 0x0000000dff007c0c */ /* 0x000fe2000bf25270 */
[----:B------:R-:W-:Y:S02]  /*30e0*/  UIADD3.X UR17, UPT, UPT, URZ, UR9, URZ, UP0, !UPT ;  /* 0x00000009ff117290 */ /* 0x000fe400087fe4ff */
[----:B------:R-:W-:-:S10]  /*30f0*/  UIADD3.X UR15, UPT, UPT, URZ, UR11, URZ, UP1, !UPT ;  /* 0x0000000bff0f7290 */ /* 0x000fd40008ffe4ff */
[----:B------:R-:W-:Y:S05]  /*3100*/  @!P1 EXIT ;  /* 0x000000000000994d */ /* 0x000fea0003800000 */
[----:B------:R-:W-:Y:S01]  /*3110*/  VIADD R13, R13, 0x1 ;  /* 0x000000010d0d7836 */ /* 0x000fe20000000000 */
[----:B------:R-:W-:Y:S01]  /*3120*/  IADD3 R12, PT, PT, R12, UR24, RZ ;  /* 0x000000180c0c7c10 */ /* 0x000fe2000fffe0ff */
[----:B------:R-:W-:Y:S01]  /*3130*/  VIADD R10, R10, UR24 ;  /* 0x000000180a0a7c36 */ /* 0x000fe20008000000 */
[----:B------:R-:W-:Y:S01]  /*3140*/  IADD3 R11, PT, PT, R11, UR24, RZ ;  /* 0x000000180b0b7c10 */ /* 0x000fe2000fffe0ff */
[----:B------:R-:W-:Y:S01]  /*3150*/  UMOV UR12, UR13 ;  /* 0x0000000d000c7c82 */ /* 0x000fe20008000000 */
[----:B------:R-:W-:Y:S01]  /*3160*/  IADD3 R9, PT, PT, R9, UR24, RZ ;  /* 0x0000001809097c10 */ /* 0x000fe2000fffe0ff */
[----:B------:R-:W-:Y:S01]  /*3170*/  UMOV UR10, UR14 ;  /* 0x0000000e000a7c82 */ /* 0x000fe20008000000 */
[----:B------:R-:W-:Y:S01]  /*3180*/  IADD3 R8, PT, PT, R8, UR24, RZ ;  /* 0x0000001808087c10 */ /* 0x000fe2000fffe0ff */
[----:B------:R-:W-:Y:S01]  /*3190*/  UMOV UR11, UR15 ;  /* 0x0000000f000b7c82 */ /* 0x000fe20008000000 */
[----:B------:R-:W-:Y:S05]  /*31a0*/  BRA `(.L_x_115) ;  /* 0xfffffff000147947 */ /* 0x000fea000383ffff */
        .weak           $__internal_6_$__cuda_sm20_div_rn_f64_full
        .type           $__internal_6_$__cuda_sm20_div_rn_f64_full,@function
        .size           $__internal_6_$__cuda_sm20_div_rn_f64_full,($__internal_7_$__cuda_sm20_sqrt_rn_f32_slowpath - $__internal_6_$__cuda_sm20_div_rn_f64_full)
$__internal_6_$__cuda_sm20_div_rn_f64_full:
[----:B------:R-:W-:Y:S02]  /*31b0*/  HFMA2 R11, -RZ, RZ, 1.990234375, 0 ;  /* 0x3ff60000ff0b7431 */ /* 0x000fe400000001ff */
[----:B------:R-:W-:Y:S01]  /*31c0*/  IMAD.MOV.U32 R10, RZ, RZ, 0x0 ;  /* 0x00000000ff0a7424 */ /* 0x000fe200078e00ff */
[----:B------:R-:W-:Y:S01]  /*31d0*/  MOV R14, 0x1 ;  /* 0x00000001000e7802 */ /* 0x000fe20000000f00 */
[----:B------:R-:W-:Y:S01]  /*31e0*/  IMAD.MOV.U32 R33, RZ, RZ, 0x1ca00000 ;  /* 0x1ca00000ff217424 */ /* 0x000fe200078e00ff */
[C---:B------:R-:W-:Y:S01]  /*31f0*/  FSETP.GEU.AND P2, PT, |R9|.reuse, 1.469367938527859385e-39, PT ;  /* 0x001000000900780b */ /* 0x040fe20003f4e200 */
[----:B------:R-:W-:Y:S01]  /*3200*/  BSSY.RECONVERGENT B3, `(.L_x_116) ;  /* 0x0000046000037945 */ /* 0x000fe20003800200 */
[----:B------:R-:W0:Y:S01]  /*3210*/  MUFU.RCP64H R15, R11 ;  /* 0x0000000b000f7308 */ /* 0x000e220000001800 */
[----:B------:R-:W-:Y:S02]  /*3220*/  LOP3.LUT R31, R9, 0x7ff00000, RZ, 0xc0, !PT ;  /* 0x7ff00000091f7812 */ /* 0x000fe400078ec0ff */
[----:B------:R-:W-:-:S02]  /*3230*/  MOV R18, R8 ;  /* 0x0000000800127202 */ /* 0x000fc40000000f00 */
[----:B------:R-:W-:Y:S01]  /*3240*/  ISETP.GE.U32.AND P1, PT, R31, 0x40400000, PT ;  /* 0x404000001f00780c */ /* 0x000fe20003f26070 */
[----:B------:R-:W-:-:S03]  /*3250*/  IMAD.MOV.U32 R32, RZ, RZ, R31 ;  /* 0x000000ffff207224 */ /* 0x000fc600078e001f */
[----:B------:R-:W-:-:S04]  /*3260*/  SEL R33, R33, 0x63400000, !P1 ;  /* 0x6340000021217807 */ /* 0x000fc80004800000 */
[C-C-:B------:R-:W-:Y:S02]  /*3270*/  @!P2 LOP3.LUT R16, R33.reuse, 0x80000000, R9.reuse, 0xf8, !PT ;  /* 0x800000002110a812 */ /* 0x140fe400078ef809 */
[----:B------:R-:W-:Y:S01]  /*3280*/  LOP3.LUT R19, R33, 0x800fffff, R9, 0xf8, !PT ;  /* 0x800fffff21137812 */ /* 0x000fe200078ef809 */
[----:B0-----:R-:W-:Y:S01]  /*3290*/  DFMA R12, R14, -R10, 1 ;  /* 0x3ff000000e0c742b */ /* 0x001fe2000000080a */
[----:B------:R-:W-:Y:S02]  /*32a0*/  @!P2 LOP3.LUT R17, R16, 0x100000, RZ, 0xfc, !PT ;  /* 0x001000001011a812 */ /* 0x000fe400078efcff */
[----:B------:R-:W-:-:S05]  /*32b0*/  @!P2 MOV R16, RZ ;  /* 0x000000ff0010a202 */ /* 0x000fca0000000f00 */
[----:B------:R-:W-:Y:S02]  /*32c0*/  DFMA R12, R12, R12, R12 ;  /* 0x0000000c0c0c722b */ /* 0x000fe4000000000c */
[----:B------:R-:W-:-:S06]  /*32d0*/  @!P2 DFMA R18, R18, 2, -R16 ;  /* 0x400000001212a82b */ /* 0x000fcc0000000810 */
[----:B------:R-:W-:-:S04]  /*32e0*/  DFMA R12, R14, R12, R14 ;  /* 0x0000000c0e0c722b */ /* 0x000fc8000000000e */
[----:B------:R-:W-:-:S04]  /*32f0*/  @!P2 LOP3.LUT R32, R19, 0x7ff00000, RZ, 0xc0, !PT ;  /* 0x7ff000001320a812 */ /* 0x000fc800078ec0ff */
[----:B------:R-:W-:-:S08]  /*3300*/  DFMA R14, R12, -R10, 1 ;  /* 0x3ff000000c0e742b */ /* 0x000fd0000000080a */
[----:B------:R-:W-:-:S08]  /*3310*/  DFMA R12, R12, R14, R12 ;  /* 0x0000000e0c0c722b */ /* 0x000fd0000000000c */
[----:B------:R-:W-:-:S08]  /*3320*/  DMUL R14, R12, R18 ;  /* 0x000000120c0e7228 */ /* 0x000fd00000000000 */
[----:B------:R-:W-:-:S08]  /*3330*/  DFMA R16, R14, -R10, R18 ;  /* 0x8000000a0e10722b */ /* 0x000fd00000000012 */
[----:B------:R-:W-:Y:S01]  /*3340*/  DFMA R16, R12, R16, R14 ;  /* 0x000000100c10722b */ /* 0x000fe2000000000e */
[----:B------:R-:W-:Y:S02]  /*3350*/  MOV R15, 0x40400000 ;  /* 0x40400000000f7802 */ /* 0x000fe40000000f00 */
[----:B------:R-:W-:-:S03]  /*3360*/  IADD3 R12, PT, PT, R32, -0x1, RZ ;  /* 0xffffffff200c7810 */ /* 0x000fc60007ffe0ff */
[----:B------:R-:W-:Y:S01]  /*3370*/  VIADD R13, R15, 0xffffffff ;  /* 0xffffffff0f0d7836 */ /* 0x000fe20000000000 */
[----:B------:R-:W-:-:S04]  /*3380*/  ISETP.GT.U32.AND P1, PT, R12, 0x7feffffe, PT ;  /* 0x7feffffe0c00780c */ /* 0x000fc80003f24070 */
[----:B------:R-:W-:-:S13]  /*3390*/  ISETP.GT.U32.OR P1, PT, R13, 0x7feffffe, P1 ;  /* 0x7feffffe0d00780c */ /* 0x000fda0000f24470 */
[----:B------:R-:W-:Y:S05]  /*33a0*/  @P1 BRA `(.L_x_117) ;  /* 0x0000000000681947 */ /* 0x000fea0003800000 */
[----:B------:R-:W-:-:S04]  /*33b0*/  MOV R8, 0x40400000 ;  /* 0x4040000000087802 */ /* 0x000fc80000000f00 */
[----:B------:R-:W-:-:S04]  /*33c0*/  VIADDMNMX R31, R31, -R8, 0xb9600000, !PT ;  /* 0xb96000001f1f7446 */ /* 0x000fc80007800908 */
[----:B------:R-:W-:-:S04]  /*33d0*/  VIMNMX R8, PT, PT, R31, 0x46a00000, PT ;  /* 0x46a000001f087848 */ /* 0x000fc80003fe0100 */
[----:B------:R-:W-:Y:S02]  /*33e0*/  IADD3 R33, PT, PT, -R33, R8, RZ ;  /* 0x0000000821217210 */ /* 0x000fe40007ffe1ff */
[----:B------:R-:W-:-:S03]  /*33f0*/  MOV R8, RZ ;  /* 0x000000ff00087202 */ /* 0x000fc60000000f00 */
[----:B------:R-:W-:-:S06]  /*3400*/  VIADD R9, R33, 0x7fe00000 ;  /* 0x7fe0000021097836 */ /* 0x000fcc0000000000 */
[----:B------:R-:W-:-:S10]  /*3410*/  DMUL R12, R16, R8 ;  /* 0x00000008100c7228 */ /* 0x000fd40000000000 */
[----:B------:R-:W-:-:S13]  /*3420*/  FSETP.GTU.AND P1, PT, |R13|, 1.469367938527859385e-39, PT ;  /* 0x001000000d00780b */ /* 0x000fda0003f2c200 */
[----:B------:R-:W-:Y:S05]  /*3430*/  @P1 BRA `(.L_x_118) ;  /* 0x0000000000881947 */ /* 0x000fea0003800000 */
[----:B------:R-:W-:-:S10]  /*3440*/  DFMA R10, R16, -R10, R18 ;  /* 0x8000000a100a722b */ /* 0x000fd40000000012 */
[C---:B------:R-:W-:Y:S02]  /*3450*/  FSETP.NEU.AND P1, PT, R11.reuse, RZ, PT ;  /* 0x000000ff0b00720b */ /* 0x040fe40003f2d000 */
[----:B------:R-:W-:-:S04]  /*3460*/  LOP3.LUT R8, R11, 0x40460000, RZ, 0x3c, !PT ;  /* 0x404600000b087812 */ /* 0x000fc800078e3cff */
[----:B------:R-:W-:Y:S02]  /*3470*/  LOP3.LUT R15, R8, 0x80000000, RZ, 0xc0, !PT ;  /* 0x80000000080f7812 */ /* 0x000fe400078ec0ff */
[----:B------:R-:W-:Y:S02]  /*3480*/  MOV R8, RZ ;  /* 0x000000ff00087202 */ /* 0x000fe40000000f00 */
[----:B------:R-:W-:-:S03]  /*3490*/  LOP3.LUT R9, R15, R9, RZ, 0xfc, !PT ;  /* 0x000000090f097212 */ /* 0x000fc600078efcff */
[----:B------:R-:W-:Y:S05]  /*34a0*/  @!P1 BRA `(.L_x_118) ;  /* 0x00000000006c9947 */ /* 0x000fea0003800000 */
[----:B------:R-:W-:Y:S01]  /*34b0*/  IMAD.MOV R11, RZ, RZ, -R33 ;  /* 0x000000ffff0b7224 */ /* 0x000fe200078e0a21 */
[----:B------:R-:W-:Y:S01]  /*34c0*/  MOV R10, RZ ;  /* 0x000000ff000a7202 */ /* 0x000fe20000000f00 */
[----:B------:R-:W-:Y:S01]  /*34d0*/  DMUL.RP R8, R16, R8 ;  /* 0x0000000810087228 */ /* 0x000fe20000008000 */
[----:B------:R-:W-:-:S04]  /*34e0*/  IADD3 R33, PT, PT, -R33, -0x43300000, RZ ;  /* 0xbcd0000021217810 */ /* 0x000fc80007ffe1ff */
[----:B------:R-:W-:-:S05]  /*34f0*/  DFMA R10, R12, -R10, R16 ;  /* 0x8000000a0c0a722b */ /* 0x000fca0000000010 */
[----:B------:R-:W-:-:S05]  /*3500*/  LOP3.LUT R15, R9, R15, RZ, 0x3c, !PT ;  /* 0x0000000f090f7212 */ /* 0x000fca00078e3cff */
[----:B------:R-:W-:-:S04]  /*3510*/  FSETP.NEU.AND P1, PT, |R11|, R33, PT ;  /* 0x000000210b00720b */ /* 0x000fc80003f2d200 */
[----:B------:R-:W-:Y:S02]  /*3520*/  FSEL R12, R8, R12, !P1 ;  /* 0x0000000c080c7208 */ /* 0x000fe40004800000 */
[----:B------:R-:W-:Y:S01]  /*3530*/  FSEL R13, R15, R13, !P1 ;  /* 0x0000000d0f0d7208 */ /* 0x000fe20004800000 */
[----:B------:R-:W-:Y:S06]  /*3540*/  BRA `(.L_x_118) ;  /* 0x0000000000447947 */ /* 0x000fec0003800000 */
.L_x_117:
        /* <DEDUP_REMOVED lines=10> */
[----:B------:R-:W-:Y:S02]  /*35f0*/  @P1 LOP3.LUT R8, R13, 0x7ff00000, RZ, 0xfc, !PT ;  /* 0x7ff000000d081812 */ /* 0x000fe400078efcff */
[----:B------:R-:W-:Y:S02]  /*3600*/  @!P1 MOV R12, RZ ;  /* 0x000000ff000c9202 */ /* 0x000fe40000000f00 */
[----:B------:R-:W-:Y:S01]  /*3610*/  @P1 MOV R12, RZ ;  /* 0x000000ff000c1202 */ /* 0x000fe20000000f00 */
[----:B------:R-:W-:Y:S01]  /*3620*/  @P1 IMAD.MOV.U32 R13, RZ, RZ, R8 ;  /* 0x000000ffff0d1224 */ /* 0x000fe200078e0008 */
[----:B------:R-:W-:Y:S06]  /*3630*/  BRA `(.L_x_118) ;  /* 0x0000000000087947 */ /* 0x000fec0003800000 */
.L_x_119:
[----:B------:R-:W-:Y:S02]  /*3640*/  LOP3.LUT R13, R9, 0x80000, RZ, 0xfc, !PT ;  /* 0x00080000090d7812 */ /* 0x000fe400078efcff */
[----:B------:R-:W-:-:S07]  /*3650*/  MOV R12, R8 ;  /* 0x00000008000c7202 */ /* 0x000fce0000000f00 */
.L_x_118:
[----:B------:R-:W-:Y:S05]  /*3660*/  BSYNC.RECONVERGENT B3 ;  /* 0x0000000000037941 */ /* 0x000fea0003800200 */
.L_x_116:
[----:B------:R-:W-:Y:S01]  /*3670*/  HFMA2 R9, -RZ, RZ, 0, 0 ;  /* 0x00000000ff097431 */ /* 0x000fe200000001ff */
[----:B------:R-:W-:Y:S01]  /*3680*/  MOV R8, R0 ;  /* 0x0000000000087202 */ /* 0x000fe20000000f00 */
[----:B------:R-:W-:Y:S01]  /*3690*/  IMAD.MOV.U32 R19, RZ, RZ, R13 ;  /* 0x000000ffff137224 */ /* 0x000fe200078e000d */
[----:B------:R-:W-:Y:S02]  /*36a0*/  MOV R18, R12 ;  /* 0x0000000c00127202 */ /* 0x000fe40000000f00 */
[----:B------:R-:W-:Y:S05]  /*36b0*/  RET.REL.NODEC R8 `(_Z13update_stressiiiiiiffffPfS_S_S_S_S_iS_S_S_S_S_S_S_S_S_S_S_S_S_S_S_S_S_S_S_S_iiiiiiib) ;  /* 0xffffffc808507950 */ /* 0x000fea0003c3ffff */
        .weak           $__internal_7_$__cuda_sm20_sqrt_rn_f32_slowpath
        .type           $__internal_7_$__cuda_sm20_sqrt_rn_f32_slowpath,@function
        .size           $__internal_7_$__cuda_sm20_sqrt_rn_f32_slowpath,($__internal_8_$__cuda_sm3x_div_rn_noftz_f32_slowpath - $__internal_7_$__cuda_sm20_sqrt_rn_f32_slowpath)
$__internal_7_$__cuda_sm20_sqrt_rn_f32_slowpath:
[----:B------:R-:W-:-:S13]  /*36c0*/  LOP3.LUT P1, RZ, R0, 0x7fffffff, RZ, 0xc0, !PT ;  /* 0x7fffffff00ff7812 */ /* 0x000fda000782c0ff */
[----:B------:R-:W-:Y:S01]  /*36d0*/  @!P1 IMAD.MOV.U32 R17, RZ, RZ, R0 ;  /* 0x000000ffff119224 */ /* 0x000fe200078e0000 */
[----:B------:R-:W-:Y:S06]  /*36e0*/  @!P1 BRA `(.L_x_120) ;  /* 0x0000000000409947 */ /* 0x000fec0003800000 */
[----:B------:R-:W-:-:S13]  /*36f0*/  FSETP.GEU.FTZ.AND P1, PT, R0, RZ, PT ;  /* 0x000000ff0000720b */ /* 0x000fda0003f3e000 */
[----:B------:R-:W-:Y:S01]  /*3700*/  @!P1 MOV R17, 0x7fffffff ;  /* 0x7fffffff00119802 */ /* 0x000fe20000000f00 */
        /* <DEDUP_REMOVED lines=8> */
[----:B------:R-:W-:-:S03]  /*3790*/  @P1 FMUL.FTZ R32, R32, 0.5 ;  /* 0x3f00000020201820 */ /* 0x000fc60000410000 */
[----:B------:R-:W-:-:S04]  /*37a0*/  @P1 FADD.FTZ R33, -R17, -RZ ;  /* 0x800000ff11211221 */ /* 0x000fc80000010100 */
[----:B------:R-:W-:-:S04]  /*37b0*/  @P1 FFMA R36, R17, R33, R34 ;  /* 0x0000002111241223 */ /* 0x000fc80000000022 */
[----:B------:R-:W-:Y:S01]  /*37c0*/  @P1 FFMA R32, R36, R32, R17 ;  /* 0x0000002024201223 */ /* 0x000fe20000000011 */
[----:B------:R-:W-:-:S03]  /*37d0*/  @!P1 MOV R17, R0 ;  /* 0x0000000000119202 */ /* 0x000fc60000000f00 */
[----:B------:R-:W-:-:S07]  /*37e0*/  @P1 FMUL.FTZ R17, R32, 2.3283064365386962891e-10 ;  /* 0x2f80000020111820 */ /* 0x000fce0000410000 */
.L_x_120:
[----:B------:R-:W-:Y:S02]  /*37f0*/  IMAD.MOV.U32 R0, RZ, RZ, R17 ;  /* 0x000000ffff007224 */ /* 0x000fe400078e0011 */
[----:B------:R-:W-:-:S04]  /*3800*/  HFMA2 R17, -RZ, RZ, 0, 0 ;  /* 0x00000000ff117431 */ /* 0x000fc800000001ff */
[----:B------:R-:W-:Y:S05]  /*3810*/  RET.REL.NODEC R16 `(_Z13update_stressiiiiiiffffPfS_S_S_S_S_iS_S_S_S_S_S_S_S_S_S_S_S_S_S_S_S_S_S_S_S_iiiiiiib) ;  /* 0xffffffc410f87950 */ /* 0x000fea0003c3ffff */
        .weak           $__internal_8_$__cuda_sm3x_div_rn_noftz_f32_slowpath
        .type           $__internal_8_$__cuda_sm3x_div_rn_noftz_f32_slowpath,@function
        .size           $__internal_8_$__cuda_sm3x_div_rn_noftz_f32_slowpath,($_Z13update_stressiiiiiiffffPfS_S_S_S_S_iS_S_S_S_S_S_S_S_S_S_S_S_S_S_S_S_S_S_S_S_iiiiiiib$__internal_trig_reduction_slowpathd - $__internal_8_$__cuda_sm3x_div_rn_noftz_f32_slowpath)
$__internal_8_$__cuda_sm3x_div_rn_noftz_f32_slowpath:
[----:B------:R-:W-:Y:S02]  /*3820*/  SHF.R.U32.HI R6, RZ, 0x17, R3 ;  /* 0x00000017ff067819 */ /* 0x000fe40000011603 */
[----:B------:R-:W-:Y:S02]  /*3830*/  SHF.R.U32.HI R5, RZ, 0x17, R0 ;  /* 0x00000017ff057819 */ /* 0x000fe40000011600 */
[----:B------:R-:W-:Y:S02]  /*3840*/  LOP3.LUT R14, R6, 0xff, RZ, 0xc0, !PT ;  /* 0x000000ff060e7812 */ /* 0x000fe400078ec0ff */
[----:B------:R-:W-:Y:S02]  /*3850*/  LOP3.LUT R5, R5, 0xff, RZ, 0xc0, !PT ;  /* 0x000000ff05057812 */ /* 0x000fe400078ec0ff */
[----:B------:R-:W-:Y:S02]  /*3860*/  IADD3 R9, PT, PT, R14, -0x1, RZ ;  /* 0xffffffff0e097810 */ /* 0x000fe40007ffe0ff */
[----:B------:R-:W-:Y:S01]  /*3870*/  MOV R6, R0 ;  /* 0x0000000000067202 */ /* 0x000fe20000000f00 */
[----:B------:R-:W-:Y:S01]  /*3880*/  VIADD R8, R5, 0xffffffff ;  /* 0xffffffff05087836 */ /* 0x000fe20000000000 */
[----:B------:R-:W-:-:S04]  /*3890*/  ISETP.GT.U32.AND P0, PT, R9, 0xfd, PT ;  /* 0x000000fd0900780c */ /* 0x000fc80003f04070 */
[----:B------:R-:W-:-:S13]  /*38a0*/  ISETP.GT.U32.OR P0, PT, R8, 0xfd, P0 ;  /* 0x000000fd0800780c */ /* 0x000fda0000704470 */
[----:B------:R-:W-:Y:S01]  /*38b0*/  @!P0 MOV R7, RZ ;  /* 0x000000ff00078202 */ /* 0x000fe20000000f00 */
        /* <DEDUP_REMOVED lines=22> */
[----:B------:R-:W-:Y:S02]  /*3a20*/  @!P0 FFMA R6, R0, 1.84467440737095516160e+19, RZ ;  /* 0x5f80000000068823 */ /* 0x000fe400000000ff */
[----:B------:R-:W-:-:S07]  /*3a30*/  @!P1 IADD3 R7, PT, PT, R7, 0x40, RZ ;  /* 0x0000004007079810 */ /* 0x000fce0007ffe0ff */
.L_x_121:
[----:B------:R-:W-:Y:S02]  /*3a40*/  LEA R8, R14, 0xc0800000, 0x17 ;  /* 0xc08000000e087811 */ /* 0x000fe400078eb8ff */
[----:B------:R-:W-:-:S03]  /*3a50*/  IADD3 R5, PT, PT, R5, -0x7f, RZ ;  /* 0xffffff8105057810 */ /* 0x000fc60007ffe0ff */
[----:B------:R-:W-:Y:S02]  /*3a60*/  IMAD.IADD R8, R3, 0x1, -R8 ;  /* 0x0000000103087824 */ /* 0x000fe400078e0a08 */
[----:B------:R-:W-:Y:S02]  /*3a70*/  IMAD R3, R5, -0x800000, R6 ;  /* 0xff80000005037824 */ /* 0x000fe400078e0206 */
[----:B------:R-:W0:Y:S01]  /*3a80*/  MUFU.RCP R9, R8 ;  /* 0x0000000800097308 */ /* 0x000e220000001000 */
[----:B------:R-:W-:-:S04]  /*3a90*/  FADD.FTZ R10, -R8, -RZ ;  /* 0x800000ff080a7221 */ /* 0x000fc80000010100 */
[----:B0-----:R-:W-:-:S04]  /*3aa0*/  FFMA R12, R9, R10, 1 ;  /* 0x3f800000090c7423 */ /* 0x001fc8000000000a */
[----:B------:R-:W-:-:S04]  /*3ab0*/  FFMA R11, R9, R12, R9 ;  /* 0x0000000c090b7223 */ /* 0x000fc80000000009 */
[----:B------:R-:W-:-:S04]  /*3ac0*/  FFMA R6, R3, R11, RZ ;  /* 0x0000000b03067223 */ /* 0x000fc800000000ff */
[----:B------:R-:W-:-:S04]  /*3ad0*/  FFMA R9, R10, R6, R3 ;  /* 0x000000060a097223 */ /* 0x000fc80000000003 */
[----:B------:R-:W-:Y:S01]  /*3ae0*/  FFMA R12, R11, R9, R6 ;  /* 0x000000090b0c7223 */ /* 0x000fe20000000006 */
[----:B------:R-:W-:-:S03]  /*3af0*/  IADD3 R6, PT, PT, R5, 0x7f, -R14 ;  /* 0x0000007f05067810 */ /* 0x000fc60007ffe80e */
[----:B------:R-:W-:Y:S01]  /*3b00*/  FFMA R13, R10, R12, R3 ;  /* 0x0000000c0a0d7223 */ /* 0x000fe20000000003 */
[----:B------:R-:W-:-:S03]  /*3b10*/  IADD3 R6, PT, PT, R6, R7, RZ ;  /* 0x0000000706067210 */ /* 0x000fc60007ffe0ff */
[----:B------:R-:W-:-:S05]  /*3b20*/  FFMA R9, R11, R13, R12 ;  /* 0x0000000d0b097223 */ /* 0x000fca000000000c */
[----:B------:R-:W-:-:S04]  /*3b30*/  SHF.R.U32.HI R3, RZ, 0x17, R9 ;  /* 0x00000017ff037819 */ /* 0x000fc80000011609 */
[----:B------:R-:W-:-:S05]  /*3b40*/  LOP3.LUT R3, R3, 0xff, RZ, 0xc0, !PT ;  /* 0x000000ff03037812 */ /* 0x000fca00078ec0ff */
[----:B------:R-:W-:-:S05]  /*3b50*/  IMAD.IADD R7, R3, 0x1, R6 ;  /* 0x0000000103077824 */ /* 0x000fca00078e0206 */
[----:B------:R-:W-:-:S04]  /*3b60*/  IADD3 R3, PT, PT, R7, -0x1, RZ ;  /* 0xffffffff07037810 */ /* 0x000fc80007ffe0ff */
        /* <DEDUP_REMOVED lines=9> */
[-CC-:B------:R-:W-:Y:S01]  /*3c00*/  FFMA.RZ R3, R11, R13.reuse, R12.reuse ;  /* 0x0000000d0b037223 */ /* 0x180fe2000000c00c */
[----:B------:R-:W-:Y:S01]  /*3c10*/  IADD3 R8, PT, PT, R7, 0x20, RZ ;  /* 0x0000002007087810 */ /* 0x000fe20007ffe0ff */
[-CC-:B------:R-:W-:Y:S01]  /*3c20*/  FFMA.RM R6, R11, R13.reuse, R12.reuse ;  /* 0x0000000d0b067223 */ /* 0x180fe2000000400c */
[----:B------:R-:W-:Y:S02]  /*3c30*/  ISETP.NE.AND P2, PT, R7, RZ, PT ;  /* 0x000000ff0700720c */ /* 0x000fe40003f45270 */
[----:B------:R-:W-:Y:S01]  /*3c40*/  LOP3.LUT R5, R3, 0x7fffff, RZ, 0xc0, !PT ;  /* 0x007fffff03057812 */ /* 0x000fe200078ec0ff */
[----:B------:R-:W-:Y:S01]  /*3c50*/  FFMA.RP R3, R11, R13, R12 ;  /* 0x0000000d0b037223 */ /* 0x000fe2000000800c */
[----:B------:R-:W-:Y:S01]  /*3c60*/  ISETP.NE.AND P1, PT, R7, RZ, PT ;  /* 0x000000ff0700720c */ /* 0x000fe20003f25270 */
[----:B------:R-:W-:Y:S01]  /*3c70*/  IMAD.MOV R7, RZ, RZ, -R7 ;  /* 0x000000ffff077224 */ /* 0x000fe200078e0a07 */
[----:B------:R-:W-:Y:S02]  /*3c80*/  LOP3.LUT R5, R5, 0x800000, RZ, 0xfc, !PT ;  /* 0x0080000005057812 */ /* 0x000fe400078efcff */
[----:B------:R-:W-:-:S02]  /*3c90*/  FSETP.NEU.FTZ.AND P0, PT, R3, R6, PT ;  /* 0x000000060300720b */ /* 0x000fc40003f1d000 */
[----:B------:R-:W-:Y:S02]  /*3ca0*/  SHF.L.U32 R8, R5, R8, RZ ;  /* 0x0000000805087219 */ /* 0x000fe400000006ff */
[----:B------:R-:W-:Y:S02]  /*3cb0*/  SEL R6, R7, RZ, P2 ;  /* 0x000000ff07067207 */ /* 0x000fe40001000000 */
[----:B------:R-:W-:Y:S02]  /*3cc0*/  ISETP.NE.AND P1, PT, R8, RZ, P1 ;  /* 0x000000ff0800720c */ /* 0x000fe40000f25270 */
[----:B------:R-:W-:Y:S02]  /*3cd0*/  SHF.R.U32.HI R6, RZ, R6, R5 ;  /* 0x00000006ff067219 */ /* 0x000fe40000011605 */
[----:B------:R-:W-:Y:S02]  /*3ce0*/  PLOP3.LUT P0, PT, P0, P1, PT, 0xf8, 0x8f ;  /* 0x00000000008f781c */ /* 0x000fe40000703f70 */
[----:B------:R-:W-:-:S02]  /*3cf0*/  SHF.R.U32.HI R8, RZ, 0x1, R6 ;  /* 0x00000001ff087819 */ /* 0x000fc40000011606 */
[----:B------:R-:W-:-:S04]  /*3d00*/  SEL R3, RZ, 0x1, !P0 ;  /* 0x00000001ff037807 */ /* 0x000fc80004000000 */
[----:B------:R-:W-:-:S04]  /*3d10*/  LOP3.LUT R3, R3, 0x1, R8, 0xf8, !PT ;  /* 0x0000000103037812 */ /* 0x000fc800078ef808 */
[----:B------:R-:W-:-:S04]  /*3d20*/  LOP3.LUT R3, R3, R6, RZ, 0xc0, !PT ;  /* 0x0000000603037212 */ /* 0x000fc800078ec0ff */
[----:B------:R-:W-:-:S04]  /*3d30*/  IADD3 R8, PT, PT, R8, R3, RZ ;  /* 0x0000000308087210 */ /* 0x000fc80007ffe0ff */
[----:B------:R-:W-:Y:S01]  /*3d40*/  LOP3.LUT R9, R8, R9, RZ, 0xfc, !PT ;  /* 0x0000000908097212 */ /* 0x000fe200078efcff */
[----:B------:R-:W-:Y:S06]  /*3d50*/  BRA `(.L_x_128) ;  /* 0x0000000000107947 */ /* 0x000fec0003800000 */
.L_x_127:
[----:B------:R-:W-:-:S04]  /*3d60*/  LOP3.LUT R9, R9, 0x80000000, RZ, 0xc0, !PT ;  /* 0x8000000009097812 */ /* 0x000fc800078ec0ff */
[----:B------:R-:W-:Y:S01]  /*3d70*/  LOP3.LUT R9, R9, 0x7f800000, RZ, 0xfc, !PT ;  /* 0x7f80000009097812 */ /* 0x000fe200078efcff */
[----:B------:R-:W-:Y:S06]  /*3d80*/  BRA `(.L_x_128) ;  /* 0x0000000000047947 */ /* 0x000fec0003800000 */
.L_x_126:
[----:B------:R-:W-:-:S07]  /*3d90*/  LEA R9, R6, R9, 0x17 ;  /* 0x0000000906097211 */ /* 0x000fce00078eb8ff */
.L_x_128:
[----:B------:R-:W-:Y:S01]  /*3da0*/  R2UR UR6, R9 ;  /* 0x00000000090672ca */ /* 0x000fe200000e0000 */
[----:B------:R-:W-:-:S14]  /*3db0*/  BRA `(.L_x_129) ;  /* 0x0000000000307947 */ /* 0x000fdc0003800000 */
.L_x_125:
[----:B------:R-:W-:-:S04]  /*3dc0*/  LOP3.LUT R3, R3, 0x80000000, R6, 0x48, !PT ;  /* 0x8000000003037812 */ /* 0x000fc800078e4806 */
[----:B------:R-:W-:-:S04]  /*3dd0*/  LOP3.LUT R3, R3, 0x7f800000, RZ, 0xfc, !PT ;  /* 0x7f80000003037812 */ /* 0x000fc800078efcff */
[----:B------:R-:W-:Y:S01]  /*3de0*/  R2UR UR6, R3 ;  /* 0x00000000030672ca */ /* 0x000fe200000e0000 */
[----:B------:R-:W-:-:S14]  /*3df0*/  BRA `(.L_x_129) ;  /* 0x0000000000207947 */ /* 0x000fdc0003800000 */
.L_x_124:
[----:B------:R-:W-:-:S04]  /*3e00*/  LOP3.LUT R3, R3, 0x80000000, R6, 0x48, !PT ;  /* 0x8000000003037812 */ /* 0x000fc800078e4806 */
[----:B------:R-:W-:Y:S01]  /*3e10*/  R2UR UR6, R3 ;  /* 0x00000000030672ca */ /* 0x000fe200000e0000 */
[----:B------:R-:W-:-:S14]  /*3e20*/  BRA `(.L_x_129) ;  /* 0x0000000000147947 */ /* 0x000fdc0003800000 */
.L_x_123:
[----:B------:R-:W0:Y:S02]  /*3e30*/  MUFU.RSQ R3, -QNAN ;  /* 0xffc0000000037908 */ /* 0x000e240000001400 */
[----:B0-----:R-:W-:Y:S01]  /*3e40*/  R2UR UR6, R3 ;  /* 0x00000000030672ca */ /* 0x001fe200000e0000 */
[----:B------:R-:W-:-:S14]  /*3e50*/  BRA `(.L_x_129) ;  /* 0x0000000000087947 */ /* 0x000fdc0003800000 */
.L_x_122:
[----:B------:R-:W-:-:S05]  /*3e60*/  FADD.FTZ R3, R0, R3 ;  /* 0x0000000300037221 */ /* 0x000fca0000010000 */
[----:B------:R-:W-:-:S15]  /*3e70*/  R2UR UR6, R3 ;  /* 0x00000000030672ca */ /* 0x000fde00000e0000 */
.L_x_129:
[----:B------:R-:W-:-:S04]  /*3e80*/  HFMA2 R5, -RZ, RZ, 0, 0 ;  /* 0x00000000ff057431 */ /* 0x000fc800000001ff */
[----:B------:R-:W-:Y:S05]  /*3e90*/  RET.REL.NODEC R4 `(_Z13update_stressiiiiiiffffPfS_S_S_S_S_iS_S_S_S_S_S_S_S_S_S_S_S_S_S_S_S_S_S_S_S_iiiiiiib) ;  /* 0xffffffc004587950 */ /* 0x000fea0003c3ffff */
        .type           $_Z13update_stressiiiiiiffffPfS_S_S_S_S_iS_S_S_S_S_S_S_S_S_S_S_S_S_S_S_S_S_S_S_S_iiiiiiib$__internal_trig_reduction_slowpathd,@function
        .size           $_Z13update_stressiiiiiiffffPfS_S_S_S_S_iS_S_S_S_S_S_S_S_S_S_S_S_S_S_S_S_S_S_S_S_iiiiiiib$__internal_trig_reduction_slowpathd,(.L_x_181 - $_Z13update_stressiiiiiiffffPfS_S_S_S_S_iS_S_S_S_S_S_S_S_S_S_S_S_S_S_S_S_S_S_S_S_iiiiiiib$__internal_trig_reduction_slowpathd)
$_Z13update_stressiiiiiiffffPfS_S_S_S_S_iS_S_S_S_S_S_S_S_S_S_S_S_S_S_S_S_S_S_S_S_iiiiiiib$__internal_trig_reduction_slowpathd:
[----:B------:R-:W-:Y:S01]  /*3ea0*/  SHF.R.U32.HI R14, RZ, 0x14, R19 ;  /* 0x00000014ff0e7819 */ /* 0x000fe20000011613 */
[----:B------:R-:W-:Y:S02]  /*3eb0*/  HFMA2 R8, -RZ, RZ, 0, 0 ;  /* 0x00000000ff087431 */ /* 0x000fe400000001ff */
[----:B------:R-:W-:Y:S01]  /*3ec0*/  IMAD.MOV.U32 R12, RZ, RZ, R18 ;  /* 0x000000ffff0c7224 */ /* 0x000fe200078e0012 */
[----:B------:R-:W-:Y:S02]  /*3ed0*/  MOV R13, R19 ;  /* 0x00000013000d7202 */ /* 0x000fe40000000f00 */
[----:B------:R-:W-:-:S04]  /*3ee0*/  LOP3.LUT R0, R14, 0x7ff, RZ, 0xc0, !PT ;  /* 0x000007ff0e007812 */ /* 0x000fc800078ec0ff */
[----:B------:R-:W-:-:S13]  /*3ef0*/  ISETP.NE.AND P1, PT, R0, 0x7ff, PT ;  /* 0x000007ff0000780c */ /* 0x000fda0003f25270 */
[----:B------:R-:W-:Y:S05]  /*3f00*/  @!P1 BRA `(.L_x_130) ;  /* 0x0000000800449947 */ /* 0x000fea0003800000 */
[----:B------:R-:W-:Y:S01]  /*3f10*/  IADD3 R0, PT, PT, R0, -0x400, RZ ;  /* 0xfffffc0000007810 */ /* 0x000fe20007ffe0ff */
[----:B------:R-:W-:Y:S01]  /*3f20*/  BSSY.RECONVERGENT B4, `(.L_x_131) ;  /* 0x000002e000047945 */ /* 0x000fe20003800200 */
[----:B------:R-:W-:Y:S02]  /*3f30*/  CS2R R10, SRZ ;  /* 0x00000000000a7805 */ /* 0x000fe4000001ff00 */
[----:B------:R-:W-:Y:S02]  /*3f40*/  SHF.R.U32.HI R31, RZ, 0x6, R0 ;  /* 0x00000006ff1f7819 */ /* 0x000fe40000011600 */
[----:B------:R-:W-:Y:S02]  /*3f50*/  ISETP.GE.U32.AND P1, PT, R0, 0x80, PT ;  /* 0x000000800000780c */ /* 0x000fe40003f26070 */
[C---:B------:R-:W-:Y:S02]  /*3f60*/  IADD3 R0, PT, PT, -R31.reuse, 0x13, RZ ;  /* 0x000000131f007810 */ /* 0x040fe40007ffe1ff */
[----:B------:R-:W-:-:S02]  /*3f70*/  IADD3 R15, PT, PT, -R31, 0xf, RZ ;  /* 0x0000000f1f0f7810 */ /* 0x000fc40007ffe1ff */
[----:B------:R-:W-:-:S04]  /*3f80*/  SEL R0, R0, 0x12, P1 ;  /* 0x0000001200007807 */ /* 0x000fc80000800000 */
[----:B------:R-:W-:-:S13]  /*3f90*/  ISETP.GE.AND P1, PT, R15, R0, PT ;  /* 0x000000000f00720c */ /* 0x000fda0003f26270 */
[----:B------:R-:W-:Y:S05]  /*3fa0*/  @P1 BRA `(.L_x_132) ;  /* 0x0000000000941947 */ /* 0x000fea0003800000 */
[----:B------:R-:W0:Y:S01]  /*3fb0*/  LDC.64 R8, c[0x0][0x358] ;  /* 0x0000d600ff087b82 */ /* 0x000e220000000a00 */
[C---:B------:R-:W-:Y:S01]  /*3fc0*/  SHF.L.U64.HI R33, R12.reuse, 0xb, R13 ;  /* 0x0000000b0c217819 */ /* 0x040fe2000001020d */
[----:B------:R-:W-:Y:S01]  /*3fd0*/  BSSY.RECONVERGENT B5, `(.L_x_133) ;  /* 0x0000021000057945 */ /* 0x000fe20003800200 */
[----:B------:R-:W-:Y:S01]  /*3fe0*/  IMAD.SHL.U32 R17, R12, 0x800, RZ ;  /* 0x000008000c117824 */ /* 0x000fe200078e00ff */
[----:B------:R-:W-:Y:S02]  /*3ff0*/  IADD3 R18, PT, PT, RZ, -R31, -R0 ;  /* 0x8000001fff127210 */ /* 0x000fe40007ffe800 */
[----:B------:R-:W-:Y:S02]  /*4000*/  CS2R R10, SRZ ;  /* 0x00000000000a7805 */ /* 0x000fe4000001ff00 */
[----:B------:R-:W-:Y:S02]  /*4010*/  MOV R32, RZ ;  /* 0x000000ff00207202 */ /* 0x000fe40000000f00 */
[----:B------:R-:W-:-:S07]  /*4020*/  LOP3.LUT R33, R33, 0x80000000, RZ, 0xfc, !PT ;  /* 0x8000000021217812 */ /* 0x000fce00078efcff */
.L_x_134:
[----:B------:R-:W1:Y:S01]  /*4030*/  LDC.64 R12, c[0x4][0x8] ;  /* 0x01000200ff0c7b82 */ /* 0x000e620000000a00 */
[----:B0-----:R-:W-:Y:S02]  /*4040*/  R2UR UR14, R8 ;  /* 0x00000000080e72ca */ /* 0x001fe400000e0000 */
[----:B------:R-:W-:Y:S01]  /*4050*/  R2UR UR15, R9 ;  /* 0x00000000090f72ca */ /* 0x000fe200000e0000 */
[----:B-1----:R-:W-:-:S12]  /*4060*/  IMAD.WIDE R12, R15, 0x8, R12 ;  /* 0x000000080f0c7825 */ /* 0x002fd800078e020c */
[----:B------:R-:W2:Y:S01]  /*4070*/  LDG.E.64.CONSTANT R12, desc[UR14][R12.64] ;  /* 0x0000000e0c0c7981 */ /* 0x000ea2000c1e9b00 */
[----:B------:R-:W-:Y:S02]  /*4080*/  VIADD R18, R18, 0x1 ;  /* 0x0000000112127836 */ /* 0x000fe40000000000 */
[----:B------:R-:W-:Y:S02]  /*4090*/  VIADD R15, R15, 0x1 ;  /* 0x000000010f0f7836 */ /* 0x000fe40000000000 */
[----:B--2---:R-:W-:-:S04]  /*40a0*/  IMAD.WIDE.U32 R10, P3, R12, R17, R10 ;  /* 0x000000110c0a7225 */ /* 0x004fc8000786000a */
[----:B------:R-:W-:Y:S02]  /*40b0*/  IMAD R35, R12, R33, RZ ;  /* 0x000000210c237224 */ /* 0x000fe400078e02ff */
[CC--:B------:R-:W-:Y:S02]  /*40c0*/  IMAD R34, R13.reuse, R17.reuse, RZ ;  /* 0x000000110d227224 */ /* 0x0c0fe400078e02ff */
[----:B------:R-:W-:Y:S01]  /*40d0*/  IMAD.HI.U32 R37, R13, R17, RZ ;  /* 0x000000110d257227 */ /* 0x000fe200078e00ff */
[----:B------:R-:W-:Y:S02]  /*40e0*/  IADD3 R11, P1, PT, R35, R11, RZ ;  /* 0x0000000b230b7210 */ /* 0x000fe40007f3e0ff */
[----:B------:R-:W-:Y:S02]  /*40f0*/  LEA R35, R32, R1, 0x3 ;  /* 0x0000000120237211 */ /* 0x000fe400078e18ff */
[----:B------:R-:W-:Y:S01]  /*4100*/  IADD3 R11, P2, PT, R34, R11, RZ ;  /* 0x0000000b220b7210 */ /* 0x000fe20007f5e0ff */
[----:B------:R-:W-:Y:S01]  /*4110*/  IMAD.HI.U32 R34, R12, R33, RZ ;  /* 0x000000210c227227 */ /* 0x000fe200078e00ff */
[----:B------:R-:W-:-:S03]  /*4120*/  IADD3 R32, PT, PT, R32, 0x1, RZ ;  /* 0x0000000120207810 */ /* 0x000fc60007ffe0ff */
[CC--:B------:R-:W-:Y:S01]  /*4130*/  IMAD.HI.U32 R12, R13.reuse, R33.reuse, RZ ;  /* 0x000000210d0c7227 */ /* 0x0c0fe200078e00ff */
[----:B------:R-:W-:Y:S01]  /*4140*/  IADD3.X R34, PT, PT, R34, RZ, RZ, P3, !PT ;  /* 0x000000ff22227210 */ /* 0x000fe20001ffe4ff */
[----:B------:R0:W-:Y:S02]  /*4150*/  STL.64 [R35], R10 ;  /* 0x0000000a23007387 */ /* 0x0001e40000100a00 */
[----:B------:R-:W-:Y:S01]  /*4160*/  IMAD R13, R13, R33, RZ ;  /* 0x000000210d0d7224 */ /* 0x000fe200078e02ff */
[----:B------:R-:W-:-:S04]  /*4170*/  IADD3.X R34, P1, PT, R37, R34, RZ, P1, !PT ;  /* 0x0000002225227210 */ /* 0x000fc80000f3e4ff */
[----:B------:R-:W-:Y:S02]  /*4180*/  IADD3.X R12, PT, PT, R12, RZ, RZ, P1, !PT ;  /* 0x000000ff0c0c7210 */ /* 0x000fe40000ffe4ff */
[----:B------:R-:W-:Y:S02]  /*4190*/  ISETP.NE.AND P1, PT, R18, -0xf, PT ;  /* 0xfffffff11200780c */ /* 0x000fe40003f25270 */
[----:B------:R-:W-:-:S04]  /*41a0*/  IADD3.X R34, P2, PT, R13, R34, RZ, P2, !PT ;  /* 0x000000220d227210 */ /* 0x000fc8000175e4ff */
[----:B0-----:R-:W-:Y:S02]  /*41b0*/  IADD3.X R11, PT, PT, RZ, R12, RZ, P2, !PT ;  /* 0x0000000cff0b7210 */ /* 0x001fe400017fe4ff */
[----:B------:R-:W-:-:S05]  /*41c0*/  MOV R10, R34 ;  /* 0x00000022000a7202 */ /* 0x000fca0000000f00 */
[----:B------:R-:W-:Y:S05]  /*41d0*/  @P1 BRA `(.L_x_134) ;  /* 0xfffffffc00941947 */ /* 0x000fea000383ffff */
[----:B------:R-:W-:Y:S05]  /*41e0*/  BSYNC.RECONVERGENT B5 ;  /* 0x0000000000057941 */ /* 0x000fea0003800200 */
.L_x_133:
[----:B------:R-:W-:-:S07]  /*41f0*/  MOV R15, R0 ;  /* 0x00000000000f7202 */ /* 0x000fce0000000f00 */
.L_x_132:
[----:B------:R-:W-:Y:S05]  /*4200*/  BSYNC.RECONVERGENT B4 ;  /* 0x0000000000047941 */ /* 0x000fea0003800200 */
.L_x_131:
[----:B------:R-:W-:Y:S02]  /*4210*/  LOP3.LUT P1, R35, R14, 0x3f, RZ, 0xc0, !PT ;  /* 0x0000003f0e237812 */ /* 0x000fe4000782c0ff */
[----:B------:R-:W-:-:S05]  /*4220*/  IADD3 R0, PT, PT, R31, R15, RZ ;  /* 0x0000000f1f007210 */ /* 0x000fca0007ffe0ff */
[----:B------:R-:W-:-:S05]  /*4230*/  IMAD.U32 R18, R0, 0x8, R1 ;  /* 0x0000000800127824 */ /* 0x000fca00078e0001 */
[----:B------:R0:W-:Y:S04]  /*4240*/  STL.64 [R18+-0x78], R10 ;  /* 0xffff880a12007387 */ /* 0x0001e80000100a00 */
[----:B------:R-:W2:Y:S04]  /*4250*/  @P1 LDL.64 R14, [R1+0x8] ;  /* 0x00000800010e1983 */ /* 0x000ea80000100a00 */
[----:B------:R-:W3:Y:S04]  /*4260*/  LDL.64 R12, [R1+0x10] ;  /* 0x00001000010c7983 */ /* 0x000ee80000100a00 */
[----:B------:R-:W4:Y:S01]  /*4270*/  LDL.64 R8, [R1+0x18] ;  /* 0x0000180001087983 */ /* 0x000f220000100a00 */
[----:B------:R-:W-:Y:S01]  /*4280*/  @P1 LOP3.LUT R0, R35, 0x3f, RZ, 0x3c, !PT ;  /* 0x0000003f23001812 */ /* 0x000fe200078e3cff */
[----:B------:R-:W-:Y:S01]  /*4290*/  BSSY.RECONVERGENT B4, `(.L_x_135) ;  /* 0x0000034000047945 */ /* 0x000fe20003800200 */
[----:B--2---:R-:W-:-:S02]  /*42a0*/  @P1 SHF.R.U64 R17, R14, 0x1, R15 ;  /* 0x000000010e111819 */ /* 0x004fc4000000120f */
[----:B------:R-:W-:Y:S02]  /*42b0*/  @P1 SHF.R.U32.HI R15, RZ, 0x1, R15 ;  /* 0x00000001ff0f1819 */ /* 0x000fe4000001160f */
[CC--:B---3--:R-:W-:Y:S02]  /*42c0*/  @P1 SHF.L.U32 R31, R12.reuse, R35.reuse, RZ ;  /* 0x000000230c1f1219 */ /* 0x0c8fe400000006ff */
[----:B0-----:R-:W-:Y:S02]  /*42d0*/  @P1 SHF.R.U64 R10, R17, R0, R15 ;  /* 0x00000000110a1219 */ /* 0x001fe4000000120f */
[--C-:B------:R-:W-:Y:S02]  /*42e0*/  @P1 SHF.R.U32.HI R37, RZ, 0x1, R13.reuse ;  /* 0x00000001ff251819 */ /* 0x100fe4000001160d */
[C-C-:B------:R-:W-:Y:S02]  /*42f0*/  @P1 SHF.R.U64 R33, R12.reuse, 0x1, R13.reuse ;  /* 0x000000010c211819 */ /* 0x140fe4000000120d */
[----:B------:R-:W-:-:S02]  /*4300*/  @P1 SHF.L.U64.HI R14, R12, R35, R13 ;  /* 0x000000230c0e1219 */ /* 0x000fc4000001020d */
[----:B------:R-:W-:Y:S02]  /*4310*/  @P1 SHF.R.U32.HI R11, RZ, R0, R15 ;  /* 0x00000000ff0b1219 */ /* 0x000fe4000001160f */
[----:B------:R-:W-:Y:S02]  /*4320*/  @P1 LOP3.LUT R12, R31, R10, RZ, 0xfc, !PT ;  /* 0x0000000a1f0c1212 */ /* 0x000fe400078efcff */
[----:B----4-:R-:W-:Y:S02]  /*4330*/  @P1 SHF.L.U32 R15, R8, R35, RZ ;  /* 0x00000023080f1219 */ /* 0x010fe400000006ff */
[-CC-:B------:R-:W-:Y:S02]  /*4340*/  @P1 SHF.R.U64 R18, R33, R0.reuse, R37.reuse ;  /* 0x0000000021121219 */ /* 0x180fe40000001225 */
[----:B------:R-:W-:Y:S02]  /*4350*/  @P1 LOP3.LUT R13, R14, R11, RZ, 0xfc, !PT ;  /* 0x0000000b0e0d1212 */ /* 0x000fe400078efcff */
[----:B------:R-:W-:-:S02]  /*4360*/  @P1 SHF.R.U32.HI R37, RZ, R0, R37 ;  /* 0x00000000ff251219 */ /* 0x000fc40000011625 */
[----:B------:R-:W-:Y:S02]  /*4370*/  @P1 SHF.L.U64.HI R10, R8, R35, R9 ;  /* 0x00000023080a1219 */ /* 0x000fe40000010209 */
[C---:B------:R-:W-:Y:S02]  /*4380*/  SHF.L.U32 R0, R12.reuse, 0x2, RZ ;  /* 0x000000020c007819 */ /* 0x040fe400000006ff */
[----:B------:R-:W-:Y:S02]  /*4390*/  @P1 LOP3.LUT R8, R15, R18, RZ, 0xfc, !PT ;  /* 0x000000120f081212 */ /* 0x000fe400078efcff */
[----:B------:R-:W-:Y:S02]  /*43a0*/  SHF.L.U64.HI R12, R12, 0x2, R13 ;  /* 0x000000020c0c7819 */ /* 0x000fe4000001020d */
[----:B------:R-:W-:Y:S02]  /*43b0*/  @P1 LOP3.LUT R9, R10, R37, RZ, 0xfc, !PT ;  /* 0x000000250a091212 */ /* 0x000fe400078efcff */
[----:B------:R-:W-:-:S02]  /*43c0*/  SHF.L.W.U32.HI R13, R13, 0x2, R8 ;  /* 0x000000020d0d7819 */ /* 0x000fc40000010e08 */
[----:B------:R-:W-:Y:S02]  /*43d0*/  IADD3 RZ, P1, PT, RZ, -R0, RZ ;  /* 0x80000000ffff7210 */ /* 0x000fe40007f3e0ff */
[----:B------:R-:W-:Y:S02]  /*43e0*/  LOP3.LUT R10, RZ, R12, RZ, 0x33, !PT ;  /* 0x0000000cff0a7212 */ /* 0x000fe400078e33ff */
[----:B------:R-:W-:Y:S02]  /*43f0*/  SHF.L.W.U32.HI R8, R8, 0x2, R9 ;  /* 0x0000000208087819 */ /* 0x000fe40000010e09 */
[----:B------:R-:W-:Y:S02]  /*4400*/  LOP3.LUT R14, RZ, R13, RZ, 0x33, !PT ;  /* 0x0000000dff0e7212 */ /* 0x000fe400078e33ff */
[----:B------:R-:W-:Y:S02]  /*4410*/  IADD3.X R11, P1, PT, RZ, R10, RZ, P1, !PT ;  /* 0x0000000aff0b7210 */ /* 0x000fe40000f3e4ff */
[----:B------:R-:W-:-:S02]  /*4420*/  LOP3.LUT R10, RZ, R8, RZ, 0x33, !PT ;  /* 0x00000008ff0a7212 */ /* 0x000fc400078e33ff */
[C---:B------:R-:W-:Y:S02]  /*4430*/  ISETP.GT.U32.AND P3, PT, R13.reuse, -0x1, PT ;  /* 0xffffffff0d00780c */ /* 0x040fe40003f64070 */
[----:B------:R-:W-:Y:S02]  /*4440*/  IADD3.X R14, P2, PT, RZ, R14, RZ, P1, !PT ;  /* 0x0000000eff0e7210 */ /* 0x000fe40000f5e4ff */
[C---:B------:R-:W-:Y:S02]  /*4450*/  ISETP.GT.AND.EX P1, PT, R8.reuse, -0x1, PT, P3 ;  /* 0xffffffff0800780c */ /* 0x040fe40003f24330 */
[----:B------:R-:W-:Y:S02]  /*4460*/  IADD3.X R15, PT, PT, RZ, R10, RZ, P2, !PT ;  /* 0x0000000aff0f7210 */ /* 0x000fe400017fe4ff */
[----:B------:R-:W-:Y:S02]  /*4470*/  SEL R18, R13, R14, P1 ;  /* 0x0000000e0d127207 */ /* 0x000fe40000800000 */
[----:B------:R-:W-:-:S02]  /*4480*/  SEL R15, R8, R15, P1 ;  /* 0x0000000f080f7207 */ /* 0x000fc40000800000 */
[----:B------:R-:W-:Y:S02]  /*4490*/  SEL R17, R12, R11, P1 ;  /* 0x0000000b0c117207 */ /* 0x000fe40000800000 */
[----:B------:R-:W-:-:S03]  /*44a0*/  ISETP.NE.U32.AND P2, PT, R15, RZ, PT ;  /* 0x000000ff0f00720c */ /* 0x000fc60003f45070 */
[----:B------:R-:W-:Y:S01]  /*44b0*/  @!P1 IMAD.MOV R0, RZ, RZ, -R0 ;  /* 0x000000ffff009224 */ /* 0x000fe200078e0a00 */
[----:B------:R-:W-:-:S06]  /*44c0*/  SEL R10, R18, R15, !P2 ;  /* 0x0000000f120a7207 */ /* 0x000fcc0005000000 */
[----:B------:R-:W0:Y:S02]  /*44d0*/  FLO.U32 R10, R10 ;  /* 0x0000000a000a7300 */ /* 0x000e2400000e0000 */
[C---:B0-----:R-:W-:Y:S02]  /*44e0*/  IADD3 R13, PT, PT, -R10.reuse, 0x1f, RZ ;  /* 0x0000001f0a0d7810 */ /* 0x041fe40007ffe1ff */
[----:B------:R-:W-:Y:S02]  /*44f0*/  IADD3 R14, PT, PT, -R10, 0x3f, RZ ;  /* 0x0000003f0a0e7810 */ /* 0x000fe40007ffe1ff */
[----:B------:R-:W-:-:S04]  /*4500*/  @P2 IADD3 R14, PT, PT, R13, RZ, RZ ;  /* 0x000000ff0d0e2210 */ /* 0x000fc80007ffe0ff */
[----:B------:R-:W-:-:S13]  /*4510*/  ISETP.NE.AND P2, PT, R14, RZ, PT ;  /* 0x000000ff0e00720c */ /* 0x000fda0003f45270 */
[----:B------:R-:W-:Y:S05]  /*4520*/  @!P2 BRA `(.L_x_136) ;  /* 0x000000000028a947 */ /* 0x000fea0003800000 */
[----:B------:R-:W-:Y:S02]  /*4530*/  LOP3.LUT R11, R14, 0x3f, RZ, 0xc0, !PT ;  /* 0x0000003f0e0b7812 */ /* 0x000fe400078ec0ff */
[--C-:B------:R-:W-:Y:S02]  /*4540*/  SHF.R.U64 R13, R0, 0x1, R17.reuse ;  /* 0x00000001000d7819 */ /* 0x100fe40000001211 */
[----:B------:R-:W-:Y:S02]  /*4550*/  SHF.R.U32.HI R17, RZ, 0x1, R17 ;  /* 0x00000001ff117819 */ /* 0x000fe40000011611 */
[----:B------:R-:W-:Y:S02]  /*4560*/  LOP3.LUT R0, R14, 0x3f, RZ, 0xc, !PT ;  /* 0x0000003f0e007812 */ /* 0x000fe400078e0cff */
[CC--:B------:R-:W-:Y:S02]  /*4570*/  SHF.L.U64.HI R15, R18.reuse, R11.reuse, R15 ;  /* 0x0000000b120f7219 */ /* 0x0c0fe4000001020f */
[----:B------:R-:W-:-:S02]  /*4580*/  SHF.L.U32 R11, R18, R11, RZ ;  /* 0x0000000b120b7219 */ /* 0x000fc400000006ff */
[-CC-:B------:R-:W-:Y:S02]  /*4590*/  SHF.R.U64 R18, R13, R0.reuse, R17.reuse ;  /* 0x000000000d127219 */ /* 0x180fe40000001211 */
[----:B------:R-:W-:Y:S02]  /*45a0*/  SHF.R.U32.HI R0, RZ, R0, R17 ;  /* 0x00000000ff007219 */ /* 0x000fe40000011611 */
[----:B------:R-:W-:Y:S02]  /*45b0*/  LOP3.LUT R18, R11, R18, RZ, 0xfc, !PT ;  /* 0x000000120b127212 */ /* 0x000fe400078efcff */
[----:B------:R-:W-:-:S07]  /*45c0*/  LOP3.LUT R15, R15, R0, RZ, 0xfc, !PT ;  /* 0x000000000f0f7212 */ /* 0x000fce00078efcff */
.L_x_136:
[----:B------:R-:W-:Y:S05]  /*45d0*/  BSYNC.RECONVERGENT B4 ;  /* 0x0000000000047941 */ /* 0x000fea0003800200 */
.L_x_135:
[----:B------:R-:W-:-:S04]  /*45e0*/  IMAD.WIDE.U32 R12, R18, 0x2168c235, RZ ;  /* 0x2168c235120c7825 */ /* 0x000fc800078e00ff */
[----:B------:R-:W-:Y:S02]  /*45f0*/  HFMA2 R11, -RZ, RZ, 0, 0 ;  /* 0x00000000ff0b7431 */ /* 0x000fe400000001ff */
[----:B------:R-:W-:Y:S01]  /*4600*/  IMAD.HI.U32 R0, R15, -0x36f0255e, RZ ;  /* 0xc90fdaa20f007827 */ /* 0x000fe200078e00ff */
[----:B------:R-:W-:Y:S02]  /*4610*/  MOV R10, R13 ;  /* 0x0000000d000a7202 */ /* 0x000fe40000000f00 */
[----:B------:R-:W-:-:S03]  /*4620*/  IADD3 RZ, P2, PT, R12, R12, RZ ;  /* 0x0000000c0cff7210 */ /* 0x000fc60007f5e0ff */
[----:B------:R-:W-:-:S04]  /*4630*/  IMAD.WIDE.U32 R10, R18, -0x36f0255e, R10 ;  /* 0xc90fdaa2120a7825 */ /* 0x000fc800078e000a */
[----:B------:R-:W-:-:S04]  /*4640*/  IMAD.WIDE.U32 R10, P3, R15, 0x2168c235, R10 ;  /* 0x2168c2350f0a7825 */ /* 0x000fc8000786000a */
[----:B------:R-:W-:Y:S01]  /*4650*/  IMAD R15, R15, -0x36f0255e, RZ ;  /* 0xc90fdaa20f0f7824 */ /* 0x000fe200078e02ff */
[----:B------:R-:W-:Y:S02]  /*4660*/  IADD3.X R0, PT, PT, R0, RZ, RZ, P3, !PT ;  /* 0x000000ff00007210 */ /* 0x000fe40001ffe4ff */
[----:B------:R-:W-:Y:S02]  /*4670*/  IADD3.X RZ, P2, PT, R10, R10, RZ, P2, !PT ;  /* 0x0000000a0aff7210 */ /* 0x000fe4000175e4ff */
[----:B------:R-:W-:-:S04]  /*4680*/  IADD3 R11, P3, PT, R15, R11, RZ ;  /* 0x0000000b0f0b7210 */ /* 0x000fc80007f7e0ff */
[C---:B------:R-:W-:Y:S01]  /*4690*/  ISETP.GT.U32.AND P4, PT, R11.reuse, RZ, PT ;  /* 0x000000ff0b00720c */ /* 0x040fe20003f84070 */
[----:B------:R-:W-:Y:S01]  /*46a0*/  IMAD.X R0, RZ, RZ, R0, P3 ;  /* 0x000000ffff007224 */ /* 0x000fe200018e0600 */
[----:B------:R-:W-:-:S04]  /*46b0*/  IADD3.X R10, P3, PT, R11, R11, RZ, P2, !PT ;  /* 0x0000000b0b0a7210 */ /* 0x000fc8000177e4ff */
[C---:B------:R-:W-:Y:S02]  /*46c0*/  ISETP.GT.AND.EX P2, PT, R0.reuse, RZ, PT, P4 ;  /* 0x000000ff0000720c */ /* 0x040fe40003f44340 */
[-C--:B------:R-:W-:Y:S02]  /*46d0*/  IADD3.X R13, PT, PT, R0, R0.reuse, RZ, P3, !PT ;  /* 0x00000000000d7210 */ /* 0x080fe40001ffe4ff */
[----:B------:R-:W-:Y:S02]  /*46e0*/  SEL R10, R10, R11, P2 ;  /* 0x0000000b0a0a7207 */ /* 0x000fe40001000000 */
[----:B------:R-:W-:Y:S02]  /*46f0*/  SEL R11, R13, R0, P2 ;  /* 0x000000000d0b7207 */ /* 0x000fe40001000000 */
[----:B------:R-:W-:Y:S02]  /*4700*/  IADD3 R12, P3, PT, R10, 0x1, RZ ;  /* 0x000000010a0c7810 */ /* 0x000fe40007f7e0ff */
[----:B------:R-:W-:-:S02]  /*4710*/  SEL R13, RZ, 0xffffffff, !P2 ;  /* 0xffffffffff0d7807 */ /* 0x000fc40005000000 */
[----:B------:R-:W-:Y:S02]  /*4720*/  IADD3.X R11, PT, PT, RZ, R11, RZ, P3, !PT ;  /* 0x0000000bff0b7210 */ /* 0x000fe40001ffe4ff */
[----:B------:R-:W-:Y:S02]  /*4730*/  IADD3 R0, PT, PT, R13, -R14, RZ ;  /* 0x8000000e0d007210 */ /* 0x000fe40007ffe0ff */
[----:B------:R-:W-:Y:S02]  /*4740*/  SHF.R.U64 R12, R12, 0xa, R11 ;  /* 0x0000000a0c0c7819 */ /* 0x000fe4000000120b */
[----:B------:R-:W-:Y:S01]  /*4750*/  LOP3.LUT P2, R19, R19, 0x80000000, RZ, 0xc0, !PT ;  /* 0x8000000013137812 */ /* 0x000fe2000784c0ff */
[----:B------:R-:W-:Y:S01]  /*4760*/  IMAD.SHL.U32 R0, R0, 0x100000, RZ ;  /* 0x0010000000007824 */ /* 0x000fe200078e00ff */
[----:B------:R-:W-:Y:S02]  /*4770*/  IADD3 R12, P3, PT, R12, 0x1, RZ ;  /* 0x000000010c0c7810 */ /* 0x000fe40007f7e0ff */
[----:B------:R-:W-:-:S02]  /*4780*/  SHF.R.U32.HI R13, RZ, 0x1e, R9 ;  /* 0x0000001eff0d7819 */ /* 0x000fc40000011609 */
[----:B------:R-:W-:Y:S02]  /*4790*/  LEA.HI.X R11, R11, RZ, RZ, 0x16, P3 ;  /* 0x000000ff0b0b7211 */ /* 0x000fe400018fb4ff */
[----:B------:R-:W-:Y:S02]  /*47a0*/  LEA.HI R8, R8, R13, RZ, 0x1 ;  /* 0x0000000d08087211 */ /* 0x000fe400078f08ff */
[--C-:B------:R-:W-:Y:S02]  /*47b0*/  SHF.R.U64 R12, R12, 0x1, R11.reuse ;  /* 0x000000010c0c7819 */ /* 0x100fe4000000120b */
[----:B------:R-:W-:Y:S02]  /*47c0*/  SHF.R.U32.HI R9, RZ, 0x1, R11 ;  /* 0x00000001ff097819 */ /* 0x000fe4000001160b */
[----:B------:R-:W-:Y:S02]  /*47d0*/  IADD3 R12, P3, P4, RZ, RZ, R12 ;  /* 0x000000ffff0c7210 */ /* 0x000fe40007c7e00c */
[----:B------:R-:W-:-:S02]  /*47e0*/  @!P1 LOP3.LUT R19, R19, 0x80000000, RZ, 0x3c, !PT ;  /* 0x8000000013139812 */ /* 0x000fc400078e3cff */
[----:B------:R-:W-:Y:S02]  /*47f0*/  IADD3.X R0, PT, PT, R0, 0x3fe00000, R9, P3, P4 ;  /* 0x3fe0000000007810 */ /* 0x000fe40001fe8409 */
[----:B------:R-:W-:Y:S02]  /*4800*/  @P2 IADD3 R8, PT, PT, -R8, RZ, RZ ;  /* 0x000000ff08082210 */ /* 0x000fe40007ffe1ff */
[----:B------:R-:W-:-:S07]  /*4810*/  LOP3.LUT R13, R0, R19, RZ, 0xfc, !PT ;  /* 0x00000013000d7212 */ /* 0x000fce00078efcff */
.L_x_130:
[----:B------:R-:W-:Y:S02]  /*4820*/  MOV R17, 0x0 ;  /* 0x0000000000117802 */ /* 0x000fe40000000f00 */
[----:B------:R-:W-:Y:S02]  /*4830*/  MOV R0, R8 ;  /* 0x0000000800007202 */ /* 0x000fe40000000f00 */
[----:B------:R-:W-:Y:S05]  /*4840*/  RET.REL.NODEC R16 `(_Z13update_stressiiiiiiffffPfS_S_S_S_S_iS_S_S_S_S_S_S_S_S_S_S_S_S_S_S_S_S_S_S_S_iiiiiiib) ;  /* 0xffffffb410ec7950 */ /* 0x000fea0003c3ffff */
.L_x_137:
        /* <DEDUP_REMOVED lines=11> */
.L_x_181:


//--------------------- .text._Z10update_veliiiiiiiffffPfS_S_S_S_S_S_S_S_S_S_S_S_S_ --------------------------
	.section	.text._Z10update_veliiiiiiiffffPfS_S_S_S_S_S_S_S_S_S_S_S_S_,"ax",@progbits
	.align	128
        .global         _Z10update_veliiiiiiiffffPfS_S_S_S_S_S_S_S_S_S_S_S_S_
        .type           _Z10update_veliiiiiiiffffPfS_S_S_S_S_S_S_S_S_S_S_S_S_,@function
        .size           _Z10update_veliiiiiiiffffPfS_S_S_S_S_S_S_S_S_S_S_S_S_,(.L_x_182 - _Z10update_veliiiiiiiffffPfS_S_S_S_S_S_S_S_S_S_S_S_S_)
        .other          _Z10update_veliiiiiiiffffPfS_S_S_S_S_S_S_S_S_S_S_S_S_,@"STO_CUDA_ENTRY STV_DEFAULT"
_Z10update_veliiiiiiiffffPfS_S_S_S_S_S_S_S_S_S_S_S_S_:
.text._Z10update_veliiiiiiiffffPfS_S_S_S_S_S_S_S_S_S_S_S_S_:
[----:B------:R-:W-:Y:S08]  /*0000*/  LDC R1, c[0x0][0x37c] ;  /* 0x0000df00ff017b82 */ /* 0x000ff00000000800 */
[----:B------:R-:W0:Y:S01]  /*0010*/  LDC R6, c[0x0][0x3a0] ;  /* 0x0000e800ff067b82 */ /* 0x000e220000000800 */
[----:B------:R-:W1:Y:S01]  /*0020*/  LDCU UR5, c[0x0][0x39c] ;  /* 0x00007380ff0577ac */ /* 0x000e620008000800 */
[----:B------:R-:W2:Y:S06]  /*0030*/  S2R R7, SR_TID.X ;  /* 0x0000000000077919 */ /* 0x000eac0000002100 */
[----:B------:R-:W2:Y:S08]  /*0040*/  S2UR UR4, SR_CTAID.X ;  /* 0x00000000000479c3 */ /* 0x000eb00000002500 */
[----:B------:R-:W2:Y:S01]  /*0050*/  LDC R0, c[0x0][0x360] ;  /* 0x0000d800ff007b82 */ /* 0x000ea20000000800 */
[----:B-1----:R-:W-:Y:S01]  /*0060*/  MOV R9, UR5 ;  /* 0x0000000500097c02 */ /* 0x002fe20008000f00 */
[----:B0-----:R-:W0:Y:S06]  /*0070*/  MUFU.RCP R2, R6 ;  /* 0x0000000600027308 */ /* 0x001e2c0000001000 */
[----:B------:R-:W1:Y:S02]  /*0080*/  LDC R5, c[0x0][0x39c] ;  /* 0x0000e700ff057b82 */ /* 0x000e640000000800 */
[----:B------:R-:W3:Y:S01]  /*0090*/  FCHK P0, R9, R6 ;  /* 0x0000000609007302 */ /* 0x000ee20000000000 */
[----:B--2---:R-:W-:-:S02]  /*00a0*/  IMAD R0, R0, UR4, R7 ;  /* 0x0000000400007c24 */ /* 0x004fc4000f8e0207 */
[----:B0-----:R-:W-:-:S04]  /*00b0*/  FFMA R3, R2, -R6, 1 ;  /* 0x3f80000002037423 */ /* 0x001fc80000000806 */
[----:B------:R-:W-:-:S04]  /*00c0*/  FFMA R2, R2, R3, R2 ;  /* 0x0000000302027223 */ /* 0x000fc80000000002 */
[----:B------:R-:W-:-:S04]  /*00d0*/  FFMA R3, R2, UR5, RZ ;  /* 0x0000000502037c23 */ /* 0x000fc800080000ff */
[----:B------:R-:W-:-:S04]  /*00e0*/  FFMA R4, R3, -R6, UR5 ;  /* 0x0000000503047e23 */ /* 0x000fc80008000806 */
[----:B------:R-:W-:Y:S01]  /*00f0*/  FFMA R2, R2, R4, R3 ;  /* 0x0000000402027223 */ /* 0x000fe20000000003 */
[----:B---3--:R-:W-:Y:S06]  /*0100*/  @!P0 BRA `(.L_x_138) ;  /* 0x0000000000108947 */ /* 0x008fec0003800000 */
[----:B------:R-:W0:Y:S01]  /*0110*/  LDC R4, c[0x0][0x3a0] ;  /* 0x0000e800ff047b82 */ /* 0x000e220000000800 */
[----:B------:R-:W-:-:S07]  /*0120*/  MOV R6, 0x140 ;  /* 0x0000014000067802 */ /* 0x000fce0000000f00 */
[----:B01----:R-:W-:Y:S05]  /*0130*/  CALL.REL.NOINC `($__internal_9_$__cuda_sm3x_div_rn_noftz_f32_slowpath) ;  /* 0x0000000c00907944 */ /* 0x003fea0003c00000 */
[----:B------:R-:W-:-:S07]  /*0140*/  MOV R2, R10 ;  /* 0x0000000a00027202 */ /* 0x000fce0000000f00 */
.L_x_138:
[----:B------:R-:W0:Y:S01]  /*0150*/  LDC R6, c[0x0][0x3a4] ;  /* 0x0000e900ff067b82 */ /* 0x000e220000000800 */
[----:B------:R-:W2:Y:S02]  /*0160*/  LDCU UR4, c[0x0][0x39c] ;  /* 0x00007380ff0477ac */ /* 0x000ea40008000800 */
[----:B--2---:R-:W-:Y:S01]  /*0170*/  MOV R9, UR4 ;  /* 0x0000000400097c02 */ /* 0x004fe20008000f00 */
[----:B0-----:R-:W0:Y:S08]  /*0180*/  MUFU.RCP R3, R6 ;  /* 0x0000000600037308 */ /* 0x001e300000001000 */
[----:B------:R-:W2:Y:S01]  /*0190*/  FCHK P0, R9, R6 ;  /* 0x0000000609007302 */ /* 0x000ea20000000000 */
[----:B0-----:R-:W-:-:S04]  /*01a0*/  FFMA R4, R3, -R6, 1 ;  /* 0x3f80000003047423 */ /* 0x001fc80000000806 */
[----:B------:R-:W-:-:S04]  /*01b0*/  FFMA R3, R3, R4, R3 ;  /* 0x0000000403037223 */ /* 0x000fc80000000003 */
[----:B------:R-:W-:-:S04]  /*01c0*/  FFMA R4, R3, UR4, RZ ;  /* 0x0000000403047c23 */ /* 0x000fc800080000ff */
[----:B------:R-:W-:-:S04]  /*01d0*/  FFMA R7, R4, -R6, UR4 ;  /* 0x0000000404077e23 */ /* 0x000fc80008000806 */
[----:B------:R-:W-:Y:S01]  /*01e0*/  FFMA R3, R3, R7, R4 ;  /* 0x0000000703037223 */ /* 0x000fe20000000004 */
[----:B--2---:R-:W-:Y:S06]  /*01f0*/  @!P0 BRA `(.L_x_139) ;  /* 0x0000000000108947 */ /* 0x004fec0003800000 */
[----:B------:R-:W0:Y:S01]  /*0200*/  LDC R4, c[0x0][0x3a4] ;  /* 0x0000e900ff047b82 */ /* 0x000e220000000800 */
[----:B------:R-:W-:-:S07]  /*0210*/  MOV R6, 0x230 ;  /* 0x0000023000067802 */ /* 0x000fce0000000f00 */
[----:B01----:R-:W-:Y:S05]  /*0220*/  CALL.REL.NOINC `($__internal_9_$__cuda_sm3x_div_rn_noftz_f32_slowpath) ;  /* 0x0000000c00547944 */ /* 0x003fea0003c00000 */
[----:B------:R-:W-:-:S07]  /*0230*/  MOV R3, R10 ;  /* 0x0000000a00037202 */ /* 0x000fce0000000f00 */
.L_x_139:
        /* <DEDUP_REMOVED lines=15> */
.L_x_140:
[----:B------:R-:W0:Y:S02]  /*0330*/  LDCU UR4, c[0x0][0x390] ;  /* 0x00007200ff0477ac */ /* 0x000e240008000800 */
[----:B0-----:R-:W-:-:S06]  /*0340*/  UISETP.GE.AND UP0, UPT, UR4, 0x1, UPT ;  /* 0x000000010400788c */ /* 0x001fcc000bf06270 */
[----:B------:R-:W-:-:S13]  /*0350*/  PLOP3.LUT P0, PT, PT, PT, UP0, 0x80, 0x8 ;  /* 0x000000000008781c */ /* 0x000fda0003f0f008 */
[----:B------:R-:W-:Y:S05]  /*0360*/  @!P0 EXIT ;  /* 0x000000000000894d */ /* 0x000fea0003800000 */
[----:B------:R-:W0:Y:S01]  /*0370*/  S2R R8, SR_TID.Y ;  /* 0x0000000000087919 */ /* 0x000e220000002200 */
[----:B------:R-:W2:Y:S01]  /*0380*/  LDCU UR18, c[0x0][0x38c] ;  /* 0x00007180ff1277ac */ /* 0x000ea20008000800 */
[----:B------:R-:W3:Y:S01]  /*0390*/  LDC.64 R18, c[0x0][0x3f8] ;  /* 0x0000fe00ff127b82 */ /* 0x000ee20000000a00 */
[----:B------:R-:W1:Y:S01]  /*03a0*/  S2R R27, SR_CTAID.Y ;  /* 0x00000000001b7919 */ /* 0x000e620000002600 */
[----:B------:R-:W1:Y:S01]  /*03b0*/  LDCU UR5, c[0x0][0x364] ;  /* 0x00006c80ff0577ac */ /* 0x000e620008000800 */
[----:B------:R-:W4:Y:S05]  /*03c0*/  LDCU UR19, c[0x0][0x394] ;  /* 0x00007280ff1377ac */ /* 0x000f2a0008000800 */
[----:B------:R-:W5:Y:S01]  /*03d0*/  LDC.64 R20, c[0x0][0x3f0] ;  /* 0x0000fc00ff147b82 */ /* 0x000f620000000a00 */
[----:B------:R-:W-:-:S02]  /*03e0*/  UIADD3 UR7, UPT, UPT, UR4, -0x4, URZ ;  /* 0xfffffffc04077890 */ /* 0x000fc4000fffe0ff */
[----:B------:R-:W-:Y:S01]  /*03f0*/  UIADD3 UR11, UPT, UPT, -UR4, URZ, URZ ;  /* 0x000000ff040b7290 */ /* 0x000fe2000fffe1ff */
[----:B------:R-:W0:Y:S04]  /*0400*/  LDCU.64 UR12, c[0x0][0x358] ;  /* 0x00006b00ff0c77ac */ /* 0x000e280008000a00 */
[----:B------:R-:W5:Y:S01]  /*0410*/  LDC.64 R14, c[0x0][0x418] ;  /* 0x00010600ff0e7b82 */ /* 0x000f620000000a00 */
[----:B--2---:R-:W-:Y:S02]  /*0420*/  UIADD3 UR6, UPT, UPT, UR18, -0x4, URZ ;  /* 0xfffffffc12067890 */ /* 0x004fe4000fffe0ff */
[----:B------:R-:W-:Y:S01]  /*0430*/  UIMAD UR4, UR4, UR18, URZ ;  /* 0x00000012040472a4 */ /* 0x000fe2000f8e02ff */
[----:B------:R-:W2:Y:S04]  /*0440*/  LDCU.64 UR16, c[0x0][0x408] ;  /* 0x00008100ff1077ac */ /* 0x000ea80008000a00 */
[----:B------:R-:W2:Y:S01]  /*0450*/  LDC.64 R16, c[0x0][0x410] ;  /* 0x00010400ff107b82 */ /* 0x000ea20000000a00 */
[----:B------:R-:W2:Y:S01]  /*0460*/  LDCU.64 UR14, c[0x0][0x400] ;  /* 0x00008000ff0e77ac */ /* 0x000ea20008000a00 */
[----:B0-----:R-:W-:Y:S01]  /*0470*/  IADD3 R6, PT, PT, R8, UR18, RZ ;  /* 0x0000001208067c10 */ /* 0x001fe2000fffe0ff */
[----:B------:R-:W0:Y:S01]  /*0480*/  LDCU.128 UR20, c[0x3][URZ] ;  /* 0x00c00000ff1477ac */ /* 0x000e220008000c00 */
[----:B-1----:R-:W-:Y:S01]  /*0490*/  IMAD R5, R27, UR5, R8 ;  /* 0x000000051b057c24 */ /* 0x002fe2000f8e0208 */
[----:B----4-:R-:W-:-:S02]  /*04a0*/  MOV R8, UR19 ;  /* 0x0000001300087c02 */ /* 0x010fc40008000f00 */
[----:B------:R-:W-:Y:S01]  /*04b0*/  IMAD R27, R27, UR5, R6 ;  /* 0x000000051b1b7c24 */ /* 0x000fe2000f8e0206 */
[----:B------:R-:W-:Y:S01]  /*04c0*/  IADD3 R6, PT, PT, RZ, -UR18, RZ ;  /* 0x80000012ff067c10 */ /* 0x000fe2000fffe0ff */
[C---:B------:R-:W-:Y:S01]  /*04d0*/  VIADD R9, R5.reuse, 0xfffffffd ;  /* 0xfffffffd05097836 */ /* 0x040fe20000000000 */
[C---:B------:R-:W-:Y:S01]  /*04e0*/  ISETP.GE.AND P0, PT, R5.reuse, UR6, PT ;  /* 0x0000000605007c0c */ /* 0x040fe2000bf06270 */
[C---:B------:R-:W-:Y:S01]  /*04f0*/  IMAD R29, R5.reuse, UR19, R8 ;  /* 0x00000013051d7c24 */ /* 0x040fe2000f8e0208 */
[C---:B------:R-:W-:Y:S01]  /*0500*/  LEA R13, R6.reuse, R5, 0x1 ;  /* 0x00000005060d7211 */ /* 0x040fe200078e08ff */
[----:B------:R-:W-:Y:S01]  /*0510*/  IMAD R7, R6, 0x3, R5 ;  /* 0x0000000306077824 */ /* 0x000fe200078e0205 */
[C---:B------:R-:W-:Y:S01]  /*0520*/  IADD3 R25, PT, PT, R5.reuse, -UR18, RZ ;  /* 0x8000001205197c10 */ /* 0x040fe2000fffe0ff */
[C-C-:B------:R-:W-:Y:S01]  /*0530*/  IMAD R8, R5.reuse, UR19, R0.reuse ;  /* 0x0000001305087c24 */ /* 0x140fe2000f8e0200 */
[----:B------:R-:W-:Y:S01]  /*0540*/  IADD3 R11, PT, PT, R5, -0x2, RZ ;  /* 0xfffffffe050b7810 */ /* 0x000fe20007ffe0ff */
[----:B------:R-:W-:Y:S01]  /*0550*/  IMAD R6, R7, UR19, R0 ;  /* 0x0000001307067c24 */ /* 0x000fe2000f8e0200 */
[C---:B------:R-:W-:Y:S01]  /*0560*/  IADD3 R23, PT, PT, R5.reuse, -0x1, RZ ;  /* 0xffffffff05177810 */ /* 0x040fe20007ffe0ff */
[C---:B---3--:R-:W-:Y:S01]  /*0570*/  IMAD.WIDE.U32 R18, R5.reuse, 0x4, R18 ;  /* 0x0000000405127825 */ /* 0x048fe200078e0012 */
[C---:B------:R-:W-:Y:S01]  /*0580*/  ISETP.GT.U32.AND P0, PT, R5.reuse, 0x3, !P0 ;  /* 0x000000030500780c */ /* 0x040fe20004704070 */
[----:B------:R-:W-:Y:S01]  /*0590*/  UIMAD UR5, UR4, UR19, -0x4 ;  /* 0xfffffffc040574a4 */ /* 0x000fe2000f8e0213 */
[----:B------:R-:W-:Y:S01]  /*05a0*/  IADD3 R8, PT, PT, R8, -0x1, RZ ;  /* 0xffffffff08087810 */ /* 0x000fe20007ffe0ff */
[----:B-----5:R-:W-:Y:S01]  /*05b0*/  IMAD.WIDE.U32 R20, R5, 0x4, R20 ;  /* 0x0000000405147825 */ /* 0x020fe200078e0014 */
[----:B------:R-:W-:-:S02]  /*05c0*/  UIADD3 UR8, UPT, UPT, UR19, -0x4, URZ ;  /* 0xfffffffc13087890 */ /* 0x000fc4000fffe0ff */
[----:B------:R-:W-:Y:S02]  /*05d0*/  UIMAD UR9, UR18, UR19, URZ ;  /* 0x00000013120972a4 */ /* 0x000fe4000f8e02ff */
[----:B------:R-:W-:Y:S01]  /*05e0*/  IMAD R7, R13, UR19, R0 ;  /* 0x000000130d077c24 */ /* 0x000fe2000f8e0200 */
[C---:B------:R-:W-:Y:S01]  /*05f0*/  IADD3 R13, PT, PT, R0.reuse, R29, RZ ;  /* 0x0000001d000d7210 */ /* 0x040fe20007ffe0ff */
[C---:B------:R-:W-:Y:S01]  /*0600*/  IMAD.WIDE.U32 R14, R0.reuse, 0x4, R14 ;  /* 0x00000004000e7825 */ /* 0x040fe200078e000e */
[----:B------:R-:W-:Y:S01]  /*0610*/  USHF.L.U32 UR10, UR19, 0x2, URZ ;  /* 0x00000002130a7899 */ /* 0x000fe200080006ff */
[----:B------:R-:W-:Y:S02]  /*0620*/  UMOV UR4, URZ ;  /* 0x000000ff00047c82 */ /* 0x000fe40008000000 */
[----:B--2---:R-:W-:-:S04]  /*0630*/  IMAD.WIDE.U32 R16, R0, 0x4, R16 ;  /* 0x0000000400107825 */ /* 0x004fc800078e0010 */
[--C-:B------:R-:W-:Y:S02]  /*0640*/  IMAD R5, R27, UR19, R0.reuse ;  /* 0x000000131b057c24 */ /* 0x100fe4000f8e0200 */
[--C-:B------:R-:W-:Y:S02]  /*0650*/  IMAD R9, R9, UR19, R0.reuse ;  /* 0x0000001309097c24 */ /* 0x100fe4000f8e0200 */
[--C-:B------:R-:W-:Y:S02]  /*0660*/  IMAD R10, R25, UR19, R0.reuse ;  /* 0x00000013190a7c24 */ /* 0x100fe4000f8e0200 */
[--C-:B------:R-:W-:Y:S02]  /*0670*/  IMAD R11, R11, UR19, R0.reuse ;  /* 0x000000130b0b7c24 */ /* 0x100fe4000f8e0200 */
[----:B0-----:R-:W-:-:S07]  /*0680*/  IMAD R12, R23, UR19, R0 ;  /* 0x00000013170c7c24 */ /* 0x001fce000f8e0200 */
.L_x_143:
[----:B------:R-:W-:Y:S01]  /*0690*/  IADD3 R27, PT, PT, R8, 0x1, RZ ;  /* 0x00000001081b7810 */ /* 0x000fe20007ffe0ff */
[----:B------:R-:W-:Y:S01]  /*06a0*/  UIADD3 UR11, UPT, UPT, UR11, 0x1, URZ ;  /* 0x000000010b0b7890 */ /* 0x000fe2000fffe0ff */
[----:B------:R-:W-:Y:S02]  /*06b0*/  BSSY.RECONVERGENT B0, `(.L_x_141) ;  /* 0x000007b000007945 */ /* 0x000fe40003800200 */
[----:B------:R-:W-:-:S04]  /*06c0*/  ISETP.GE.AND P1, PT, R27, UR5, PT ;  /* 0x000000051b007c0c */ /* 0x000fc8000bf26270 */
[----:B------:R-:W-:-:S13]  /*06d0*/  ISETP.LT.OR P1, PT, R27, 0x4, P1 ;  /* 0x000000041b00780c */ /* 0x000fda0000f21670 */
[----:B0-----:R-:W-:Y:S05]  /*06e0*/  @P1 BRA `(.L_x_142) ;  /* 0x0000000400dc1947 */ /* 0x001fea0003800000 */
[----:B------:R-:W-:Y:S02]  /*06f0*/  MOV R22, UR4 ;  /* 0x0000000400167c02 */ /* 0x000fe40008000f00 */
[----:B------:R-:W-:Y:S02]  /*0700*/  MOV R23, UR4 ;  /* 0x0000000400177c02 */ /* 0x000fe40008000f00 */
[----:B------:R-:W-:-:S04]  /*0710*/  ISETP.LT.U32.OR P1, PT, R22, 0x4, !P0 ;  /* 0x000000041600780c */ /* 0x000fc80004721470 */
[----:B------:R-:W-:-:S04]  /*0720*/  ISETP.GE.OR P1, PT, R23, UR7, P1 ;  /* 0x0000000717007c0c */ /* 0x000fc80008f26670 */
[----:B------:R-:W-:-:S04]  /*0730*/  ISETP.LT.OR P1, PT, R0, 0x4, P1 ;  /* 0x000000040000780c */ /* 0x000fc80000f21670 */
[----:B------:R-:W-:-:S13]  /*0740*/  ISETP.GE.OR P1, PT, R0, UR8, P1 ;  /* 0x0000000800007c0c */ /* 0x000fda0008f26670 */
[----:B------:R-:W-:Y:S05]  /*0750*/  @P1 BRA `(.L_x_142) ;  /* 0x0000000400c01947 */ /* 0x000fea0003800000 */
[----:B------:R-:W0:Y:S01]  /*0760*/  LDC.64 R22, c[0x0][0x3e0] ;  /* 0x0000f800ff167b82 */ /* 0x000e220000000a00 */
[----:B------:R-:W-:Y:S02]  /*0770*/  IMAD.U32 R31, RZ, RZ, UR9 ;  /* 0x00000009ff1f7e24 */ /* 0x000fe4000f8e00ff */
[----:B0-----:R-:W-:-:S04]  /*0780*/  IMAD.WIDE R24, R5, 0x4, R22 ;  /* 0x0000000405187825 */ /* 0x001fc800078e0216 */
[----:B------:R-:W-:-:S04]  /*0790*/  IMAD.WIDE R34, R10, 0x4, R22 ;  /* 0x000000040a227825 */ /* 0x000fc800078e0216 */
[----:B------:R-:W-:Y:S02]  /*07a0*/  IMAD.WIDE R30, R31, 0x4, R24 ;  /* 0x000000041f1e7825 */ /* 0x000fe400078e0218 */
[----:B------:R-:W2:Y:S02]  /*07b0*/  LDG.E R35, desc[UR12][R34.64] ;  /* 0x0000000c22237981 */ /* 0x000ea4000c1e1900 */
[----:B------:R-:W-:Y:S02]  /*07c0*/  IMAD.WIDE.U32 R28, R27, 0x4, R22 ;  /* 0x000000041b1c7825 */ /* 0x000fe400078e0016 */
[----:B------:R-:W2:Y:S04]  /*07d0*/  LDG.E R32, desc[UR12][R30.64] ;  /* 0x0000000c1e207981 */ /* 0x000ea8000c1e1900 */
[----:B------:R0:W3:Y:S01]  /*07e0*/  LDG.E R25, desc[UR12][R24.64] ;  /* 0x0000000c18197981 */ /* 0x0000e2000c1e1900 */
[----:B------:R-:W-:-:S03]  /*07f0*/  MOV R33, UR9 ;  /* 0x0000000900217c02 */ /* 0x000fc60008000f00 */
[----:B------:R1:W3:Y:S01]  /*0800*/  LDG.E R26, desc[UR12][R28.64] ;  /* 0x0000000c1c1a7981 */ /* 0x0002e2000c1e1900 */
[----:B------:R-:W-:Y:S01]  /*0810*/  IMAD.WIDE R36, R7, 0x4, R22 ;  /* 0x0000000407247825 */ /* 0x000fe200078e0216 */
[----:B0-----:R-:W0:Y:S03]  /*0820*/  LDC R24, c[0x0][0x394] ;  /* 0x0000e500ff187b82 */ /* 0x001e260000000800 */
[----:B-1----:R-:W-:Y:S02]  /*0830*/  IMAD.WIDE R28, R33, 0x4, R30 ;  /* 0x00000004211c7825 */ /* 0x002fe400078e021e */
[----:B------:R1:W4:Y:S01]  /*0840*/  LDG.E R33, desc[UR12][R36.64] ;  /* 0x0000000c24217981 */ /* 0x000322000c1e1900 */
[----:B------:R-:W-:-:S03]  /*0850*/  MOV R31, UR9 ;  /* 0x00000009001f7c02 */ /* 0x000fc60008000f00 */
[----:B------:R0:W4:Y:S02]  /*0860*/  LDG.E R34, desc[UR12][R28.64] ;  /* 0x0000000c1c227981 */ /* 0x000124000c1e1900 */
[----:B------:R-:W-:-:S04]  /*0870*/  IMAD.WIDE R30, R31, 0x4, R28 ;  /* 0x000000041f1e7825 */ /* 0x000fc800078e021c */
[----:B-1----:R-:W-:Y:S02]  /*0880*/  IMAD.WIDE R36, R13, 0x4, R22 ;  /* 0x000000040d247825 */ /* 0x002fe400078e0216 */
[----:B------:R-:W5:Y:S02]  /*0890*/  LDG.E R31, desc[UR12][R30.64] ;  /* 0x0000000c1e1f7981 */ /* 0x000f64000c1e1900 */
[----:B0-----:R-:W-:-:S06]  /*08a0*/  IMAD.WIDE R28, R24, 0x4, R36 ;  /* 0x00000004181c7825 */ /* 0x001fcc00078e0224 */
[----:B------:R-:W5:Y:S01]  /*08b0*/  LDG.E R28, desc[UR12][R28.64] ;  /* 0x0000000c1c1c7981 */ /* 0x000f62000c1e1900 */
[----:B--2---:R-:W-:-:S03]  /*08c0*/  FADD R32, R32, -R35 ;  /* 0x8000002320207221 */ /* 0x004fc60000000000 */
[----:B------:R0:W2:Y:S01]  /*08d0*/  LDG.E R35, desc[UR12][R36.64] ;  /* 0x0000000c24237981 */ /* 0x0000a2000c1e1900 */
[----:B---3--:R-:W-:-:S04]  /*08e0*/  FADD R25, R25, -R26 ;  /* 0x8000001a19197221 */ /* 0x008fc80000000000 */
[----:B------:R-:W-:Y:S01]  /*08f0*/  FFMA R25, R25, UR20, RZ ;  /* 0x0000001419197c23 */ /* 0x000fe200080000ff */
[----:B0-----:R-:W-:-:S04]  /*0900*/  IMAD.WIDE R36, R12, 0x4, R22 ;  /* 0x000000040c247825 */ /* 0x001fc800078e0216 */
[----:B------:R-:W-:Y:S02]  /*0910*/  FFMA R32, R32, UR21, R25 ;  /* 0x0000001520207c23 */ /* 0x000fe40008000019 */
[----:B------:R0:W5:Y:S01]  /*0920*/  LDG.E R25, desc[UR12][R36.64] ;  /* 0x0000000c24197981 */ /* 0x000162000c1e1900 */
[----:B----4-:R-:W-:Y:S01]  /*0930*/  FADD R33, R34, -R33 ;  /* 0x8000002122217221 */ /* 0x010fe20000000000 */
[----:B--2---:R-:W-:Y:S01]  /*0940*/  FADD R26, -R26, R35 ;  /* 0x000000231a1a7221 */ /* 0x004fe20000000100 */
[----:B------:R-:W-:-:S05]  /*0950*/  MOV R35, UR10 ;  /* 0x0000000a00237c02 */ /* 0x000fca0008000f00 */
[----:B------:R-:W-:-:S04]  /*0960*/  IMAD.WIDE R34, R35, 0x4, R36 ;  /* 0x0000000423227825 */ /* 0x000fc800078e0224 */
[----:B0-----:R-:W-:Y:S02]  /*0970*/  IMAD.WIDE R36, R24, 0x4, R34 ;  /* 0x0000000418247825 */ /* 0x001fe400078e0222 */
[----:B------:R-:W2:Y:S02]  /*0980*/  LDG.E R34, desc[UR12][R34.64] ;  /* 0x0000000c22227981 */ /* 0x000ea4000c1e1900 */
[----:B-----5:R-:W-:Y:S01]  /*0990*/  FADD R28, R28, -R25 ;  /* 0x800000191c1c7221 */ /* 0x020fe20000000000 */
[--C-:B------:R-:W-:Y:S01]  /*09a0*/  IMAD.WIDE R24, R11, 0x4, R22.reuse ;  /* 0x000000040b187825 */ /* 0x100fe200078e0216 */
[----:B------:R0:W3:Y:S04]  /*09b0*/  LDG.E R30, desc[UR12][R36.64] ;  /* 0x0000000c241e7981 */ /* 0x0000e8000c1e1900 */
[----:B------:R1:W2:Y:S01]  /*09c0*/  LDG.E R29, desc[UR12][R24.64] ;  /* 0x0000000c181d7981 */ /* 0x0002a2000c1e1900 */
[----:B0-----:R-:W-:-:S04]  /*09d0*/  IMAD.WIDE R36, R9, 0x4, R22 ;  /* 0x0000000409247825 */ /* 0x001fc800078e0216 */
[----:B-1----:R-:W-:Y:S02]  /*09e0*/  IMAD.WIDE R24, R6, 0x4, R22 ;  /* 0x0000000406187825 */ /* 0x002fe400078e0216 */
[----:B------:R-:W3:Y:S01]  /*09f0*/  LDG.E R37, desc[UR12][R36.64] ;  /* 0x0000000c24257981 */ /* 0x000ee2000c1e1900 */
[----:B------:R-:W0:Y:S03]  /*0a00*/  LDC.64 R22, c[0x0][0x3e8] ;  /* 0x0000fa00ff167b82 */ /* 0x000e260000000a00 */
[----:B------:R-:W4:Y:S01]  /*0a10*/  LDG.E R24, desc[UR12][R24.64] ;  /* 0x0000000c18187981 */ /* 0x000f22000c1e1900 */
[----:B------:R-:W-:Y:S01]  /*0a20*/  FFMA R26, R26, UR20, RZ ;  /* 0x000000141a1a7c23 */ /* 0x000fe200080000ff */
[----:B------:R-:W-:-:S03]  /*0a30*/  FFMA R32, R33, UR22, R32 ;  /* 0x0000001621207c23 */ /* 0x000fc60008000020 */
[----:B------:R-:W-:Y:S01]  /*0a40*/  FFMA R26, R28, UR21, R26 ;  /* 0x000000151c1a7c23 */ /* 0x000fe2000800001a */
[----:B--2---:R-:W-:-:S04]  /*0a50*/  FADD R29, R34, -R29 ;  /* 0x8000001d221d7221 */ /* 0x004fc80000000000 */
[----:B------:R-:W-:Y:S01]  /*0a60*/  FFMA R26, R29, UR22, R26 ;  /* 0x000000161d1a7c23 */ /* 0x000fe2000800001a */
[----:B------:R-:W-:Y:S01]  /*0a70*/  IADD3 R29, PT, PT, R8, -0x2, RZ ;  /* 0xfffffffe081d7810 */ /* 0x000fe20007ffe0ff */
[----:B---3--:R-:W-:Y:S01]  /*0a80*/  FADD R35, R30, -R37 ;  /* 0x800000251e237221 */ /* 0x008fe20000000000 */
[----:B----4-:R-:W-:Y:S01]  /*0a90*/  FADD R33, R31, -R24 ;  /* 0x800000181f217221 */ /* 0x010fe20000000000 */
[C---:B------:R-:W-:Y:S02]  /*0aa0*/  IADD3 R31, PT, PT, R8.reuse, -0x1, RZ ;  /* 0xffffffff081f7810 */ /* 0x040fe40007ffe0ff */
[----:B------:R-:W-:Y:S01]  /*0ab0*/  FFMA R36, R35, UR23, R26 ;  /* 0x0000001723247c23 */ /* 0x000fe2000800001a */
[--C-:B0-----:R-:W-:Y:S01]  /*0ac0*/  IMAD.WIDE.U32 R24, R8, 0x4, R22.reuse ;  /* 0x0000000408187825 */ /* 0x101fe200078e0016 */
[----:B------:R-:W2:Y:S03]  /*0ad0*/  LDG.E R37, desc[UR12][R20.64] ;  /* 0x0000000c14257981 */ /* 0x000ea6000c1e1900 */
[----:B------:R-:W-:-:S04]  /*0ae0*/  IMAD.WIDE.U32 R30, R31, 0x4, R22 ;  /* 0x000000041f1e7825 */ /* 0x000fc800078e0016 */
[----:B------:R-:W-:-:S04]  /*0af0*/  IMAD.WIDE.U32 R28, R29, 0x4, R22 ;  /* 0x000000041d1c7825 */ /* 0x000fc800078e0016 */
[----:B------:R-:W-:Y:S01]  /*0b00*/  FFMA R32, R33, UR23, R32 ;  /* 0x0000001721207c23 */ /* 0x000fe20008000020 */
[----:B------:R-:W3:Y:S01]  /*0b10*/  LDG.E R30, desc[UR12][R30.64] ;  /* 0x0000000c1e1e7981 */ /* 0x000ee2000c1e1900 */
[C---:B------:R-:W-:Y:S02]  /*0b20*/  IMAD.WIDE.U32 R34, R27.reuse, 0x4, R22 ;  /* 0x000000041b227825 */ /* 0x040fe400078e0016 */
[----:B------:R-:W0:Y:S01]  /*0b30*/  LDC.64 R22, c[0x0][0x3b0] ;  /* 0x0000ec00ff167b82 */ /* 0x000e220000000a00 */
[----:B------:R-:W4:Y:S04]  /*0b40*/  LDG.E R24, desc[UR12][R24.64] ;  /* 0x0000000c18187981 */ /* 0x000f28000c1e1900 */
[----:B------:R-:W5:Y:S04]  /*0b50*/  LDG.E R28, desc[UR12][R28.64] ;  /* 0x0000000c1c1c7981 */ /* 0x000f68000c1e1900 */
[----:B------:R-:W3:Y:S04]  /*0b60*/  LDG.E R26, desc[UR12][R34.64+0x4] ;  /* 0x0000040c221a7981 */ /* 0x000ee8000c1e1900 */
[----:B------:R-:W3:Y:S04]  /*0b70*/  LDG.E R25, desc[UR12][R34.64] ;  /* 0x0000000c22197981 */ /* 0x000ee8000c1e1900 */
[----:B------:R-:W4:Y:S04]  /*0b80*/  LDG.E R29, desc[UR12][R34.64+0x8] ;  /* 0x0000080c221d7981 */ /* 0x000f28000c1e1900 */
[----:B------:R-:W5:Y:S04]  /*0b90*/  LDG.E R33, desc[UR12][R34.64+0xc] ;  /* 0x00000c0c22217981 */ /* 0x000f68000c1e1900 */
[----:B------:R0:W5:Y:S02]  /*0ba0*/  LDG.E R31, desc[UR12][R34.64+0x10] ;  /* 0x0000100c221f7981 */ /* 0x000164000c1e1900 */
[----:B0-----:R-:W-:-:S02]  /*0bb0*/  IMAD.WIDE.U32 R34, R27, 0x4, R22 ;  /* 0x000000041b227825 */ /* 0x001fc400078e0016 */
[----:B------:R-:W3:Y:S04]  /*0bc0*/  LDG.E R22, desc[UR12][R18.64] ;  /* 0x0000000c12167981 */ /* 0x000ee8000c1e1900 */
[----:B------:R-:W3:Y:S01]  /*0bd0*/  LDG.E R23, desc[UR12][R34.64] ;  /* 0x0000000c22177981 */ /* 0x000ee2000c1e1900 */
[----:B--2---:R-:W-:-:S04]  /*0be0*/  FMUL R37, R37, R2 ;  /* 0x0000000225257220 */ /* 0x004fc80000400000 */
[----:B------:R-:W-:-:S04]  /*0bf0*/  FMUL R37, R36, R37 ;  /* 0x0000002524257220 */ /* 0x000fc80000400000 */
[----:B---3--:R-:W-:Y:S02]  /*0c00*/  FFMA R35, R22, R23, -R37 ;  /* 0x0000001716237223 */ /* 0x008fe40000000825 */
[----:B------:R-:W0:Y:S02]  /*0c10*/  LDC.64 R22, c[0x0][0x3c8] ;  /* 0x0000f200ff167b82 */ /* 0x000e240000000a00 */
[----:B0-----:R-:W-:Y:S01]  /*0c20*/  IMAD.WIDE.U32 R36, R27, 0x4, R22 ;  /* 0x000000041b247825 */ /* 0x001fe200078e0016 */
[----:B------:R-:W-:Y:S02]  /*0c30*/  MOV R22, UR14 ;  /* 0x0000000e00167c02 */ /* 0x000fe40008000f00 */
[----:B------:R-:W-:Y:S02]  /*0c40*/  MOV R23, UR15 ;  /* 0x0000000f00177c02 */ /* 0x000fe40008000f00 */
[----:B------:R0:W-:Y:S04]  /*0c50*/  STG.E desc[UR12][R36.64], R35 ;  /* 0x0000002324007986 */ /* 0x0001e8000c10190c */
[----:B------:R-:W2:Y:S01]  /*0c60*/  LDG.E R22, desc[UR12][R22.64] ;  /* 0x0000000c16167981 */ /* 0x000ea2000c1e1900 */
[----:B------:R-:W-:Y:S01]  /*0c70*/  MOV R34, UR16 ;  /* 0x0000001000227c02 */ /* 0x000fe20008000f00 */
[----:B0-----:R-:W-:-:S05]  /*0c80*/  IMAD.U32 R35, RZ, RZ, UR17 ;  /* 0x00000011ff237e24 */ /* 0x001fca000f8e00ff */
[----:B------:R0:W3:Y:S01]  /*0c90*/  LDG.E R36, desc[UR12][R34.64] ;  /* 0x0000000c22247981 */ /* 0x0000e2000c1e1900 */
[----:B--2---:R-:W-:-:S04]  /*0ca0*/  FMUL R23, R22, R3 ;  /* 0x0000000316177220 */ /* 0x004fc80000400000 */
[----:B------:R-:W-:Y:S02]  /*0cb0*/  FMUL R32, R32, R23 ;  /* 0x0000001720207220 */ /* 0x000fe40000400000 */
[----:B------:R-:W0:Y:S02]  /*0cc0*/  LDC.64 R22, c[0x0][0x3b8] ;  /* 0x0000ee00ff167b82 */ /* 0x000e240000000a00 */
[----:B0-----:R-:W-:-:S06]  /*0cd0*/  IMAD.WIDE.U32 R34, R27, 0x4, R22 ;  /* 0x000000041b227825 */ /* 0x001fcc00078e0016 */
[----:B------:R-:W0:Y:S01]  /*0ce0*/  LDC.64 R22, c[0x0][0x3c0] ;  /* 0x0000f000ff167b82 */ /* 0x000e220000000a00 */
[----:B------:R-:W3:Y:S01]  /*0cf0*/  LDG.E R37, desc[UR12][R34.64] ;  /* 0x0000000c22257981 */ /* 0x000ee2000c1e1900 */
[----:B0-----:R-:W-:-:S04]  /*0d00*/  IMAD.WIDE.U32 R22, R27, 0x4, R22 ;  /* 0x000000041b167825 */ /* 0x001fc800078e0016 */
[----:B---3--:R-:W-:Y:S02]  /*0d10*/  FFMA R32, R36, R37, -R32 ;  /* 0x0000002524207223 */ /* 0x008fe40000000820 */
[----:B------:R-:W0:Y:S02]  /*0d20*/  LDC.64 R36, c[0x0][0x3d0] ;  /* 0x0000f400ff247b82 */ /* 0x000e240000000a00 */
[----:B0-----:R-:W-:-:S05]  /*0d30*/  IMAD.WIDE.U32 R36, R27, 0x4, R36 ;  /* 0x000000041b247825 */ /* 0x001fca00078e0024 */
[----:B------:R0:W-:Y:S04]  /*0d40*/  STG.E desc[UR12][R36.64], R32 ;  /* 0x0000002024007986 */ /* 0x0001e8000c10190c */
[----:B------:R-:W2:Y:S04]  /*0d50*/  LDG.E R23, desc[UR12][R22.64] ;  /* 0x0000000c16177981 */ /* 0x000ea8000c1e1900 */
[----:B0-----:R-:W3:Y:S04]  /*0d60*/  LDG.E R32, desc[UR12][R16.64] ;  /* 0x0000000c10207981 */ /* 0x001ee8000c1e1900 */
[----:B------:R-:W2:Y:S01]  /*0d70*/  LDG.E R22, desc[UR12][R14.64] ;  /* 0x0000000c0e167981 */ /* 0x000ea2000c1e1900 */
[----:B------:R-:W-:Y:S01]  /*0d80*/  FADD R25, R26, -R25 ;  /* 0x800000191a197221 */ /* 0x000fe20000000000 */
[----:B----4-:R-:W-:-:S03]  /*0d90*/  FADD R29, R29, -R24 ;  /* 0x800000181d1d7221 */ /* 0x010fc60000000000 */
[----:B------:R-:W-:Y:S02]  /*0da0*/  FFMA R26, R25, UR20, RZ ;  /* 0x00000014191a7c23 */ /* 0x000fe400080000ff */
[----:B------:R-:W0:Y:S01]  /*0db0*/  LDC.64 R24, c[0x0][0x3d8] ;  /* 0x0000f600ff187b82 */ /* 0x000e220000000a00 */
[----:B-----5:R-:W-:Y:S01]  /*0dc0*/  FADD R33, R33, -R30 ;  /* 0x8000001e21217221 */ /* 0x020fe20000000000 */
[----:B------:R-:W-:Y:S01]  /*0dd0*/  FFMA R26, R29, UR21, R26 ;  /* 0x000000151d1a7c23 */ /* 0x000fe2000800001a */
[----:B------:R-:W-:-:S03]  /*0de0*/  FADD R31, R31, -R28 ;  /* 0x8000001c1f1f7221 */ /* 0x000fc60000000000 */
[----:B------:R-:W-:-:S04]  /*0df0*/  FFMA R26, R33, UR22, R26 ;  /* 0x00000016211a7c23 */ /* 0x000fc8000800001a */
[----:B------:R-:W-:Y:S01]  /*0e00*/  FFMA R26, R31, UR23, R26 ;  /* 0x000000171f1a7c23 */ /* 0x000fe2000800001a */
[----:B0-----:R-:W-:-:S04]  /*0e10*/  IMAD.WIDE.U32 R24, R27, 0x4, R24 ;  /* 0x000000041b187825 */ /* 0x001fc800078e0018 */
[----:B---3--:R-:W-:-:S04]  /*0e20*/  FMUL R29, R32, R4 ;  /* 0x00000004201d7220 */ /* 0x008fc80000400000 */
[----:B------:R-:W-:-:S04]  /*0e30*/  FMUL R29, R26, R29 ;  /* 0x0000001d1a1d7220 */ /* 0x000fc80000400000 */
[----:B--2---:R-:W-:-:S05]  /*0e40*/  FFMA R23, R22, R23, -R29 ;  /* 0x0000001716177223 */ /* 0x004fca000000081d */
[----:B------:R0:W-:Y:S02]  /*0e50*/  STG.E desc[UR12][R24.64], R23 ;  /* 0x0000001718007986 */ /* 0x0001e4000c10190c */
.L_x_142:
[----:B------:R-:W-:Y:S05]  /*0e60*/  BSYNC.RECONVERGENT B0 ;  /* 0x0000000000007941 */ /* 0x000fea0003800200 */
.L_x_141:
[----:B------:R-:W-:Y:S01]  /*0e70*/  UISETP.NE.AND UP0, UPT, UR11, URZ, UPT ;  /* 0x000000ff0b00728c */ /* 0x000fe2000bf05270 */
[----:B------:R-:W-:Y:S01]  /*0e80*/  IADD3 R8, PT, PT, R8, UR9, RZ ;  /* 0x0000000908087c10 */ /* 0x000fe2000fffe0ff */
[----:B------:R-:W-:Y:S01]  /*0e90*/  UIADD3 UR14, UP1, UPT, UR14, 0x4, URZ ;  /* 0x000000040e0e7890 */ /* 0x000fe2000ff3e0ff */
[----:B------:R-:W-:Y:S01]  /*0ea0*/  IADD3 R9, PT, PT, R9, UR9, RZ ;  /* 0x0000000909097c10 */ /* 0x000fe2000fffe0ff */
[----:B------:R-:W-:Y:S01]  /*0eb0*/  UIADD3 UR16, UP2, UPT, UR16, 0x4, URZ ;  /* 0x0000000410107890 */ /* 0x000fe2000ff5e0ff */
[----:B------:R-:W-:Y:S01]  /*0ec0*/  IADD3 R6, PT, PT, R6, UR9, RZ ;  /* 0x0000000906067c10 */ /* 0x000fe2000fffe0ff */
[----:B------:R-:W-:Y:S01]  /*0ed0*/  VIADD R13, R13, UR9 ;  /* 0x000000090d0d7c36 */ /* 0x000fe20008000000 */
[----:B------:R-:W-:Y:S01]  /*0ee0*/  IADD3 R11, PT, PT, R11, UR9, RZ ;  /* 0x000000090b0b7c10 */ /* 0x000fe2000fffe0ff */
[----:B------:R-:W-:Y:S01]  /*0ef0*/  UIADD3 UR4, UPT, UPT, UR4, 0x1, URZ ;  /* 0x0000000104047890 */ /* 0x000fe2000fffe0ff */
[----:B------:R-:W-:Y:S01]  /*0f00*/  IADD3 R7, PT, PT, R7, UR9, RZ ;  /* 0x0000000907077c10 */ /* 0x000fe2000fffe0ff */
[----:B------:R-:W-:Y:S01]  /*0f10*/  UIADD3.X UR15, UPT, UPT, URZ, UR15, URZ, UP1, !UPT ;  /* 0x0000000fff0f7290 */ /* 0x000fe20008ffe4ff */
[----:B------:R-:W-:Y:S01]  /*0f20*/  IADD3 R12, PT, PT, R12, UR9, RZ ;  /* 0x000000090c0c7c10 */ /* 0x000fe2000fffe0ff */
[----:B------:R-:W-:Y:S01]  /*0f30*/  UIADD3.X UR17, UPT, UPT, URZ, UR17, URZ, UP2, !UPT ;  /* 0x00000011ff117290 */ /* 0x000fe200097fe4ff */
[----:B------:R-:W-:-:S02]  /*0f40*/  IADD3 R10, PT, PT, R10, UR9, RZ ;  /* 0x000000090a0a7c10 */ /* 0x000fc4000fffe0ff */
[----:B------:R-:W-:Y:S01]  /*0f50*/  IADD3 R5, PT, PT, R5, UR9, RZ ;  /* 0x0000000905057c10 */ /* 0x000fe2000fffe0ff */
[----:B------:R-:W-:Y:S08]  /*0f60*/  BRA.U UP0, `(.L_x_143) ;  /* 0xfffffff500c87547 */ /* 0x000ff0000b83ffff */
[----:B------:R-:W-:Y:S05]  /*0f70*/  EXIT ;  /* 0x000000000000794d */ /* 0x000fea0003800000 */
        .weak           $__internal_9_$__cuda_sm3x_div_rn_noftz_f32_slowpath
        .type           $__internal_9_$__cuda_sm3x_div_rn_noftz_f32_slowpath,@function
        .size           $__internal_9_$__cuda_sm3x_div_rn_noftz_f32_slowpath,(.L_x_182 - $__internal_9_$__cuda_sm3x_div_rn_noftz_f32_slowpath)
$__internal_9_$__cuda_sm3x_div_rn_noftz_f32_slowpath:
[----:B------:R-:W-:Y:S02]  /*0f80*/  SHF.R.U32.HI R8, RZ, 0x17, R4 ;  /* 0x00000017ff087819 */ /* 0x000fe40000011604 */
[----:B------:R-:W-:Y:S02]  /*0f90*/  SHF.R.U32.HI R7, RZ, 0x17, R5 ;  /* 0x00000017ff077819 */ /* 0x000fe40000011605 */
[----:B------:R-:W-:Y:S02]  /*0fa0*/  LOP3.LUT R12, R8, 0xff, RZ, 0xc0, !PT ;  /* 0x000000ff080c7812 */ /* 0x000fe400078ec0ff */
[----:B------:R-:W-:Y:S02]  /*0fb0*/  LOP3.LUT R7, R7, 0xff, RZ, 0xc0, !PT ;  /* 0x000000ff07077812 */ /* 0x000fe400078ec0ff */
[----:B------:R-:W-:Y:S02]  /*0fc0*/  IADD3 R11, PT, PT, R12, -0x1, RZ ;  /* 0xffffffff0c0b7810 */ /* 0x000fe40007ffe0ff */
[----:B------:R-:W-:-:S02]  /*0fd0*/  IADD3 R10, PT, PT, R7, -0x1, RZ ;  /* 0xffffffff070a7810 */ /* 0x000fc40007ffe0ff */
[----:B------:R-:W-:Y:S02]  /*0fe0*/  ISETP.GT.U32.AND P0, PT, R11, 0xfd, PT ;  /* 0x000000fd0b00780c */ /* 0x000fe40003f04070 */
[----:B------:R-:W-:Y:S02]  /*0ff0*/  MOV R8, R5 ;  /* 0x0000000500087202 */ /* 0x000fe40000000f00 */
        /* <DEDUP_REMOVED lines=21> */
[----:B------:R-:W-:Y:S01]  /*1150*/  @P0 MOV R9, RZ ;  /* 0x000000ff00090202 */ /* 0x000fe20000000f00 */
[----:B------:R-:W-:Y:S01]  /*1160*/  @!P0 FFMA R8, R5, 1.84467440737095516160e+19, RZ ;  /* 0x5f80000005088823 */ /* 0x000fe200000000ff */
[----:B------:R-:W-:Y:S01]  /*1170*/  @!P0 MOV R9, 0xffffffc0 ;  /* 0xffffffc000098802 */ /* 0x000fe20000000f00 */
[----:B------:R-:W-:-:S03]  /*1180*/  @!P1 FFMA R4, R4, 1.84467440737095516160e+19, RZ ;  /* 0x5f80000004049823 */ /* 0x000fc600000000ff */
[----:B------:R-:W-:-:S07]  /*1190*/  @!P1 IADD3 R9, PT, PT, R9, 0x40, RZ ;  /* 0x0000004009099810 */ /* 0x000fce0007ffe0ff */
.L_x_144:
[----:B------:R-:W-:Y:S01]  /*11a0*/  LEA R11, R12, 0xc0800000, 0x17 ;  /* 0xc08000000c0b7811 */ /* 0x000fe200078eb8ff */
[----:B------:R-:W-:-:S03]  /*11b0*/  VIADD R7, R7, 0xffffff81 ;  /* 0xffffff8107077836 */ /* 0x000fc60000000000 */
[----:B------:R-:W-:Y:S01]  /*11c0*/  IADD3 R11, PT, PT, -R11, R4, RZ ;  /* 0x000000040b0b7210 */ /* 0x000fe20007ffe1ff */
[----:B------:R-:W-:-:S03]  /*11d0*/  IMAD R4, R7, -0x800000, R8 ;  /* 0xff80000007047824 */ /* 0x000fc600078e0208 */
        /* <DEDUP_REMOVED lines=12> */
[----:B------:R-:W-:-:S04]  /*12a0*/  LOP3.LUT R4, R4, 0xff, RZ, 0xc0, !PT ;  /* 0x000000ff04047812 */ /* 0x000fc800078ec0ff */
[----:B------:R-:W-:-:S04]  /*12b0*/  IADD3 R11, PT, PT, R4, R9, RZ ;  /* 0x00000009040b7210 */ /* 0x000fc80007ffe0ff */
        /* <DEDUP_REMOVED lines=16> */
[C---:B------:R-:W-:Y:S02]  /*13c0*/  ISETP.NE.AND P1, PT, R11.reuse, RZ, PT ;  /* 0x000000ff0b00720c */ /* 0x040fe40003f25270 */
[----:B------:R-:W-:Y:S02]  /*13d0*/  LOP3.LUT R8, R8, 0x800000, RZ, 0xfc, !PT ;  /* 0x0080000008087812 */ /* 0x000fe400078efcff */
[----:B------:R-:W-:-:S02]  /*13e0*/  IADD3 R11, PT, PT, -R11, RZ, RZ ;  /* 0x000000ff0b0b7210 */ /* 0x000fc40007ffe1ff */
[----:B------:R-:W-:Y:S02]  /*13f0*/  SHF.L.U32 R9, R8, R9, RZ ;  /* 0x0000000908097219 */ /* 0x000fe400000006ff */
[----:B------:R-:W-:Y:S02]  /*1400*/  FSETP.NEU.FTZ.AND P0, PT, R4, R7, PT ;  /* 0x000000070400720b */ /* 0x000fe40003f1d000 */
[----:B------:R-:W-:Y:S02]  /*1410*/  SEL R7, R11, RZ, P2 ;  /* 0x000000ff0b077207 */ /* 0x000fe40001000000 */
[----:B------:R-:W-:Y:S02]  /*1420*/  ISETP.NE.AND P1, PT, R9, RZ, P1 ;  /* 0x000000ff0900720c */ /* 0x000fe40000f25270 */
[----:B------:R-:W-:Y:S02]  /*1430*/  SHF.R.U32.HI R7, RZ, R7, R8 ;  /* 0x00000007ff077219 */ /* 0x000fe40000011608 */
[----:B------:R-:W-:-:S02]  /*1440*/  PLOP3.LUT P0, PT, P0, P1, PT, 0xf8, 0x8f ;  /* 0x00000000008f781c */ /* 0x000fc40000703f70 */
[----:B------:R-:W-:Y:S02]  /*1450*/  SHF.R.U32.HI R9, RZ, 0x1, R7 ;  /* 0x00000001ff097819 */ /* 0x000fe40000011607 */
[----:B------:R-:W-:-:S04]  /*1460*/  SEL R4, RZ, 0x1, !P0 ;  /* 0x00000001ff047807 */ /* 0x000fc80004000000 */
[----:B------:R-:W-:-:S04]  /*1470*/  LOP3.LUT R4, R4, 0x1, R9, 0xf8, !PT ;  /* 0x0000000104047812 */ /* 0x000fc800078ef809 */
[----:B------:R-:W-:-:S04]  /*1480*/  LOP3.LUT R4, R4, R7, RZ, 0xc0, !PT ;  /* 0x0000000704047212 */ /* 0x000fc800078ec0ff */
[----:B------:R-:W-:-:S04]  /*1490*/  IADD3 R9, PT, PT, R9, R4, RZ ;  /* 0x0000000409097210 */ /* 0x000fc80007ffe0ff */
[----:B------:R-:W-:Y:S01]  /*14a0*/  LOP3.LUT R10, R9, R10, RZ, 0xfc, !PT ;  /* 0x0000000a090a7212 */ /* 0x000fe200078efcff */
[----:B------:R-:W-:Y:S06]  /*14b0*/  BRA `(.L_x_151) ;  /* 0x0000000000347947 */ /* 0x000fec0003800000 */
.L_x_150:
[----:B------:R-:W-:-:S04]  /*14c0*/  LOP3.LUT R10, R10, 0x80000000, RZ, 0xc0, !PT ;  /* 0x800000000a0a7812 */ /* 0x000fc800078ec0ff */
[----:B------:R-:W-:Y:S01]  /*14d0*/  LOP3.LUT R10, R10, 0x7f800000, RZ, 0xfc, !PT ;  /* 0x7f8000000a0a7812 */ /* 0x000fe200078efcff */
[----:B------:R-:W-:Y:S06]  /*14e0*/  BRA `(.L_x_151) ;  /* 0x0000000000287947 */ /* 0x000fec0003800000 */
.L_x_149:
[----:B------:R-:W-:Y:S01]  /*14f0*/  LEA R10, R9, R10, 0x17 ;  /* 0x0000000a090a7211 */ /* 0x000fe200078eb8ff */
[----:B------:R-:W-:Y:S06]  /*1500*/  BRA `(.L_x_151) ;  /* 0x0000000000207947 */ /* 0x000fec0003800000 */
.L_x_148:
[----:B------:R-:W-:-:S04]  /*1510*/  LOP3.LUT R4, R4, 0x80000000, R8, 0x48, !PT ;  /* 0x8000000004047812 */ /* 0x000fc800078e4808 */
[----:B------:R-:W-:Y:S01]  /*1520*/  LOP3.LUT R10, R4, 0x7f800000, RZ, 0xfc, !PT ;  /* 0x7f800000040a7812 */ /* 0x000fe200078efcff */
[----:B------:R-:W-:Y:S06]  /*1530*/  BRA `(.L_x_151) ;  /* 0x0000000000147947 */ /* 0x000fec0003800000 */
.L_x_147:
[----:B------:R-:W-:Y:S01]  /*1540*/  LOP3.LUT R10, R4, 0x80000000, R8, 0x48, !PT ;  /* 0x80000000040a7812 */ /* 0x000fe200078e4808 */
[----:B------:R-:W-:Y:S06]  /*1550*/  BRA `(.L_x_151) ;  /* 0x00000000000c7947 */ /* 0x000fec0003800000 */
.L_x_146:
[----:B------:R-:W0:Y:S01]  /*1560*/  MUFU.RSQ R10, -QNAN ;  /* 0xffc00000000a7908 */ /* 0x000e220000001400 */
[----:B------:R-:W-:Y:S05]  /*1570*/  BRA `(.L_x_151) ;  /* 0x0000000000047947 */ /* 0x000fea0003800000 */
.L_x_145:
[----:B------:R-:W-:-:S07]  /*1580*/  FADD.FTZ R10, R5, R4 ;  /* 0x00000004050a7221 */ /* 0x000fce0000010000 */
.L_x_151:
[----:B------:R-:W-:-:S04]  /*1590*/  HFMA2 R7, -RZ, RZ, 0, 0 ;  /* 0x00000000ff077431 */ /* 0x000fc800000001ff */
[----:B0-----:R-:W-:Y:S05]  /*15a0*/  RET.REL.NODEC R6 `(_Z10update_veliiiiiiiffffPfS_S_S_S_S_S_S_S_S_S_S_S_S_) ;  /* 0xffffffe806947950 */ /* 0x001fea0003c3ffff */
.L_x_152:
        /* <DEDUP_REMOVED lines=13> */
.L_x_182:


//--------------------- .text._Z10add_sourcefiiiiiiiiifffiiiiiPfS_i --------------------------
	.section	.text._Z10add_sourcefiiiiiiiiifffiiiiiPfS_i,"ax",@progbits
	.align	128
        .global         _Z10add_sourcefiiiiiiiiifffiiiiiPfS_i
        .type           _Z10add_sourcefiiiiiiiiifffiiiiiPfS_i,@function
        .size           _Z10add_sourcefiiiiiiiiifffiiiiiPfS_i,(.L_x_184 - _Z10add_sourcefiiiiiiiiifffiiiiiPfS_i)
        .other          _Z10add_sourcefiiiiiiiiifffiiiiiPfS_i,@"STO_CUDA_ENTRY STV_DEFAULT"
_Z10add_sourcefiiiiiiiiifffiiiiiPfS_i:
.text._Z10add_sourcefiiiiiiiiifffiiiiiPfS_i:
[----:B------:R-:W-:Y:S08]  /*0000*/  LDC R1, c[0x0][0x37c] ;  /* 0x0000df00ff017b82 */ /* 0x000ff00000000800 */
[----:B------:R-:W0:Y:S02]  /*0010*/  LDC R5, c[0x0][0x3b0] ;  /* 0x0000ec00ff057b82 */ /* 0x000e240000000800 */
[----:B0-----:R-:W-:-:S05]  /*0020*/  VIADD R0, R5, 0x1800000 ;  /* 0x0180000005007836 */ /* 0x001fca0000000000 */
[----:B------:R-:W-:-:S04]  /*0030*/  LOP3.LUT R0, R0, 0x7f800000, RZ, 0xc0, !PT ;  /* 0x7f80000000007812 */ /* 0x000fc800078ec0ff */
[----:B------:R-:W-:-:S13]  /*0040*/  ISETP.GT.U32.AND P0, PT, R0, 0x1ffffff, PT ;  /* 0x01ffffff0000780c */ /* 0x000fda0003f04070 */
[----:B------:R-:W-:Y:S05]  /*0050*/  @P0 BRA `(.L_x_153) ;  /* 0x00000000000c0947 */ /* 0x000fea0003800000 */
[----:B------:R-:W-:-:S07]  /*0060*/  MOV R2, 0x80 ;  /* 0x0000008000027802 */ /* 0x000fce0000000f00 */
[----:B------:R-:W-:Y:S05]  /*0070*/  CALL.REL.NOINC `($__internal_11_$__cuda_sm20_rcp_rn_f32_slowpath) ;  /* 0x0000001800dc7944 */ /* 0x000fea0003c00000 */
[----:B------:R-:W-:Y:S05]  /*0080*/  BRA `(.L_x_154) ;  /* 0x0000000000107947 */ /* 0x000fea0003800000 */
.L_x_153:
[----:B------:R-:W0:Y:S02]  /*0090*/  MUFU.RCP R0, R5 ;  /* 0x0000000500007308 */ /* 0x000e240000001000 */
[----:B0-----:R-:W-:-:S04]  /*00a0*/  FFMA R2, R0, R5, -1 ;  /* 0xbf80000000027423 */ /* 0x001fc80000000005 */
[----:B------:R-:W-:-:S04]  /*00b0*/  FADD.FTZ R3, -R2, -RZ ;  /* 0x800000ff02037221 */ /* 0x000fc80000010100 */
[----:B------:R-:W-:-:S07]  /*00c0*/  FFMA R0, R0, R3, R0 ;  /* 0x0000000300007223 */ /* 0x000fce0000000000 */
.L_x_154:
[----:B------:R-:W0:Y:S01]  /*00d0*/  LDC R6, c[0x0][0x3d8] ;  /* 0x0000f600ff067b82 */ /* 0x000e220000000800 */
[----:B------:R-:W1:Y:S01]  /*00e0*/  LDCU UR5, c[0x0][0x3b4] ;  /* 0x00007680ff0577ac */ /* 0x000e620008000800 */
[----:B------:R-:W2:Y:S06]  /*00f0*/  LDCU.64 UR6, c[0x0][0x3c0] ;  /* 0x00007800ff0677ac */ /* 0x000eac0008000a00 */
[----:B------:R-:W3:Y:S01]  /*0100*/  LDC R9, c[0x0][0x3bc] ;  /* 0x0000ef00ff097b82 */ /* 0x000ee20000000800 */
[----:B------:R-:W4:Y:S01]  /*0110*/  LDCU UR4, c[0x0][0x3ac] ;  /* 0x00007580ff0477ac */ /* 0x000f220008000800 */
[----:B-1----:R-:W-:Y:S01]  /*0120*/  UISETP.NE.AND UP0, UPT, UR5, 0x3, UPT ;  /* 0x000000030500788c */ /* 0x002fe2000bf05270 */
[----:B0-----:R-:W-:-:S04]  /*0130*/  IABS R5, R6 ;  /* 0x0000000600057213 */ /* 0x001fc80000000000 */
[----:B------:R-:W0:Y:S08]  /*0140*/  I2F.RP R4, R5 ;  /* 0x0000000500047306 */ /* 0x000e300000209400 */
[----:B0-----:R-:W0:Y:S02]  /*0150*/  MUFU.RCP R4, R4 ;  /* 0x0000000400047308 */ /* 0x001e240000001000 */
[----:B0-----:R-:W-:-:S06]  /*0160*/  VIADD R2, R4, 0xffffffe ;  /* 0x0ffffffe04027836 */ /* 0x001fcc0000000000 */
[----:B------:R0:W1:Y:S02]  /*0170*/  F2I.FTZ.U32.TRUNC.NTZ R3, R2 ;  /* 0x0000000200037305 */ /* 0x000064000021f000 */
[----:B0-----:R-:W-:Y:S02]  /*0180*/  HFMA2 R2, -RZ, RZ, 0, 0 ;  /* 0x00000000ff027431 */ /* 0x001fe400000001ff */
[----:B-1----:R-:W-:-:S04]  /*0190*/  IMAD.MOV R8, RZ, RZ, -R3 ;  /* 0x000000ffff087224 */ /* 0x002fc800078e0a03 */
[----:B------:R-:W-:Y:S01]  /*01a0*/  IMAD R7, R8, R5, RZ ;  /* 0x0000000508077224 */ /* 0x000fe200078e02ff */
[----:B---3--:R-:W-:-:S03]  /*01b0*/  IABS R8, R9 ;  /* 0x0000000900087213 */ /* 0x008fc60000000000 */
[----:B------:R-:W-:-:S06]  /*01c0*/  IMAD.HI.U32 R3, R3, R7, R2 ;  /* 0x0000000703037227 */ /* 0x000fcc00078e0002 */
[----:B------:R-:W-:-:S04]  /*01d0*/  IMAD.HI.U32 R3, R3, R8, RZ ;  /* 0x0000000803037227 */ /* 0x000fc800078e00ff */
[----:B------:R-:W-:-:S04]  /*01e0*/  IMAD.MOV R4, RZ, RZ, -R3 ;  /* 0x000000ffff047224 */ /* 0x000fc800078e0a03 */
[----:B------:R-:W-:-:S05]  /*01f0*/  IMAD R2, R5, R4, R8 ;  /* 0x0000000405027224 */ /* 0x000fca00078e0208 */
[----:B------:R-:W-:-:S13]  /*0200*/  ISETP.GT.U32.AND P2, PT, R5, R2, PT ;  /* 0x000000020500720c */ /* 0x000fda0003f44070 */
[----:B------:R-:W-:Y:S01]  /*0210*/  @!P2 IMAD.IADD R2, R2, 0x1, -R5 ;  /* 0x000000010202a824 */ /* 0x000fe200078e0a05 */
[----:B------:R-:W-:Y:S02]  /*0220*/  @!P2 IADD3 R3, PT, PT, R3, 0x1, RZ ;  /* 0x000000010303a810 */ /* 0x000fe40007ffe0ff */
[----:B------:R-:W-:Y:S02]  /*0230*/  ISETP.NE.AND P2, PT, R6, RZ, PT ;  /* 0x000000ff0600720c */ /* 0x000fe40003f45270 */
[----:B------:R-:W-:Y:S02]  /*0240*/  ISETP.GE.U32.AND P0, PT, R2, R5, PT ;  /* 0x000000050200720c */ /* 0x000fe40003f06070 */
[----:B------:R-:W-:Y:S01]  /*0250*/  LOP3.LUT R2, R9, R6, RZ, 0x3c, !PT ;  /* 0x0000000609027212 */ /* 0x000fe200078e3cff */
[----:B------:R-:W2:Y:S03]  /*0260*/  LDC R5, c[0x0][0x384] ;  /* 0x0000e100ff057b82 */ /* 0x000ea60000000800 */
[----:B------:R-:W-:-:S05]  /*0270*/  ISETP.GE.AND P1, PT, R2, RZ, PT ;  /* 0x000000ff0200720c */ /* 0x000fca0003f26270 */
[----:B------:R-:W0:Y:S02]  /*0280*/  LDC R2, c[0x0][0x388] ;  /* 0x0000e200ff027b82 */ /* 0x000e240000000800 */
[----:B------:R-:W-:-:S06]  /*0290*/  @P0 VIADD R3, R3, 0x1 ;  /* 0x0000000103030836 */ /* 0x000fcc0000000000 */
[----:B------:R-:W-:Y:S01]  /*02a0*/  @!P1 IMAD.MOV R3, RZ, RZ, -R3 ;  /* 0x000000ffff039224 */ /* 0x000fe200078e0a03 */
[----:B------:R-:W-:-:S04]  /*02b0*/  @!P2 LOP3.LUT R3, RZ, R6, RZ, 0x33, !PT ;  /* 0x00000006ff03a212 */ /* 0x000fc800078e33ff */
[----:B------:R-:W-:-:S05]  /*02c0*/  IADD3 R4, PT, PT, -R3, RZ, RZ ;  /* 0x000000ff03047210 */ /* 0x000fca0007ffe1ff */
[----:B------:R-:W-:Y:S02]  /*02d0*/  IMAD R4, R6, R4, R9 ;  /* 0x0000000406047224 */ /* 0x000fe400078e0209 */
[----:B----4-:R-:W-:Y:S02]  /*02e0*/  FADD R6, -R0, UR4 ;  /* 0x0000000400067e21 */ /* 0x010fe40008000100 */
[----:B--2---:R-:W-:Y:S02]  /*02f0*/  IMAD R4, R4, UR6, R5 ;  /* 0x0000000604047c24 */ /* 0x004fe4000f8e0205 */
[----:B0-----:R-:W-:Y:S01]  /*0300*/  IMAD R5, R3, UR7, R2 ;  /* 0x0000000703057c24 */ /* 0x001fe2000f8e0202 */
[----:B------:R-:W-:Y:S06]  /*0310*/  BRA.U !UP0, `(.L_x_155) ;  /* 0x0000000908c87547 */ /* 0x000fec000b800000 */
[----:B------:R-:W-:-:S09]  /*0320*/  UISETP.NE.AND UP0, UPT, UR5, 0x2, UPT ;  /* 0x000000020500788c */ /* 0x000fd2000bf05270 */
[----:B------:R-:W-:Y:S05]  /*0330*/  BRA.U !UP0, `(.L_x_156) ;  /* 0x00000005082c7547 */ /* 0x000fea000b800000 */
[----:B------:R-:W-:Y:S01]  /*0340*/  UISETP.NE.AND UP0, UPT, UR5, 0x1, UPT ;  /* 0x000000010500788c */ /* 0x000fe2000bf05270 */
[----:B------:R-:W-:-:S08]  /*0350*/  IMAD.MOV.U32 R2, RZ, RZ, RZ ;  /* 0x000000ffff027224 */ /* 0x000fd000078e00ff */
[----:B------:R-:W-:Y:S05]  /*0360*/  BRA.U UP0, `(.L_x_157) ;  /* 0x0000001100247547 */ /* 0x000fea000b800000 */
[----:B------:R-:W0:Y:S01]  /*0370*/  LDCU UR4, c[0x0][0x3b0] ;  /* 0x00007600ff0477ac */ /* 0x000e220008000800 */
[----:B------:R-:W-:Y:S01]  /*0380*/  MOV R7, 0x3ff71547 ;  /* 0x3ff7154700077802 */ /* 0x000fe20000000f00 */
[----:B------:R-:W-:Y:S01]  /*0390*/  UMOV UR5, 0x4023bd3c ;  /* 0x4023bd3c00057882 */ /* 0x000fe20000000000 */
[----:B0-----:R-:W-:Y:S01]  /*03a0*/  FMUL R6, R6, UR4 ;  /* 0x0000000406067c20 */ /* 0x001fe20008400000 */
[----:B------:R-:W-:-:S03]  /*03b0*/  UMOV UR4, 0xc99e70c6 ;  /* 0xc99e70c600047882 */ /* 0x000fc60000000000 */
[----:B------:R-:W-:Y:S01]  /*03c0*/  FMUL R8, R6, R6 ;  /* 0x0000000606087220 */ /* 0x000fe20000400000 */
[----:B------:R-:W-:-:S05]  /*03d0*/  IMAD.MOV.U32 R6, RZ, RZ, 0x652b82fe ;  /* 0x652b82feff067424 */ /* 0x000fca00078e00ff */
[----:B------:R-:W0:Y:S02]  /*03e0*/  F2F.F64.F32 R8, R8 ;  /* 0x0000000800087310 */ /* 0x000e240000201800 */
[----:B0-----:R-:W-:Y:S01]  /*03f0*/  DMUL R2, R8, -UR4 ;  /* 0x8000000408027c28 */ /* 0x001fe20008000000 */
[----:B------:R-:W-:Y:S01]  /*0400*/  UMOV UR4, 0xfefa39ef ;  /* 0xfefa39ef00047882 */ /* 0x000fe20000000000 */
[----:B------:R-:W-:-:S06]  /*0410*/  UMOV UR5, 0x3fe62e42 ;  /* 0x3fe62e4200057882 */ /* 0x000fcc0000000000 */
[----:B------:R-:W-:Y:S02]  /*0420*/  DFMA R6, R2, R6, 6.75539944105574400000e+15 ;  /* 0x433800000206742b */ /* 0x000fe40000000006 */
[----:B------:R-:W-:-:S06]  /*0430*/  FSETP.GEU.AND P0, PT, |R3|, 4.1917929649353027344, PT ;  /* 0x4086232b0300780b */ /* 0x000fcc0003f0e200 */
[----:B------:R-:W-:-:S08]  /*0440*/  DADD R10, R6, -6.75539944105574400000e+15 ;  /* 0xc3380000060a7429 */ /* 0x000fd00000000000 */
        /* <DEDUP_REMOVED lines=34> */
[----:B------:R-:W-:Y:S01]  /*0670*/  DFMA R12, R10, R12, 1 ;  /* 0x3ff000000a0c742b */ /* 0x000fe2000000000c */
[----:B------:R-:W-:Y:S01]  /*0680*/  MOV R10, 0xc99e70c6 ;  /* 0xc99e70c6000a7802 */ /* 0x000fe20000000f00 */
[----:B------:R-:W-:-:S06]  /*0690*/  IMAD.MOV.U32 R11, RZ, RZ, 0x4033bd3c ;  /* 0x4033bd3cff0b7424 */ /* 0x000fcc00078e00ff */
[----:B------:R-:W-:Y:S02]  /*06a0*/  DFMA R10, R8, -R10, 1 ;  /* 0x3ff00000080a742b */ /* 0x000fe4000000080a */
[----:B------:R-:W-:Y:S01]  /*06b0*/  IMAD R9, R6, 0x100000, R13 ;  /* 0x0010000006097824 */ /* 0x000fe200078e020d */
[----:B------:R-:W-:Y:S01]  /*06c0*/  MOV R8, R12 ;  /* 0x0000000c00087202 */ /* 0x000fe20000000f00 */
[----:B------:R-:W-:Y:S07]  /*06d0*/  @!P0 BRA `(.L_x_158) ;  /* 0x0000000000388947 */ /* 0x000fee0003800000 */
[----:B------:R-:W-:Y:S01]  /*06e0*/  FSETP.GEU.AND P1, PT, |R3|, 4.2275390625, PT ;  /* 0x408748000300780b */ /* 0x000fe20003f2e200 */
[C---:B------:R-:W-:Y:S02]  /*06f0*/  DADD R8, R2.reuse, +INF ;  /* 0x7ff0000002087429 */ /* 0x040fe40000000000 */
[----:B------:R-:W-:-:S08]  /*0700*/  DSETP.GEU.AND P0, PT, R2, RZ, PT ;  /* 0x000000ff0200722a */ /* 0x000fd00003f0e000 */
[----:B------:R-:W-:Y:S02]  /*0710*/  FSEL R8, R8, RZ, P0 ;  /* 0x000000ff08087208 */ /* 0x000fe40000000000 */
[----:B------:R-:W-:Y:S01]  /*0720*/  FSEL R9, R9, RZ, P0 ;  /* 0x000000ff09097208 */ /* 0x000fe20000000000 */
[----:B------:R-:W-:Y:S06]  /*0730*/  @P1 BRA `(.L_x_158) ;  /* 0x0000000000201947 */ /* 0x000fec0003800000 */
[----:B------:R-:W-:Y:S02]  /*0740*/  LEA.HI R2, R6, R6, RZ, 0x1 ;  /* 0x0000000606027211 */ /* 0x000fe400078f08ff */
[----:B------:R-:W-:Y:S02]  /*0750*/  MOV R8, R12 ;  /* 0x0000000c00087202 */ /* 0x000fe40000000f00 */
[----:B------:R-:W-:-:S05]  /*0760*/  SHF.R.S32.HI R9, RZ, 0x1, R2 ;  /* 0x00000001ff097819 */ /* 0x000fca0000011402 */
[----:B------:R-:W-:Y:S02]  /*0770*/  IMAD.IADD R2, R6, 0x1, -R9 ;  /* 0x0000000106027824 */ /* 0x000fe400078e0a09 */
[----:B------:R-:W-:-:S03]  /*0780*/  IMAD R9, R9, 0x100000, R13 ;  /* 0x0010000009097824 */ /* 0x000fc600078e020d */
[----:B------:R-:W-:Y:S01]  /*0790*/  LEA R3, R2, 0x3ff00000, 0x14 ;  /* 0x3ff0000002037811 */ /* 0x000fe200078ea0ff */
[----:B------:R-:W-:-:S06]  /*07a0*/  IMAD.MOV.U32 R2, RZ, RZ, RZ ;  /* 0x000000ffff027224 */ /* 0x000fcc00078e00ff */
[----:B------:R-:W-:-:S11]  /*07b0*/  DMUL R8, R8, R2 ;  /* 0x0000000208087228 */ /* 0x000fd60000000000 */
.L_x_158:
[----:B------:R-:W-:-:S06]  /*07c0*/  DMUL R10, R10, R8 ;  /* 0x000000080a0a7228 */ /* 0x000fcc0000000000 */
[----:B------:R0:W1:Y:S01]  /*07d0*/  F2F.F32.F64 R2, R10 ;  /* 0x0000000a00027310 */ /* 0x0000620000301000 */
[----:B------:R-:W-:Y:S05]  /*07e0*/  BRA `(.L_x_157) ;  /* 0x0000000c00047947 */ /* 0x000fea0003800000 */
.L_x_156:
[----:B------:R-:W0:Y:S01]  /*07f0*/  MUFU.RCP64H R3, 1.799999237060546875 ;  /* 0x3ffccccc00037908 */ /* 0x000e220000001800 */
[----:B------:R-:W-:Y:S01]  /*0800*/  IMAD.MOV.U32 R8, RZ, RZ, -0x33333333 ;  /* 0xcccccccdff087424 */ /* 0x000fe200078e00ff */
[----:B------:R-:W-:Y:S01]  /*0810*/  MOV R9, 0x3ffccccc ;  /* 0x3ffccccc00097802 */ /* 0x000fe20000000f00 */
[----:B------:R-:W-:Y:S01]  /*0820*/  IMAD.MOV.U32 R2, RZ, RZ, RZ ;  /* 0x000000ffff027224 */ /* 0x000fe200078e00ff */
[----:B------:R-:W-:Y:S01]  /*0830*/  UMOV UR4, 0x99999998 ;  /* 0x9999999800047882 */ /* 0x000fe20000000000 */
[----:B------:R-:W-:Y:S01]  /*0840*/  UMOV UR5, 0x3fc99999 ;  /* 0x3fc9999900057882 */ /* 0x000fe20000000000 */
[----:B------:R-:W-:Y:S01]  /*0850*/  IMAD.MOV.U32 R12, RZ, RZ, -0x748574fc ;  /* 0x8b7a8b04ff0c7424 */ /* 0x000fe200078e00ff */
[----:B------:R-:W-:Y:S01]  /*0860*/  MOV R13, 0x3ed0ee25 ;  /* 0x3ed0ee25000d7802 */ /* 0x000fe20000000f00 */
[----:B------:R-:W-:Y:S01]  /*0870*/  UMOV UR6, 0x3ae80f1e ;  /* 0x3ae80f1e00067882 */ /* 0x000fe20000000000 */
[----:B------:R-:W-:Y:S01]  /*0880*/  UMOV UR7, 0x3eb1380b ;  /* 0x3eb1380b00077882 */ /* 0x000fe20000000000 */
[----:B------:R-:W-:Y:S01]  /*0890*/  IMAD.MOV.U32 R18, RZ, RZ, -0x105c611 ;  /* 0xfefa39efff127424 */ /* 0x000fe200078e00ff */
[----:B------:R-:W-:Y:S01]  /*08a0*/  UMOV UR8, 0x0 ;  /* 0x0000000000087882 */ /* 0x000fe20000000000 */
[----:B------:R-:W-:Y:S01]  /*08b0*/  IMAD.MOV.U32 R19, RZ, RZ, 0x3fe62e42 ;  /* 0x3fe62e42ff137424 */ /* 0x000fe200078e00ff */
[----:B------:R-:W-:Y:S01]  /*08c0*/  UMOV UR9, 0x40080000 ;  /* 0x4008000000097882 */ /* 0x000fe20000000000 */
[----:B------:R-:W1:Y:S01]  /*08d0*/  LDC R7, c[0x0][0x3b0] ;  /* 0x0000ec00ff077b82 */ /* 0x000e620000000800 */
[----:B0-----:R-:W-:-:S08]  /*08e0*/  DFMA R8, R2, -R8, 1 ;  /* 0x3ff000000208742b */ /* 0x001fd00000000808 */
[----:B------:R-:W-:-:S08]  /*08f0*/  DFMA R8, R8, R8, R8 ;  /* 0x000000080808722b */ /* 0x000fd00000000008 */
[----:B------:R-:W-:-:S08]  /*0900*/  DFMA R2, R2, R8, R2 ;  /* 0x000000080202722b */ /* 0x000fd00000000002 */
[----:B------:R-:W-:-:S08]  /*0910*/  DMUL R8, R2, -UR4 ;  /* 0x8000000402087c28 */ /* 0x000fd00008000000 */
[----:B------:R-:W-:-:S08]  /*0920*/  DFMA R8, R2, -UR4, R8 ;  /* 0x8000000402087c2b */ /* 0x000fd00008000008 */
[C---:B------:R-:W-:Y:S02]  /*0930*/  DMUL R10, R8.reuse, R8 ;  /* 0x00000008080a7228 */ /* 0x040fe40000000000 */
[----:B------:R-:W-:-:S06]  /*0940*/  DADD R14, -R8, -UR4 ;  /* 0x80000004080e7e29 */ /* 0x000fcc0008000100 */
[----:B------:R-:W-:Y:S01]  /*0950*/  DFMA R12, R10, UR6, R12 ;  /* 0x000000060a0c7c2b */ /* 0x000fe2000800000c */
[----:B------:R-:W-:Y:S01]  /*0960*/  UMOV UR6, 0x9f02676f ;  /* 0x9f02676f00067882 */ /* 0x000fe20000000000 */
[----:B------:R-:W-:Y:S01]  /*0970*/  UMOV UR7, 0x3ef3b266 ;  /* 0x3ef3b26600077882 */ /* 0x000fe20000000000 */
[----:B------:R-:W-:-:S05]  /*0980*/  DADD R16, R14, R14 ;  /* 0x000000000e107229 */ /* 0x000fca000000000e */
[----:B------:R-:W-:Y:S01]  /*0990*/  DFMA R12, R10, R12, UR6 ;  /* 0x000000060a0c7e2b */ /* 0x000fe2000800000c */
[----:B------:R-:W-:Y:S01]  /*09a0*/  UMOV UR6, 0xa9ab0956 ;  /* 0xa9ab095600067882 */ /* 0x000fe20000000000 */
[----:B------:R-:W-:Y:S01]  /*09b0*/  UMOV UR7, 0x3f1745cb ;  /* 0x3f1745cb00077882 */ /* 0x000fe20000000000 */
[----:B------:R-:W-:Y:S01]  /*09c0*/  DFMA R16, -R8, -UR4, R16 ;  /* 0x8000000408107c2b */ /* 0x000fe20008000110 */
[----:B------:R-:W-:Y:S01]  /*09d0*/  UMOV UR4, 0x542fe938 ;  /* 0x542fe93800047882 */ /* 0x000fe20000000000 */
[----:B------:R-:W-:-:S03]  /*09e0*/  UMOV UR5, 0x400921fb ;  /* 0x400921fb00057882 */ /* 0x000fc60000000000 */
[----:B------:R-:W-:Y:S01]  /*09f0*/  DFMA R12, R10, R12, UR6 ;  /* 0x000000060a0c7e2b */ /* 0x000fe2000800000c */
[----:B------:R-:W-:Y:S01]  /*0a00*/  UMOV UR6, 0x2d1b5154 ;  /* 0x2d1b515400067882 */ /* 0x000fe20000000000 */
[----:B------:R-:W-:Y:S01]  /*0a10*/  UMOV UR7, 0x3f3c71c7 ;  /* 0x3f3c71c700077882 */ /* 0x000fe20000000000 */
[----:B------:R-:W-:Y:S01]  /*0a20*/  DMUL R16, R2, R16 ;  /* 0x0000001002107228 */ /* 0x000fe20000000000 */
[----:B------:R-:W-:Y:S01]  /*0a30*/  MOV R2, 0x3b39803f ;  /* 0x3b39803f00027802 */ /* 0x000fe20000000f00 */
[----:B------:R-:W-:-:S03]  /*0a40*/  IMAD.MOV.U32 R3, RZ, RZ, 0x3c7abc9e ;  /* 0x3c7abc9eff037424 */ /* 0x000fc600078e00ff */
        /* <DEDUP_REMOVED lines=8> */
[----:B------:R-:W-:Y:S01]  /*0ad0*/  UMOV UR7, 0x3fb55555 ;  /* 0x3fb5555500077882 */ /* 0x000fe20000000000 */
[----:B------:R-:W-:-:S05]  /*0ae0*/  DFMA R12, R18, -UR8, R8 ;  /* 0x80000008120c7c2b */ /* 0x000fca0008000008 */
[----:B------:R-:W-:-:S03]  /*0af0*/  DFMA R14, R10, R14, UR6 ;  /* 0x000000060a0e7e2b */ /* 0x000fc6000800000e */
[----:B------:R-:W-:-:S05]  /*0b00*/  DFMA R18, -R18, -3, R12 ;  /* 0xc00800001212782b */ /* 0x000fca000000010c */
[----:B------:R-:W-:-:S03]  /*0b10*/  DMUL R14, R10, R14 ;  /* 0x0000000e0a0e7228 */ /* 0x000fc60000000000 */
[----:B------:R-:W-:-:S05]  /*0b20*/  DADD R18, -R8, R18 ;  /* 0x0000000008127229 */ /* 0x000fca0000000112 */
[----:B------:R-:W-:Y:S01]  /*0b30*/  DFMA R14, R8, R14, R16 ;  /* 0x0000000e080e722b */ /* 0x000fe20000000010 */
[----:B------:R-:W-:-:S07]  /*0b40*/  IMAD.MOV.U32 R8, RZ, RZ, 0x1 ;  /* 0x00000001ff087424 */ /* 0x000fce00078e00ff */
[----:B------:R-:W-:-:S08]  /*0b50*/  DADD R14, R14, -R18 ;  /* 0x000000000e0e7229 */ /* 0x000fd00000000812 */
[----:B------:R-:W-:Y:S01]  /*0b60*/  DFMA R14, R2, -UR8, R14 ;  /* 0x80000008020e7c2b */ /* 0x000fe2000800000e */
[----:B-1----:R-:W-:-:S04]  /*0b70*/  FMUL R2, R7, -4 ;  /* 0xc080000007027820 */ /* 0x002fc80000400000 */
[----:B------:R-:W-:-:S03]  /*0b80*/  FMUL R7, R2, R7 ;  /* 0x0000000702077220 */ /* 0x000fc60000400000 */
[----:B------:R-:W-:Y:S01]  /*0b90*/  DADD R12, R12, R14 ;  /* 0x000000000c0c7229 */ /* 0x000fe2000000000e */
[----:B------:R-:W0:Y:S08]  /*0ba0*/  F2F.F64.F32 R2, R7 ;  /* 0x0000000700027310 */ /* 0x000e300000201800 */
[----:B------:R-:W1:Y:S01]  /*0bb0*/  MUFU.RCP64H R9, R13 ;  /* 0x0000000d00097308 */ /* 0x000e620000001800 */
[----:B0-----:R-:W-:-:S02]  /*0bc0*/  DMUL R2, R2, UR4 ;  /* 0x0000000402027c28 */ /* 0x001fc40008000000 */
[----:B-1----:R-:W-:-:S08]  /*0bd0*/  DFMA R10, -R12, R8, 1 ;  /* 0x3ff000000c0a742b */ /* 0x002fd00000000108 */
[----:B------:R-:W-:-:S08]  /*0be0*/  DFMA R10, R10, R10, R10 ;  /* 0x0000000a0a0a722b */ /* 0x000fd0000000000a */
[----:B------:R-:W-:Y:S02]  /*0bf0*/  DFMA R10, R8, R10, R8 ;  /* 0x0000000a080a722b */ /* 0x000fe40000000008 */
[----:B------:R-:W-:-:S06]  /*0c00*/  DMUL R8, R2, -UR4 ;  /* 0x8000000402087c28 */ /* 0x000fcc0008000000 */
[----:B------:R-:W-:-:S04]  /*0c10*/  DFMA R14, -R12, R10, 1 ;  /* 0x3ff000000c0e742b */ /* 0x000fc8000000010a */
[----:B------:R-:W-:-:S04]  /*0c20*/  FSETP.GEU.AND P1, PT, |R9|, 6.5827683646048100446e-37, PT ;  /* 0x036000000900780b */ /* 0x000fc80003f2e200 */
        /* <DEDUP_REMOVED lines=10> */
[----:B------:R-:W-:-:S07]  /*0cd0*/  MOV R14, 0xcf0 ;  /* 0x00000cf0000e7802 */ /* 0x000fce0000000f00 */
[----:B------:R-:W-:Y:S05]  /*0ce0*/  CALL.REL.NOINC `($__internal_10_$__cuda_sm20_div_rn_f64_full) ;  /* 0x00000008004c7944 */ /* 0x000fea0003c00000 */
.L_x_159:
[----:B------:R-:W0:Y:S01]  /*0cf0*/  F2F.F32.F64 R3, R2 ;  /* 0x0000000200037310 */ /* 0x000e220000301000 */
[----:B------:R-:W-:Y:S01]  /*0d00*/  MOV R8, 0x3bbb989d ;  /* 0x3bbb989d00087802 */ /* 0x000fe20000000f00 */
[----:B------:R-:W-:Y:S01]  /*0d10*/  IMAD.MOV.U32 R9, RZ, RZ, 0x437c0000 ;  /* 0x437c0000ff097424 */ /* 0x000fe200078e00ff */
[----:B------:R-:W-:Y:S01]  /*0d20*/  UMOV UR4, 0xc99e70c6 ;  /* 0xc99e70c600047882 */ /* 0x000fe20000000000 */
[----:B------:R-:W-:Y:S01]  /*0d30*/  UMOV UR5, 0x4033bd3c ;  /* 0x4033bd3c00057882 */ /* 0x000fe20000000000 */
[----:B0-----:R-:W-:-:S04]  /*0d40*/  FMUL R7, R6, R3 ;  /* 0x0000000306077220 */ /* 0x001fc80000400000 */
[----:B------:R-:W-:-:S04]  /*0d50*/  FMUL R7, R6, R7 ;  /* 0x0000000706077220 */ /* 0x000fc80000400000 */
[----:B------:R-:W-:-:S04]  /*0d60*/  FFMA.SAT R8, R7, R8, 0.5 ;  /* 0x3f00000007087423 */ /* 0x000fc80000002008 */
[----:B------:R-:W-:-:S04]  /*0d70*/  FFMA.RM R8, R8, R9, 12582913 ;  /* 0x4b40000108087423 */ /* 0x000fc80000004009 */
[C---:B------:R-:W-:Y:S01]  /*0d80*/  FADD R10, R8.reuse, -12583039 ;  /* 0xcb40007f080a7421 */ /* 0x040fe20000000000 */
[----:B------:R-:W-:-:S03]  /*0d90*/  IMAD.SHL.U32 R8, R8, 0x800000, RZ ;  /* 0x0080000008087824 */ /* 0x000fc600078e00ff */
[----:B------:R-:W-:-:S04]  /*0da0*/  FFMA R10, R7, 1.4426950216293334961, -R10 ;  /* 0x3fb8aa3b070a7823 */ /* 0x000fc8000000080a */
[----:B------:R-:W-:Y:S02]  /*0db0*/  FFMA R10, R7, 1.925963033500011079e-08, R10 ;  /* 0x32a57060070a7823 */ /* 0x000fe4000000000a */
[----:B------:R-:W0:Y:S08]  /*0dc0*/  F2F.F64.F32 R6, R6 ;  /* 0x0000000600067310 */ /* 0x000e300000201800 */
[----:B------:R-:W1:Y:S01]  /*0dd0*/  MUFU.EX2 R9, R10 ;  /* 0x0000000a00097308 */ /* 0x000e620000000800 */
[----:B0-----:R-:W-:Y:S01]  /*0de0*/  DMUL R2, R6, -UR4 ;  /* 0x8000000406027c28 */ /* 0x001fe20008000000 */
[----:B-1----:R-:W-:-:S06]  /*0df0*/  FMUL R8, R8, R9 ;  /* 0x0000000908087220 */ /* 0x002fcc0000400000 */
[----:B------:R-:W0:Y:S02]  /*0e00*/  F2F.F64.F32 R8, R8 ;  /* 0x0000000800087310 */ /* 0x000e240000201800 */
[----:B0-----:R-:W-:-:S10]  /*0e10*/  DMUL R2, R2, R8 ;  /* 0x0000000802027228 */ /* 0x001fd40000000000 */
[----:B------:R2:W3:Y:S01]  /*0e20*/  F2F.F32.F64 R2, R2 ;  /* 0x0000000200027310 */ /* 0x0004e20000301000 */
[----:B------:R-:W-:Y:S05]  /*0e30*/  BRA `(.L_x_157) ;  /* 0x0000000400707947 */ /* 0x000fea0003800000 */
.L_x_155:
[----:B------:R-:W0:Y:S01]  /*0e40*/  MUFU.RCP64H R3, 1.799999237060546875 ;  /* 0x3ffccccc00037908 */ /* 0x000e220000001800 */
[----:B------:R-:W-:Y:S01]  /*0e50*/  MOV R8, 0xcccccccd ;  /* 0xcccccccd00087802 */ /* 0x000fe20000000f00 */
[----:B------:R-:W-:Y:S01]  /*0e60*/  IMAD.MOV.U32 R9, RZ, RZ, 0x3ffccccc ;  /* 0x3ffcccccff097424 */ /* 0x000fe200078e00ff */
[----:B------:R-:W-:Y:S01]  /*0e70*/  UMOV UR4, 0x99999998 ;  /* 0x9999999800047882 */ /* 0x000fe20000000000 */
[----:B------:R-:W-:Y:S01]  /*0e80*/  IMAD.MOV.U32 R2, RZ, RZ, RZ ;  /* 0x000000ffff027224 */ /* 0x000fe200078e00ff */
[----:B------:R-:W-:Y:S01]  /*0e90*/  UMOV UR5, 0x3fc99999 ;  /* 0x3fc9999900057882 */ /* 0x000fe20000000000 */
[----:B------:R-:W-:Y:S01]  /*0ea0*/  MOV R12, 0x8b7a8b04 ;  /* 0x8b7a8b04000c7802 */ /* 0x000fe20000000f00 */
[----:B------:R-:W-:Y:S01]  /*0eb0*/  IMAD.MOV.U32 R13, RZ, RZ, 0x3ed0ee25 ;  /* 0x3ed0ee25ff0d7424 */ /* 0x000fe200078e00ff */
[----:B------:R-:W-:Y:S01]  /*0ec0*/  UMOV UR6, 0x3ae80f1e ;  /* 0x3ae80f1e00067882 */ /* 0x000fe20000000000 */
[----:B------:R-:W-:Y:S01]  /*0ed0*/  UMOV UR7, 0x3eb1380b ;  /* 0x3eb1380b00077882 */ /* 0x000fe20000000000 */
[----:B------:R-:W-:Y:S01]  /*0ee0*/  IMAD.MOV.U32 R18, RZ, RZ, -0x105c611 ;  /* 0xfefa39efff127424 */ /* 0x000fe200078e00ff */
[----:B------:R-:W-:Y:S01]  /*0ef0*/  MOV R19, 0x3fe62e42 ;  /* 0x3fe62e4200137802 */ /* 0x000fe20000000f00 */
[----:B------:R-:W-:Y:S01]  /*0f00*/  UMOV UR8, 0x0 ;  /* 0x0000000000087882 */ /* 0x000fe20000000000 */
[----:B------:R-:W-:Y:S01]  /*0f10*/  UMOV UR9, 0x40080000 ;  /* 0x4008000000097882 */ /* 0x000fe20000000000 */
[----:B------:R-:W1:Y:S01]  /*0f20*/  LDC R7, c[0x0][0x3b0] ;  /* 0x0000ec00ff077b82 */ /* 0x000e620000000800 */
[----:B0-----:R-:W-:-:S08]  /*0f30*/  DFMA R8, R2, -R8, 1 ;  /* 0x3ff000000208742b */ /* 0x001fd00000000808 */
[----:B------:R-:W-:-:S08]  /*0f40*/  DFMA R8, R8, R8, R8 ;  /* 0x000000080808722b */ /* 0x000fd00000000008 */
[----:B------:R-:W-:Y:S01]  /*0f50*/  DFMA R2, R2, R8, R2 ;  /* 0x000000080202722b */ /* 0x000fe20000000002 */
[----:B-1----:R-:W-:-:S07]  /*0f60*/  FMUL R7, R7, R7 ;  /* 0x0000000707077220 */ /* 0x002fce0000400000 */
        /* <DEDUP_REMOVED lines=18> */
[----:B------:R-:W-:Y:S02]  /*1090*/  IMAD.MOV.U32 R2, RZ, RZ, 0x3b39803f ;  /* 0x3b39803fff027424 */ /* 0x000fe400078e00ff */
[----:B------:R-:W-:Y:S02]  /*10a0*/  IMAD.MOV.U32 R3, RZ, RZ, 0x3c7abc9e ;  /* 0x3c7abc9eff037424 */ /* 0x000fe400078e00ff */
        /* <DEDUP_REMOVED lines=15> */
[----:B------:R-:W-:-:S07]  /*11a0*/  MOV R8, 0x1 ;  /* 0x0000000100087802 */ /* 0x000fce0000000f00 */
[----:B------:R-:W-:-:S08]  /*11b0*/  DADD R14, R14, -R18 ;  /* 0x000000000e0e7229 */ /* 0x000fd00000000812 */
[----:B------:R-:W-:-:S08]  /*11c0*/  DFMA R2, R2, -UR8, R14 ;  /* 0x8000000802027c2b */ /* 0x000fd0000800000e */
[----:B------:R-:W-:Y:S02]  /*11d0*/  DADD R12, R12, R2 ;  /* 0x000000000c0c7229 */ /* 0x000fe40000000002 */
[----:B------:R-:W0:Y:S08]  /*11e0*/  F2F.F64.F32 R2, R7 ;  /* 0x0000000700027310 */ /* 0x000e300000201800 */
[----:B------:R-:W1:Y:S01]  /*11f0*/  MUFU.RCP64H R9, R13 ;  /* 0x0000000d00097308 */ /* 0x000e620000001800 */
[----:B0-----:R-:W-:-:S02]  /*1200*/  DMUL R2, R2, -UR4 ;  /* 0x8000000402027c28 */ /* 0x001fc40008000000 */
        /* <DEDUP_REMOVED lines=18> */
.L_x_160:
[----:B------:R-:W0:Y:S01]  /*1330*/  F2F.F32.F64 R3, R2 ;  /* 0x0000000200037310 */ /* 0x000e220000301000 */
[----:B------:R-:W-:Y:S02]  /*1340*/  IMAD.MOV.U32 R8, RZ, RZ, 0x3bbb989d ;  /* 0x3bbb989dff087424 */ /* 0x000fe400078e00ff */
[----:B------:R-:W-:Y:S02]  /*1350*/  IMAD.MOV.U32 R9, RZ, RZ, 0x437c0000 ;  /* 0x437c0000ff097424 */ /* 0x000fe400078e00ff */
[----:B0-----:R-:W-:-:S04]  /*1360*/  FMUL R7, R6, R3 ;  /* 0x0000000306077220 */ /* 0x001fc80000400000 */
[----:B------:R-:W-:-:S04]  /*1370*/  FMUL R7, R6, R7 ;  /* 0x0000000706077220 */ /* 0x000fc80000400000 */
[----:B------:R-:W-:-:S04]  /*1380*/  FFMA.SAT R6, R7, R8, 0.5 ;  /* 0x3f00000007067423 */ /* 0x000fc80000002008 */
[----:B------:R-:W-:-:S04]  /*1390*/  FFMA.RM R6, R6, R9, 12582913 ;  /* 0x4b40000106067423 */ /* 0x000fc80000004009 */
[C---:B------:R-:W-:Y:S01]  /*13a0*/  FADD R8, R6.reuse, -12583039 ;  /* 0xcb40007f06087421 */ /* 0x040fe20000000000 */
[----:B------:R-:W-:-:S03]  /*13b0*/  SHF.L.U32 R2, R6, 0x17, RZ ;  /* 0x0000001706027819 */ /* 0x000fc600000006ff */
[----:B------:R-:W-:-:S04]  /*13c0*/  FFMA R8, R7, 1.4426950216293334961, -R8 ;  /* 0x3fb8aa3b07087823 */ /* 0x000fc80000000808 */
[----:B------:R-:W-:-:S04]  /*13d0*/  FFMA R8, R7, 1.925963033500011079e-08, R8 ;  /* 0x32a5706007087823 */ /* 0x000fc80000000008 */
[----:B------:R-:W0:Y:S02]  /*13e0*/  MUFU.EX2 R7, R8 ;  /* 0x0000000800077308 */ /* 0x000e240000000800 */
[----:B0-----:R-:W-:-:S07]  /*13f0*/  FMUL R2, R2, R7 ;  /* 0x0000000702027220 */ /* 0x001fce0000400000 */
.L_x_157:
[----:B------:R-:W4:Y:S01]  /*1400*/  LDCU UR4, c[0x0][0x3ac] ;  /* 0x00007580ff0477ac */ /* 0x000f220008000800 */
[----:B------:R-:W-:-:S05]  /*1410*/  FADD R0, R0, R0 ;  /* 0x0000000000007221 */ /* 0x000fca0000000000 */
[----:B----4-:R-:W-:-:S13]  /*1420*/  FSETP.GE.AND P0, PT, R0, UR4, PT ;  /* 0x0000000400007c0b */ /* 0x010fda000bf06000 */
[----:B------:R-:W-:Y:S05]  /*1430*/  @!P0 EXIT ;  /* 0x000000000000894d */ /* 0x000fea0003800000 */
[----:B------:R-:W4:Y:S01]  /*1440*/  LDCU UR4, c[0x0][0x3b8] ;  /* 0x00007700ff0477ac */ /* 0x000f220008000800 */
[----:B--2---:R-:W-:Y:S01]  /*1450*/  I2FP.F32.S32 R3, R4 ;  /* 0x0000000400037245 */ /* 0x004fe20000201400 */
[----:B------:R-:W2:Y:S01]  /*1460*/  LDC R7, c[0x0][0x3a4] ;  /* 0x0000e900ff077b82 */ /* 0x000ea20000000800 */
[----:B------:R-:W-:Y:S01]  /*1470*/  I2FP.F32.S32 R5, R5 ;  /* 0x0000000500057245 */ /* 0x000fe20000201400 */
[----:B------:R-:W5:Y:S01]  /*1480*/  LDCU UR5, c[0x0][0x38c] ;  /* 0x00007180ff0577ac */ /* 0x000f620008000800 */
[----:B------:R-:W0:Y:S01]  /*1490*/  LDCU UR6, c[0x0][0x39c] ;  /* 0x00007380ff0677ac */ /* 0x000e220008000800 */
[----:B----4-:R-:W-:Y:S01]  /*14a0*/  I2FP.F32.S32 R0, UR4 ;  /* 0x0000000400007c45 */ /* 0x010fe20008201400 */
[----:B-----5:R-:W-:-:S04]  /*14b0*/  UIADD3 UR4, UPT, UPT, UR4, UR5, URZ ;  /* 0x0000000504047290 */ /* 0x020fc8000fffe0ff */
[C---:B------:R-:W-:Y:S01]  /*14c0*/  FADD R3, R0.reuse, R3 ;  /* 0x0000000300037221 */ /* 0x040fe20000000000 */
[----:B------:R-:W-:-:S03]  /*14d0*/  FADD R5, R0, R5 ;  /* 0x0000000500057221 */ /* 0x000fc60000000000 */
[----:B------:R-:W-:Y:S01]  /*14e0*/  FADD R3, R3, -1 ;  /* 0xbf80000003037421 */ /* 0x000fe20000000000 */
[----:B------:R-:W-:Y:S02]  /*14f0*/  FADD R0, R5, -1 ;  /* 0xbf80000005007421 */ /* 0x000fe40000000000 */
[----:B------:R-:W4:Y:S03]  /*1500*/  LDC.64 R4, c[0x0][0x3c8] ;  /* 0x0000f200ff047b82 */ /* 0x000f260000000a00 */
[----:B------:R-:W-:Y:S08]  /*1510*/  F2I.TRUNC.NTZ R3, R3 ;  /* 0x0000000300037305 */ /* 0x000ff0000020f100 */
[----:B------:R-:W0:Y:S02]  /*1520*/  F2I.TRUNC.NTZ R0, R0 ;  /* 0x0000000000007305 */ /* 0x000e24000020f100 */
[----:B0-----:R-:W-:Y:S01]  /*1530*/  IMAD R6, R0, UR6, R3 ;  /* 0x0000000600067c24 */ /* 0x001fe2000f8e0203 */
[----:B------:R-:W0:Y:S03]  /*1540*/  LDCU.64 UR6, c[0x0][0x358] ;  /* 0x00006b00ff0677ac */ /* 0x000e260008000a00 */
[----:B--2---:R-:W-:Y:S01]  /*1550*/  IMAD R6, R6, R7, UR4 ;  /* 0x0000000406067e24 */ /* 0x004fe2000f8e0207 */
[----:B------:R-:W1:Y:S03]  /*1560*/  LDCU UR4, c[0x0][0x380] ;  /* 0x00007000ff0477ac */ /* 0x000e660008000800 */
[----:B------:R-:W-:-:S02]  /*1570*/  VIADD R3, R6, 0xffffffff ;  /* 0xffffffff06037836 */ /* 0x000fc40000000000 */
[----:B------:R-:W2:Y:S02]  /*1580*/  LDC.64 R6, c[0x0][0x3d0] ;  /* 0x0000f400ff067b82 */ /* 0x000ea40000000a00 */
[----:B----4-:R-:W-:-:S05]  /*1590*/  IMAD.WIDE R4, R3, 0x4, R4 ;  /* 0x0000000403047825 */ /* 0x010fca00078e0204 */
[----:B0-----:R-:W1:Y:S01]  /*15a0*/  LDG.E R9, desc[UR6][R4.64] ;  /* 0x0000000604097981 */ /* 0x001e62000c1e1900 */
[----:B--2---:R-:W-:-:S04]  /*15b0*/  IMAD.WIDE R6, R3, 0x4, R6 ;  /* 0x0000000403067825 */ /* 0x004fc800078e0206 */
[----:B-1-3--:R-:W-:-:S05]  /*15c0*/  FFMA R9, R2, UR4, R9 ;  /* 0x0000000402097c23 */ /* 0x00afca0008000009 */
[----:B------:R-:W-:Y:S04]  /*15d0*/  STG.E desc[UR6][R4.64], R9 ;  /* 0x0000000904007986 */ /* 0x000fe8000c101906 */
[----:B------:R-:W2:Y:S02]  /*15e0*/  LDG.E R3, desc[UR6][R6.64] ;  /* 0x0000000606037981 */ /* 0x000ea4000c1e1900 */
[----:B--2---:R-:W-:-:S05]  /*15f0*/  FFMA R3, R2, UR4, R3 ;  /* 0x0000000402037c23 */ /* 0x004fca0008000003 */
[----:B------:R-:W-:Y:S01]  /*1600*/  STG.E desc[UR6][R6.64], R3 ;  /* 0x0000000306007986 */ /* 0x000fe2000c101906 */
[----:B------:R-:W-:Y:S05]  /*1610*/  EXIT ;  /* 0x000000000000794d */ /* 0x000fea0003800000 */
        .weak           $__internal_10_$__cuda_sm20_div_rn_f64_full
        .type           $__internal_10_$__cuda_sm20_div_rn_f64_full,@function
        .size           $__internal_10_$__cuda_sm20_div_rn_f64_full,($__internal_11_$__cuda_sm20_rcp_rn_f32_slowpath - $__internal_10_$__cuda_sm20_div_rn_f64_full)
$__internal_10_$__cuda_sm20_div_rn_f64_full:
[C---:B------:R-:W-:Y:S01]  /*1620*/  FSETP.GEU.AND P0, PT, |R9|.reuse, 1.469367938527859385e-39, PT ;  /* 0x001000000900780b */ /* 0x040fe20003f0e200 */
[----:B------:R-:W-:Y:S01]  /*1630*/  IMAD.MOV.U32 R8, RZ, RZ, R12 ;  /* 0x000000ffff087224 */ /* 0x000fe200078e000c */
[C---:B------:R-:W-:Y:S01]  /*1640*/  LOP3.LUT R10, R9.reuse, 0x800fffff, RZ, 0xc0, !PT ;  /* 0x800fffff090a7812 */ /* 0x040fe200078ec0ff */
[----:B------:R-:W-:Y:S01]  /*1650*/  IMAD.MOV.U32 R16, RZ, RZ, 0x1 ;  /* 0x00000001ff107424 */ /* 0x000fe200078e00ff */
[----:B------:R-:W-:Y:S01]  /*1660*/  LOP3.LUT R20, R9, 0x7ff00000, RZ, 0xc0, !PT ;  /* 0x7ff0000009147812 */ /* 0x000fe200078ec0ff */
[----:B------:R-:W-:Y:S01]  /*1670*/  IMAD.MOV.U32 R15, RZ, RZ, 0x1ca00000 ;  /* 0x1ca00000ff0f7424 */ /* 0x000fe200078e00ff */
[----:B------:R-:W-:Y:S02]  /*1680*/  LOP3.LUT R11, R10, 0x3ff00000, RZ, 0xfc, !PT ;  /* 0x3ff000000a0b7812 */ /* 0x000fe400078efcff */
[----:B------:R-:W-:Y:S02]  /*1690*/  MOV R10, R12 ;  /* 0x0000000c000a7202 */ /* 0x000fe40000000f00 */
[----:B------:R-:W-:-:S03]  /*16a0*/  LOP3.LUT R7, R3, 0x7ff00000, RZ, 0xc0, !PT ;  /* 0x7ff0000003077812 */ /* 0x000fc600078ec0ff */
[----:B------:R-:W-:Y:S01]  /*16b0*/  @!P0 DMUL R10, R8, 8.98846567431157953865e+307 ;  /* 0x7fe00000080a8828 */ /* 0x000fe20000000000 */
[----:B------:R-:W-:Y:S02]  /*16c0*/  ISETP.GE.U32.AND P1, PT, R7, R20, PT ;  /* 0x000000140700720c */ /* 0x000fe40003f26070 */
[----:B------:R-:W-:-:S03]  /*16d0*/  MOV R22, R7 ;  /* 0x0000000700167202 */ /* 0x000fc60000000f00 */
[----:B------:R-:W0:Y:S02]  /*16e0*/  MUFU.RCP64H R17, R11 ;  /* 0x0000000b00117308 */ /* 0x000e240000001800 */
[----:B0-----:R-:W-:-:S08]  /*16f0*/  DFMA R12, R16, -R10, 1 ;  /* 0x3ff00000100c742b */ /* 0x001fd0000000080a */
[----:B------:R-:W-:-:S08]  /*1700*/  DFMA R12, R12, R12, R12 ;  /* 0x0000000c0c0c722b */ /* 0x000fd0000000000c */
[----:B------:R-:W-:Y:S01]  /*1710*/  DFMA R16, R16, R12, R16 ;  /* 0x0000000c1010722b */ /* 0x000fe20000000010 */
[----:B------:R-:W-:Y:S01]  /*1720*/  SEL R13, R15, 0x63400000, !P1 ;  /* 0x634000000f0d7807 */ /* 0x000fe20004800000 */
[----:B------:R-:W-:Y:S01]  /*1730*/  IMAD.MOV.U32 R12, RZ, RZ, R2 ;  /* 0x000000ffff0c7224 */ /* 0x000fe200078e0002 */
[----:B------:R-:W-:Y:S02]  /*1740*/  FSETP.GEU.AND P1, PT, |R3|, 1.469367938527859385e-39, PT ;  /* 0x001000000300780b */ /* 0x000fe40003f2e200 */
[----:B------:R-:W-:-:S03]  /*1750*/  LOP3.LUT R13, R13, 0x800fffff, R3, 0xf8, !PT ;  /* 0x800fffff0d0d7812 */ /* 0x000fc600078ef803 */
[----:B------:R-:W-:-:S08]  /*1760*/  DFMA R18, R16, -R10, 1 ;  /* 0x3ff000001012742b */ /* 0x000fd0000000080a */
[----:B------:R-:W-:Y:S01]  /*1770*/  DFMA R16, R16, R18, R16 ;  /* 0x000000121010722b */ /* 0x000fe20000000010 */
[----:B------:R-:W-:Y:S10]  /*1780*/  @P1 BRA `(.L_x_161) ;  /* 0x0000000000201947 */ /* 0x000ff40003800000 */
[----:B------:R-:W-:-:S04]  /*1790*/  LOP3.LUT R18, R9, 0x7ff00000, RZ, 0xc0, !PT ;  /* 0x7ff0000009127812 */ /* 0x000fc800078ec0ff */
[----:B------:R-:W-:Y:S01]  /*17a0*/  ISETP.GE.U32.AND P1, PT, R7, R18, PT ;  /* 0x000000120700720c */ /* 0x000fe20003f26070 */
[----:B------:R-:W-:-:S03]  /*17b0*/  IMAD.MOV.U32 R18, RZ, RZ, RZ ;  /* 0x000000ffff127224 */ /* 0x000fc600078e00ff */
[----:B------:R-:W-:-:S04]  /*17c0*/  SEL R19, R15, 0x63400000, !P1 ;  /* 0x634000000f137807 */ /* 0x000fc80004800000 */
[----:B------:R-:W-:-:S04]  /*17d0*/  LOP3.LUT R19, R19, 0x80000000, R3, 0xf8, !PT ;  /* 0x8000000013137812 */ /* 0x000fc800078ef803 */
[----:B------:R-:W-:-:S06]  /*17e0*/  LOP3.LUT R19, R19, 0x100000, RZ, 0xfc, !PT ;  /* 0x0010000013137812 */ /* 0x000fcc00078efcff */
[----:B------:R-:W-:-:S10]  /*17f0*/  DFMA R12, R12, 2, -R18 ;  /* 0x400000000c0c782b */ /* 0x000fd40000000812 */
[----:B------:R-:W-:-:S07]  /*1800*/  LOP3.LUT R22, R13, 0x7ff00000, RZ, 0xc0, !PT ;  /* 0x7ff000000d167812 */ /* 0x000fce00078ec0ff */
.L_x_161:
[----:B------:R-:W-:Y:S01]  /*1810*/  MOV R23, R20 ;  /* 0x0000001400177202 */ /* 0x000fe20000000f00 */
[----:B------:R-:W-:Y:S01]  /*1820*/  VIADD R24, R22, 0xffffffff ;  /* 0xffffffff16187836 */ /* 0x000fe20000000000 */
[----:B------:R-:W-:Y:S01]  /*1830*/  @!P0 LOP3.LUT R23, R11, 0x7ff00000, RZ, 0xc0, !PT ;  /* 0x7ff000000b178812 */ /* 0x000fe200078ec0ff */
[----:B------:R-:W-:-:S03]  /*1840*/  DMUL R18, R16, R12 ;  /* 0x0000000c10127228 */ /* 0x000fc60000000000 */
[----:B------:R-:W-:Y:S01]  /*1850*/  ISETP.GT.U32.AND P0, PT, R24, 0x7feffffe, PT ;  /* 0x7feffffe1800780c */ /* 0x000fe20003f04070 */
[----:B------:R-:W-:-:S04]  /*1860*/  VIADD R25, R23, 0xffffffff ;  /* 0xffffffff17197836 */ /* 0x000fc80000000000 */
[----:B------:R-:W-:Y:S01]  /*1870*/  DFMA R20, R18, -R10, R12 ;  /* 0x8000000a1214722b */ /* 0x000fe2000000000c */
[----:B------:R-:W-:-:S07]  /*1880*/  ISETP.GT.U32.OR P0, PT, R25, 0x7feffffe, P0 ;  /* 0x7feffffe1900780c */ /* 0x000fce0000704470 */
[----:B------:R-:W-:-:S06]  /*1890*/  DFMA R20, R16, R20, R18 ;  /* 0x000000141014722b */ /* 0x000fcc0000000012 */
[----:B------:R-:W-:Y:S05]  /*18a0*/  @P0 BRA `(.L_x_162) ;  /* 0x00000000006c0947 */ /* 0x000fea0003800000 */
[----:B------:R-:W-:-:S04]  /*18b0*/  LOP3.LUT R16, R9, 0x7ff00000, RZ, 0xc0, !PT ;  /* 0x7ff0000009107812 */ /* 0x000fc800078ec0ff */
[CC--:B------:R-:W-:Y:S02]  /*18c0*/  VIADDMNMX R2, R7.reuse, -R16.reuse, 0xb9600000, !PT ;  /* 0xb960000007027446 */ /* 0x0c0fe40007800910 */
[----:B------:R-:W-:Y:S02]  /*18d0*/  ISETP.GE.U32.AND P0, PT, R7, R16, PT ;  /* 0x000000100700720c */ /* 0x000fe40003f06070 */
[----:B------:R-:W-:Y:S02]  /*18e0*/  VIMNMX R2, PT, PT, R2, 0x46a00000, PT ;  /* 0x46a0000002027848 */ /* 0x000fe40003fe0100 */
[----:B------:R-:W-:-:S04]  /*18f0*/  SEL R15, R15, 0x63400000, !P0 ;  /* 0x634000000f0f7807 */ /* 0x000fc80004000000 */
[----:B------:R-:W-:Y:S01]  /*1900*/  IADD3 R15, PT, PT, -R15, R2, RZ ;  /* 0x000000020f0f7210 */ /* 0x000fe20007ffe1ff */
[----:B------:R-:W-:-:S04]  /*1910*/  IMAD.MOV.U32 R2, RZ, RZ, RZ ;  /* 0x000000ffff027224 */ /* 0x000fc800078e00ff */
[----:B------:R-:W-:-:S06]  /*1920*/  VIADD R3, R15, 0x7fe00000 ;  /* 0x7fe000000f037836 */ /* 0x000fcc0000000000 */
[----:B------:R-:W-:-:S10]  /*1930*/  DMUL R16, R20, R2 ;  /* 0x0000000214107228 */ /* 0x000fd40000000000 */
[----:B------:R-:W-:-:S13]  /*1940*/  FSETP.GTU.AND P0, PT, |R17|, 1.469367938527859385e-39, PT ;  /* 0x001000001100780b */ /* 0x000fda0003f0c200 */
[----:B------:R-:W-:Y:S05]  /*1950*/  @P0 BRA `(.L_x_163) ;  /* 0x0000000000940947 */ /* 0x000fea0003800000 */
[----:B------:R-:W-:Y:S01]  /*1960*/  DFMA R10, R20, -R10, R12 ;  /* 0x8000000a140a722b */ /* 0x000fe2000000000c */
[----:B------:R-:W-:-:S09]  /*1970*/  MOV R2, RZ ;  /* 0x000000ff00027202 */ /* 0x000fd20000000f00 */
        /* <DEDUP_REMOVED lines=14> */
.L_x_162:
[----:B------:R-:W-:-:S14]  /*1a60*/  DSETP.NAN.AND P0, PT, R2, R2, PT ;  /* 0x000000020200722a */ /* 0x000fdc0003f08000 */
[----:B------:R-:W-:Y:S05]  /*1a70*/  @P0 BRA `(.L_x_164) ;  /* 0x0000000000440947 */ /* 0x000fea0003800000 */
[----:B------:R-:W-:-:S14]  /*1a80*/  DSETP.NAN.AND P0, PT, R8, R8, PT ;  /* 0x000000080800722a */ /* 0x000fdc0003f08000 */
[----:B------:R-:W-:Y:S05]  /*1a90*/  @P0 BRA `(.L_x_165) ;  /* 0x0000000000300947 */ /* 0x000fea0003800000 */
[----:B------:R-:W-:Y:S01]  /*1aa0*/  ISETP.NE.AND P0, PT, R22, R23, PT ;  /* 0x000000171600720c */ /* 0x000fe20003f05270 */
[----:B------:R-:W-:Y:S01]  /*1ab0*/  IMAD.MOV.U32 R17, RZ, RZ, -0x80000 ;  /* 0xfff80000ff117424 */ /* 0x000fe200078e00ff */
[----:B------:R-:W-:-:S11]  /*1ac0*/  MOV R16, 0x0 ;  /* 0x0000000000107802 */ /* 0x000fd60000000f00 */
        /* <DEDUP_REMOVED lines=9> */
.L_x_165:
[----:B------:R-:W-:Y:S01]  /*1b60*/  LOP3.LUT R17, R9, 0x80000, RZ, 0xfc, !PT ;  /* 0x0008000009117812 */ /* 0x000fe200078efcff */
[----:B------:R-:W-:Y:S01]  /*1b70*/  IMAD.MOV.U32 R16, RZ, RZ, R8 ;  /* 0x000000ffff107224 */ /* 0x000fe200078e0008 */
[----:B------:R-:W-:Y:S06]  /*1b80*/  BRA `(.L_x_163) ;  /* 0x0000000000087947 */ /* 0x000fec0003800000 */
.L_x_164:
[----:B------:R-:W-:Y:S02]  /*1b90*/  LOP3.LUT R17, R3, 0x80000, RZ, 0xfc, !PT ;  /* 0x0008000003117812 */ /* 0x000fe400078efcff */
[----:B------:R-:W-:-:S07]  /*1ba0*/  MOV R16, R2 ;  /* 0x0000000200107202 */ /* 0x000fce0000000f00 */
.L_x_163:
[----:B------:R-:W-:Y:S01]  /*1bb0*/  MOV R15, 0x0 ;  /* 0x00000000000f7802 */ /* 0x000fe20000000f00 */
[----:B------:R-:W-:Y:S02]  /*1bc0*/  IMAD.MOV.U32 R2, RZ, RZ, R16 ;  /* 0x000000ffff027224 */ /* 0x000fe400078e0010 */
[----:B------:R-:W-:Y:S01]  /*1bd0*/  IMAD.MOV.U32 R3, RZ, RZ, R17 ;  /* 0x000000ffff037224 */ /* 0x000fe200078e0011 */
[----:B------:R-:W-:Y:S06]  /*1be0*/  RET.REL.NODEC R14 `(_Z10add_sourcefiiiiiiiiifffiiiiiPfS_i) ;  /* 0xffffffe40e047950 */ /* 0x000fec0003c3ffff */
        .weak           $__internal_11_$__cuda_sm20_rcp_rn_f32_slowpath
        .type           $__internal_11_$__cuda_sm20_rcp_rn_f32_slowpath,@function
        .size           $__internal_11_$__cuda_sm20_rcp_rn_f32_slowpath,(.L_x_184 - $__internal_11_$__cuda_sm20_rcp_rn_f32_slowpath)
$__internal_11_$__cuda_sm20_rcp_rn_f32_slowpath:
[----:B------:R-:W0:Y:S02]  /*1bf0*/  LDC R0, c[0x0][0x3b0] ;  /* 0x0000ec00ff007b82 */ /* 0x000e240000000800 */
[----:B0-----:R-:W-:-:S05]  /*1c00*/  IMAD.SHL.U32 R4, R0, 0x2, RZ ;  /* 0x0000000200047824 */ /* 0x001fca00078e00ff */
[----:B------:R-:W-:-:S04]  /*1c10*/  SHF.R.U32.HI R3, RZ, 0x18, R4 ;  /* 0x00000018ff037819 */ /* 0x000fc80000011604 */
[----:B------:R-:W-:-:S13]  /*1c20*/  ISETP.NE.U32.AND P0, PT, R3, RZ, PT ;  /* 0x000000ff0300720c */ /* 0x000fda0003f05070 */
[----:B------:R-:W-:Y:S05]  /*1c30*/  @P0 BRA `(.L_x_166) ;  /* 0x0000000000280947 */ /* 0x000fea0003800000 */
[----:B------:R-:W-:-:S13]  /*1c40*/  ISETP.NE.AND P0, PT, R4, RZ, PT ;  /* 0x000000ff0400720c */ /* 0x000fda0003f05270 */
[----:B------:R2:W3:Y:S01]  /*1c50*/  @!P0 MUFU.RCP R3, R0 ;  /* 0x0000000000038308 */ /* 0x0004e20000001000 */
[----:B------:R-:W-:Y:S05]  /*1c60*/  @!P0 BRA `(.L_x_167) ;  /* 0x0000000000a48947 */ /* 0x000fea0003800000 */
[----:B------:R-:W-:-:S04]  /*1c70*/  FFMA R4, R0, 1.84467440737095516160e+19, RZ ;  /* 0x5f80000000047823 */ /* 0x000fc800000000ff */
[----:B---3--:R-:W2:Y:S02]  /*1c80*/  MUFU.RCP R3, R4 ;  /* 0x0000000400037308 */ /* 0x008ea40000001000 */
[----:B--2---:R-:W-:-:S04]  /*1c90*/  FFMA R0, R4, R3, -1 ;  /* 0xbf80000004007423 */ /* 0x004fc80000000003 */
[----:B------:R-:W-:-:S04]  /*1ca0*/  FADD.FTZ R0, -R0, -RZ ;  /* 0x800000ff00007221 */ /* 0x000fc80000010100 */
[----:B------:R-:W-:-:S04]  /*1cb0*/  FFMA R0, R3, R0, R3 ;  /* 0x0000000003007223 */ /* 0x000fc80000000003 */
[----:B------:R-:W-:Y:S01]  /*1cc0*/  FFMA R3, R0, 1.84467440737095516160e+19, RZ ;  /* 0x5f80000000037823 */ /* 0x000fe200000000ff */
[----:B------:R-:W-:Y:S06]  /*1cd0*/  BRA `(.L_x_167) ;  /* 0x0000000000887947 */ /* 0x000fec0003800000 */
.L_x_166:
[----:B------:R-:W-:-:S05]  /*1ce0*/  VIADD R4, R3, 0xffffff03 ;  /* 0xffffff0303047836 */ /* 0x000fca0000000000 */
[----:B------:R-:W-:-:S13]  /*1cf0*/  ISETP.GT.U32.AND P0, PT, R4, 0x1, PT ;  /* 0x000000010400780c */ /* 0x000fda0003f04070 */
[----:B------:R-:W-:Y:S05]  /*1d00*/  @P0 BRA `(.L_x_168) ;  /* 0x0000000000780947 */ /* 0x000fea0003800000 */
[----:B------:R-:W-:Y:S01]  /*1d10*/  LOP3.LUT R5, R0, 0x7fffff, RZ, 0xc0, !PT ;  /* 0x007fffff00057812 */ /* 0x000fe200078ec0ff */
[----:B------:R-:W-:-:S03]  /*1d20*/  HFMA2 R9, -RZ, RZ, 0, 1.78813934326171875e-07 ;  /* 0x00000003ff097431 */ /* 0x000fc600000001ff */
[----:B------:R-:W-:-:S04]  /*1d30*/  LOP3.LUT R5, R5, 0x3f800000, RZ, 0xfc, !PT ;  /* 0x3f80000005057812 */ /* 0x000fc800078efcff */
[----:B------:R-:W0:Y:S01]  /*1d40*/  MUFU.RCP R6, R5 ;  /* 0x0000000500067308 */ /* 0x000e220000001000 */
[----:B------:R-:W-:Y:S01]  /*1d50*/  SHF.L.U32 R10, R9, R4, RZ ;  /* 0x00000004090a7219 */ /* 0x000fe200000006ff */
[----:B0-----:R-:W-:-:S04]  /*1d60*/  FFMA R7, R5, R6, -1 ;  /* 0xbf80000005077423 */ /* 0x001fc80000000006 */
[----:B------:R-:W-:-:S04]  /*1d70*/  FADD.FTZ R7, -R7, -RZ ;  /* 0x800000ff07077221 */ /* 0x000fc80000010100 */
[CCC-:B------:R-:W-:Y:S01]  /*1d80*/  FFMA.RM R8, R6.reuse, R7.reuse, R6.reuse ;  /* 0x0000000706087223 */ /* 0x1c0fe20000004006 */
[----:B------:R-:W-:-:S04]  /*1d90*/  FFMA.RP R7, R6, R7, R6 ;  /* 0x0000000706077223 */ /* 0x000fc80000008006 */
[C---:B------:R-:W-:Y:S02]  /*1da0*/  LOP3.LUT R6, R8.reuse, 0x7fffff, RZ, 0xc0, !PT ;  /* 0x007fffff08067812 */ /* 0x040fe400078ec0ff */
[----:B------:R-:W-:Y:S02]  /*1db0*/  FSETP.NEU.FTZ.AND P0, PT, R8, R7, PT ;  /* 0x000000070800720b */ /* 0x000fe40003f1d000 */
[----:B------:R-:W-:Y:S02]  /*1dc0*/  LOP3.LUT R7, R6, 0x800000, RZ, 0xfc, !PT ;  /* 0x0080000006077812 */ /* 0x000fe400078efcff */
[----:B------:R-:W-:Y:S02]  /*1dd0*/  SEL R6, RZ, 0xffffffff, !P0 ;  /* 0xffffffffff067807 */ /* 0x000fe40004000000 */
[----:B------:R-:W-:-:S03]  /*1de0*/  LOP3.LUT R5, R10, R7, RZ, 0xc0, !PT ;  /* 0x000000070a057212 */ /* 0x000fc600078ec0ff */
[----:B------:R-:W-:Y:S01]  /*1df0*/  IMAD.MOV R6, RZ, RZ, -R6 ;  /* 0x000000ffff067224 */ /* 0x000fe200078e0a06 */
[----:B------:R-:W-:-:S04]  /*1e00*/  SHF.R.U32.HI R5, RZ, R4, R5 ;  /* 0x00000004ff057219 */ /* 0x000fc80000011605 */
[----:B------:R-:W-:Y:S02]  /*1e10*/  LOP3.LUT P1, RZ, R6, R4, R7, 0xf8, !PT ;  /* 0x0000000406ff7212 */ /* 0x000fe4000782f807 */
[C---:B------:R-:W-:Y:S02]  /*1e20*/  LOP3.LUT P0, RZ, R5.reuse, 0x1, RZ, 0xc0, !PT ;  /* 0x0000000105ff7812 */ /* 0x040fe4000780c0ff */
[----:B------:R-:W-:-:S04]  /*1e30*/  LOP3.LUT P2, RZ, R5, 0x2, RZ, 0xc0, !PT ;  /* 0x0000000205ff7812 */ /* 0x000fc8000784c0ff */
[----:B------:R-:W-:Y:S02]  /*1e40*/  PLOP3.LUT P0, PT, P0, P1, P2, 0xe0, 0x0 ;  /* 0x000000000000781c */ /* 0x000fe40000703c20 */
[----:B------:R-:W-:Y:S02]  /*1e50*/  LOP3.LUT P1, RZ, R0, 0x7fffff, RZ, 0xc0, !PT ;  /* 0x007fffff00ff7812 */ /* 0x000fe4000782c0ff */
[----:B------:R-:W-:-:S05]  /*1e60*/  SEL R4, RZ, 0x1, !P0 ;  /* 0x00000001ff047807 */ /* 0x000fca0004000000 */
[----:B------:R-:W-:-:S05]  /*1e70*/  IMAD.MOV R4, RZ, RZ, -R4 ;  /* 0x000000ffff047224 */ /* 0x000fca00078e0a04 */
[----:B------:R-:W-:Y:S02]  /*1e80*/  ISETP.GE.AND P0, PT, R4, RZ, PT ;  /* 0x000000ff0400720c */ /* 0x000fe40003f06270 */
[----:B------:R-:W-:-:S04]  /*1e90*/  IADD3 R4, PT, PT, R3, -0xfc, RZ ;  /* 0xffffff0403047810 */ /* 0x000fc80007ffe0ff */
[----:B------:R-:W-:-:S07]  /*1ea0*/  SHF.R.U32.HI R3, RZ, R4, R7 ;  /* 0x00000004ff037219 */ /* 0x000fce0000011607 */
[----:B------:R-:W-:-:S04]  /*1eb0*/  @!P0 VIADD R3, R3, 0x1 ;  /* 0x0000000103038836 */ /* 0x000fc80000000000 */
[----:B------:R-:W-:-:S05]  /*1ec0*/  @!P1 IMAD.SHL.U32 R3, R3, 0x2, RZ ;  /* 0x0000000203039824 */ /* 0x000fca00078e00ff */
[----:B------:R-:W-:Y:S01]  /*1ed0*/  LOP3.LUT R3, R3, 0x80000000, R0, 0xf8, !PT ;  /* 0x8000000003037812 */ /* 0x000fe200078ef800 */
[----:B------:R-:W-:Y:S06]  /*1ee0*/  BRA `(.L_x_167) ;  /* 0x0000000000047947 */ /* 0x000fec0003800000 */
.L_x_168:
[----:B------:R0:W1:Y:S02]  /*1ef0*/  MUFU.RCP R3, R0 ;  /* 0x0000000000037308 */ /* 0x0000640000001000 */
.L_x_167:
[----:B0123--:R-:W-:Y:S01]  /*1f00*/  MOV R0, R3 ;  /* 0x0000000300007202 */ /* 0x00ffe20000000f00 */
[----:B------:R-:W-:-:S04]  /*1f10*/  IMAD.MOV.U32 R3, RZ, RZ, 0x0 ;  /* 0x00000000ff037424 */ /* 0x000fc800078e00ff */
[----:B------:R-:W-:Y:S05]  /*1f20*/  RET.REL.NODEC R2 `(_Z10add_sourcefiiiiiiiiifffiiiiiPfS_i) ;  /* 0xffffffe002347950 */ /* 0x000fea0003c3ffff */
.L_x_169:
        /* <DEDUP_REMOVED lines=13> */
.L_x_184:


//--------------------- .nv.global.init           --------------------------
	.section	.nv.global.init,"aw",@progbits
	.align	16
.nv.global.init:
	.type		__cudart_sin_cos_coeffs,@object
	.size		__cudart_sin_cos_coeffs,(__cudart_i2opi_d - __cudart_sin_cos_coeffs)
__cudart_sin_cos_coeffs:
        /*0000*/ 	.byte	0x46, 0xd2, 0xb0, 0x2c, 0xf1, 0xe5, 0x5a, 0xbe, 0x92, 0xe3, 0xac, 0x69, 0xe3, 0x1d, 0xc7, 0x3e
        /*0010*/ 	.byte	0xa1, 0x62, 0xdb, 0x19, 0xa0, 0x01, 0x2a, 0xbf, 0x18, 0x08, 0x11, 0x11, 0x11, 0x11, 0x81, 0x3f
        /*0020*/ 	.byte	0x54, 0x55, 0x55, 0x55, 0x55, 0x55, 0xc5, 0xbf, 0x00, 0x00, 0x00, 0x00, 0x00, 0x00, 0x00, 0x00
        /*0030*/ 	.byte	0x00, 0x00, 0x00, 0x00, 0x00, 0x00, 0x00, 0x00, 0x64, 0x81, 0xfd, 0x20, 0x83, 0xff, 0xa8, 0xbd
        /*0040*/ 	.byte	0x28, 0x85, 0xef, 0xc1, 0xa7, 0xee, 0x21, 0x3e, 0xd9, 0xe6, 0x06, 0x8e, 0x4f, 0x7e, 0x92, 0xbe
        /*0050*/ 	.byte	0xe9, 0xbc, 0xdd, 0x19, 0xa0, 0x01, 0xfa, 0x3e, 0x47, 0x5d, 0xc1, 0x16, 0x6c, 0xc1, 0x56, 0xbf
        /*0060*/ 	.byte	0x51, 0x55, 0x55, 0x55, 0x55, 0x55, 0xa5, 0x3f, 0x00, 0x00, 0x00, 0x00, 0x00, 0x00, 0xe0, 0xbf
        /*0070*/ 	.byte	0x00, 0x00, 0x00, 0x00, 0x00, 0x00, 0xf0, 0x3f, 0x00, 0x00, 0x00, 0x00, 0x00, 0x00, 0x00, 0x00
	.type		__cudart_i2opi_d,@object
	.size		__cudart_i2opi_d,(.L_2 - __cudart_i2opi_d)
__cudart_i2opi_d:
        /* <DEDUP_REMOVED lines=9> */
.L_2:


//--------------------- .nv.shared.reserved.0     --------------------------
	.section	.nv.shared.reserved.0,"aw",@nobits
	.weak		__nv_reservedSMEM_offset_0_alias
	.size		__nv_reservedSMEM_offset_0_alias, 0, 64
	.other		__nv_reservedSMEM_offset_0_alias,@"STO_CUDA_RESERVED_SHARED STV_DEFAULT"
__nv_reservedSMEM_offset_0_alias:
	.zero		0
	.zero		64


//--------------------- .nv.global                --------------------------
	.section	.nv.global,"aw",@nobits
	.align	4
.nv.global:
	.type		d0,@object
	.size		d0,(.L_0 - d0)
d0:
	.zero		4
.L_0:


//--------------------- .nv.constant0._Z15mute_directwaveiiifffffiiiiiiPfS_S_ii --------------------------
	.section	.nv.constant0._Z15mute_directwaveiiifffffiiiiiiPfS_S_ii,"a",@progbits
	.sectionflags	@""
	.align	4
.nv.constant0._Z15mute_directwaveiiifffffiiiiiiPfS_S_ii:
	.zero		984


//--------------------- .nv.constant0._Z11shot_recordiiiiiiiiiPfS_ --------------------------
	.section	.nv.constant0._Z11shot_recordiiiiiiiiiPfS_,"a",@progbits
	.sectionflags	@""
	.align	4
.nv.constant0._Z11shot_recordiiiiiiiiiPfS_:
	.zero		952


//--------------------- .nv.constant0._Z13initial_coffefiPfS_S_S_i --------------------------
	.section	.nv.constant0._Z13initial_coffefiPfS_S_S_i,"a",@progbits
	.sectionflags	@""
	.align	4
.nv.constant0._Z13initial_coffefiPfS_S_S_i:
	.zero		940


//--------------------- .nv.constant0._Z6get_d0fffiiiiPf --------------------------
	.section	.nv.constant0._Z6get_d0fffiiiiPf,"a",@progbits
	.sectionflags	@""
	.align	4
.nv.constant0._Z6get_d0fffiiiiPf:
	.zero		936


//--------------------- .nv.constant0._Z13update_stressiiiiiiffffPfS_S_S_S_S_iS_S_S_S_S_S_S_S_S_S_S_S_S_S_S_S_S_S_S_S_iiiiiiib --------------------------
	.section	.nv.constant0._Z13update_stressiiiiiiffffPfS_S_S_S_S_iS_S_S_S_S_S_S_S_S_S_S_S_S_S_S_S_S_S_S_S_iiiiiiib,"a",@progbits
	.sectionflags	@""
	.align	4
.nv.constant0._Z13update_stressiiiiiiffffPfS_S_S_S_S_iS_S_S_S_S_S_S_S_S_S_S_S_S_S_S_S_S_S_S_S_iiiiiiib:
	.zero		1181


//--------------------- .nv.constant0._Z10update_veliiiiiiiffffPfS_S_S_S_S_S_S_S_S_S_S_S_S_ --------------------------
	.section	.nv.constant0._Z10update_veliiiiiiiffffPfS_S_S_S_S_S_S_S_S_S_S_S_S_,"a",@progbits
	.sectionflags	@""
	.align	4
.nv.constant0._Z10update_veliiiiiiiffffPfS_S_S_S_S_S_S_S_S_S_S_S_S_:
	.zero		1056


//--------------------- .nv.constant0._Z10add_sourcefiiiiiiiiifffiiiiiPfS_i --------------------------
	.section	.nv.constant0._Z10add_sourcefiiiiiiiiifffiiiiiPfS_i,"a",@progbits
	.sectionflags	@""
	.align	4
.nv.constant0._Z10add_sourcefiiiiiiiiifffiiiiiPfS_i:
	.zero		988


//--------------------- SYMBOLS --------------------------

	.type		.nv.reservedSmem.offset0,@object
	.size		.nv.reservedSmem.offset0,0x4
